	.target	sm_100a

	.elftype	@"ET_EXEC"


//--------------------- .note.nv.tkinfo           --------------------------
	.section	.note.nv.tkinfo,"",@"SHT_NOTE"
	.sectionflags	@"SHF_NOTE_NV_TKINFO"
	.tkinfo
        /*0018*/ 	.word	0x00000002
        /*0030*/ 	.string	""
        /*0030*/ 	.string	"ptxas"
        /*0030*/ 	.string	"Cuda compilation tools, release 13.0, V13.0.88"
        /*0030*/ 	.string	"Build cuda_13.0.r13.0/compiler.36424714_0"
        /*0030*/ 	.string	"-arch sm_100a -m 64 "



//--------------------- .note.nv.cuinfo           --------------------------
	.section	.note.nv.cuinfo,"",@"SHT_NOTE"
	.sectionflags	@"SHF_NOTE_NV_CUINFO"
        /*0018*/ 	.short	0x0002
        /*001a*/ 	.short	0x0064
        /*001c*/ 	.short	0x0082
	.zero		2


//--------------------- .nv.info                  --------------------------
	.section	.nv.info,"",@"SHT_CUDA_INFO"
	.align	4


	//----- nvinfo : EIATTR_REGCOUNT
	.align		4
        /*0000*/ 	.byte	0x04, 0x2f
        /*0002*/ 	.short	(.L_34 - .L_33)
	.align		4
.L_33:
        /*0004*/ 	.word	index@(_ZN7cutlass13device_kernelINS_4fmha6kernel36Sm100FmhaFwdKernelTmaWarpspecializedIN4cute5tupleIJiiiNS5_IJNS5_IJiiEEEiEEEEEENS1_10collective38Sm100FmhaFwdMainloopTmaWarpspecializedINS_10bfloat16_tEffNS5_IJNS4_1CILi256EEENSC_ILi128EEESE_EEENS5_IJiNSC_ILi1EEES7_EEENS5_IJiSG_NS5_IJNS5_IJNSC_ILi0EEEiEEEiEEEEEESL_NS9_6NoMaskENS5_IJNSC_ILi2EEESG_SG_EEENSC_ILb0EEEEENS9_38Sm100FmhaFwdEpilogueTmaWarpspecializedINS_6half_tEfNS5_IJSE_SE_SE_EEESH_NS5_IJSG_S7_EEESP_EENS2_23IndividualTileSchedulerENS2_41Sm100FmhaCtxKernelWarpspecializedScheduleEEEEEvNT_6ParamsE)
        /*0008*/ 	.word	0x00000080


	//----- nvinfo : EIATTR_FRAME_SIZE
	.align		4
.L_34:
        /*000c*/ 	.byte	0x04, 0x11
        /*000e*/ 	.short	(.L_36 - .L_35)
	.align		4
.L_35:
        /*0010*/ 	.word	index@($__internal_3_$__cuda_sm3x_div_rn_noftz_f32_slowpath)
        /*0014*/ 	.word	0x00000088


	//----- nvinfo : EIATTR_FRAME_SIZE
	.align		4
.L_36:
        /*0018*/ 	.byte	0x04, 0x11
        /*001a*/ 	.short	(.L_38 - .L_37)
	.align		4
.L_37:
        /*001c*/ 	.word	index@($__internal_2_$__cuda_sm10x_tcgen05_guardrail_trap_unallocated_columns_being_dealloced)
        /*0020*/ 	.word	0x00000088


	//----- nvinfo : EIATTR_FRAME_SIZE
	.align		4
.L_38:
        /*0024*/ 	.byte	0x04, 0x11
        /*0026*/ 	.short	(.L_40 - .L_39)
	.align		4
.L_39:
        /*0028*/ 	.word	index@($__internal_1_$__cuda_sm10x_tcgen05_guardrail_trap_phase_invalid_during_alloc)
        /*002c*/ 	.word	0x00000088


	//----- nvinfo : EIATTR_FRAME_SIZE
	.align		4
.L_40:
        /*0030*/ 	.byte	0x04, 0x11
        /*0032*/ 	.short	(.L_42 - .L_41)
	.align		4
.L_41:
        /*0034*/ 	.word	index@($__internal_0_$__cuda_sm10x_tcgen05_guardrail_trap_col_being_dealloced_not_returned_by_alloc)
        /*0038*/ 	.word	0x00000088


	//----- nvinfo : EIATTR_FRAME_SIZE
	.align		4
.L_42:
        /*003c*/ 	.byte	0x04, 0x11
        /*003e*/ 	.short	(.L_44 - .L_43)
	.align		4
.L_43:
        /*0040*/ 	.word	index@(_ZN7cutlass13device_kernelINS_4fmha6kernel36Sm100FmhaFwdKernelTmaWarpspecializedIN4cute5tupleIJiiiNS5_IJNS5_IJiiEEEiEEEEEENS1_10collective38Sm100FmhaFwdMainloopTmaWarpspecializedINS_10bfloat16_tEffNS5_IJNS4_1CILi256EEENSC_ILi128EEESE_EEENS5_IJiNSC_ILi1EEES7_EEENS5_IJiSG_NS5_IJNS5_IJNSC_ILi0EEEiEEEiEEEEEESL_NS9_6NoMaskENS5_IJNSC_ILi2EEESG_SG_EEENSC_ILb0EEEEENS9_38Sm100FmhaFwdEpilogueTmaWarpspecializedINS_6half_tEfNS5_IJSE_SE_SE_EEESH_NS5_IJSG_S7_EEESP_EENS2_23IndividualTileSchedulerENS2_41Sm100FmhaCtxKernelWarpspecializedScheduleEEEEEvNT_6ParamsE)
        /*0044*/ 	.word	0x00000088


	//----- nvinfo : EIATTR_MIN_STACK_SIZE
	.align		4
.L_44:
        /*0048*/ 	.byte	0x04, 0x12
        /*004a*/ 	.short	(.L_46 - .L_45)
	.align		4
.L_45:
        /*004c*/ 	.word	index@(_ZN7cutlass13device_kernelINS_4fmha6kernel36Sm100FmhaFwdKernelTmaWarpspecializedIN4cute5tupleIJiiiNS5_IJNS5_IJiiEEEiEEEEEENS1_10collective38Sm100FmhaFwdMainloopTmaWarpspecializedINS_10bfloat16_tEffNS5_IJNS4_1CILi256EEENSC_ILi128EEESE_EEENS5_IJiNSC_ILi1EEES7_EEENS5_IJiSG_NS5_IJNS5_IJNSC_ILi0EEEiEEEiEEEEEESL_NS9_6NoMaskENS5_IJNSC_ILi2EEESG_SG_EEENSC_ILb0EEEEENS9_38Sm100FmhaFwdEpilogueTmaWarpspecializedINS_6half_tEfNS5_IJSE_SE_SE_EEESH_NS5_IJSG_S7_EEESP_EENS2_23IndividualTileSchedulerENS2_41Sm100FmhaCtxKernelWarpspecializedScheduleEEEEEvNT_6ParamsE)
        /*0050*/ 	.word	0x00000088
.L_46:


//--------------------- .nv.compat                --------------------------
	.section	.nv.compat,"",@"SHT_CUDA_COMPAT_INFO"
	.align	4
        /*0000*/ 	.byte	0x02, 0x09, 0x01, 0x00, 0x02, 0x02, 0x02, 0x00, 0x02, 0x05, 0x05, 0x00, 0x03, 0x07, 0x01, 0x01
        /*0010*/ 	.byte	0x02, 0x03, 0x01, 0x00, 0x02, 0x06, 0x01, 0x00, 0x04, 0x0b, 0x08, 0x00, 0x01, 0x00, 0x00, 0x00
        /*0020*/ 	.byte	0x00, 0x00, 0x00, 0x00


//--------------------- .nv.info._ZN7cutlass13device_kernelINS_4fmha6kernel36Sm100FmhaFwdKernelTmaWarpspecializedIN4cute5tupleIJiiiNS5_IJNS5_IJiiEEEiEEEEEENS1_10collective38Sm100FmhaFwdMainloopTmaWarpspecializedINS_10bfloat16_tEffNS5_IJNS4_1CILi256EEENSC_ILi128EEESE_EEENS5_IJiNSC_ILi1EEES7_EEENS5_IJiSG_NS5_IJNS5_IJNSC_ILi0EEEiEEEiEEEEEESL_NS9_6NoMaskENS5_IJNSC_ILi2EEESG_SG_EEENSC_ILb0EEEEENS9_38Sm100FmhaFwdEpilogueTmaWarpspecializedINS_6half_tEfNS5_IJSE_SE_SE_EEESH_NS5_IJSG_S7_EEESP_EENS2_23IndividualTileSchedulerENS2_41Sm100FmhaCtxKernelWarpspecializedScheduleEEEEEvNT_6ParamsE --------------------------
	.section	.nv.info._ZN7cutlass13device_kernelINS_4fmha6kernel36Sm100FmhaFwdKernelTmaWarpspecializedIN4cute5tupleIJiiiNS5_IJNS5_IJiiEEEiEEEEEENS1_10collective38Sm100FmhaFwdMainloopTmaWarpspecializedINS_10bfloat16_tEffNS5_IJNS4_1CILi256EEENSC_ILi128EEESE_EEENS5_IJiNSC_ILi1EEES7_EEENS5_IJiSG_NS5_IJNS5_IJNSC_ILi0EEEiEEEiEEEEEESL_NS9_6NoMaskENS5_IJNSC_ILi2EEESG_SG_EEENSC_ILb0EEEEENS9_38Sm100FmhaFwdEpilogueTmaWarpspecializedINS_6half_tEfNS5_IJSE_SE_SE_EEESH_NS5_IJSG_S7_EEESP_EENS2_23IndividualTileSchedulerENS2_41Sm100FmhaCtxKernelWarpspecializedScheduleEEEEEvNT_6ParamsE,"",@"SHT_CUDA_INFO"
	.sectionflags	@""
	.align	4


	//----- nvinfo : EIATTR_CUDA_API_VERSION
	.align		4
        /*0000*/ 	.byte	0x04, 0x37
        /*0002*/ 	.short	(.L_48 - .L_47)
.L_47:
        /*0004*/ 	.word	0x00000082


	//----- nvinfo : EIATTR_KPARAM_INFO
	.align		4
.L_48:
        /*0008*/ 	.byte	0x04, 0x17
        /*000a*/ 	.short	(.L_50 - .L_49)
.L_49:
        /*000c*/ 	.word	0x00000000
        /*0010*/ 	.short	0x0000
        /*0012*/ 	.short	0x0000
        /*0014*/ 	.byte	0x00, 0xf0, 0x01, 0x18


	//----- nvinfo : EIATTR_AT_ENTRY_FRAGMENTS
	.align		4
.L_50:
        /*0018*/ 	.byte	0x04, 0x4f
        /*001a*/ 	.short	(.L_52 - .L_51)


	//   ....[0]....
.L_51:
        /*001c*/ 	.word	0x00000006


	//----- nvinfo : EIATTR_RESERVED_SMEM_USED
	.align		4
.L_52:
        /*0020*/ 	.byte	0x01, 0x41
	.zero		2


	//----- nvinfo : EIATTR_SPARSE_MMA_MASK
	.align		4
        /*0024*/ 	.byte	0x03, 0x50
        /*0026*/ 	.short	0x0000


	//----- nvinfo : EIATTR_TCGEN05_1CTA_USED
	.align		4
        /*0028*/ 	.byte	0x01, 0x51
	.zero		2


	//----- nvinfo : EIATTR_MAXREG_COUNT
	.align		4
        /*002c*/ 	.byte	0x03, 0x1b
        /*002e*/ 	.short	0x0080


	//----- nvinfo : EIATTR_NUM_BARRIERS
	.align		4
        /*0030*/ 	.byte	0x02, 0x4c
        /*0032*/ 	.byte	0x01
	.zero		1


	//----- nvinfo : EIATTR_EXTERNS
	.align		4
        /*0034*/ 	.byte	0x04, 0x0f
        /*0036*/ 	.short	(.L_54 - .L_53)


	//   ....[0]....
	.align		4
.L_53:
        /*0038*/ 	.word	index@(vprintf)


	//   ....[1]....
	.align		4
        /*003c*/ 	.word	index@(__assertfail)


	//----- nvinfo : EIATTR_ANNOTATIONS
	.align		4
.L_54:
        /*0040*/ 	.byte	0x04, 0x55
        /*0042*/ 	.short	(.L_56 - .L_55)


	//   ....[0]....
.L_55:
        /*0044*/ 	.word	0x00000001
        /*0048*/ 	.byte	0xf0, 0x4b, 0x00, 0x00, 0x01, 0x00, 0x00, 0x00, 0x70, 0x70, 0x00, 0x00, 0x01, 0x00, 0x00, 0x00
        /* <DEDUP_REMOVED lines=30> */
        /*0238*/ 	.byte	0x10, 0x67, 0x01, 0x00


	//----- nvinfo : EIATTR_MERCURY_ISA_VERSION
	.align		4
.L_56:
        /*023c*/ 	.byte	0x03, 0x5f
        /*023e*/ 	.short	0x0101


	//----- nvinfo : EIATTR_INT_WARP_WIDE_INSTR_OFFSETS
	.align		4
        /*0240*/ 	.byte	0x04, 0x31
        /*0242*/ 	.short	(.L_58 - .L_57)


	//   ....[0]....
.L_57:
        /*0244*/ 	.word	0x0001b560


	//   ....[1]....
        /*0248*/ 	.word	0x0001b580


	//   ....[2]....
        /*024c*/ 	.word	0x0001b5b0


	//----- nvinfo : EIATTR_COOP_GROUP_MASK_REGIDS
	.align		4
.L_58:
        /*0250*/ 	.byte	0x04, 0x29
        /*0252*/ 	.short	(.L_60 - .L_59)


	//   ....[0]....
.L_59:
        /*0254*/ 	.word	0xffffffff


	//   ....[1]....
        /*0258*/ 	.word	0xffffffff


	//   ....[2]....
        /*025c*/ 	.word	0xffffffff


	//   ....[3]....
        /*0260*/ 	.word	0xffffffff


	//   ....[4]....
        /*0264*/ 	.word	0xffffffff


	//   ....[5]....
        /*0268*/ 	.word	0xffffffff


	//   ....[6]....
        /*026c*/ 	.word	0xffffffff


	//   ....[7]....
        /*0270*/ 	.word	0xffffffff


	//   ....[8]....
        /*0274*/ 	.word	0xffffffff


	//   ....[9]....
        /*0278*/ 	.word	0xffffffff


	//   ....[10]....
        /*027c*/ 	.word	0xffffffff


	//   ....[11]....
        /*0280*/ 	.word	0xffffffff


	//   ....[12]....
        /*0284*/ 	.word	0xffffffff


	//   ....[13]....
        /*0288*/ 	.word	0xffffffff


	//   ....[14]....
        /*028c*/ 	.word	0xffffffff


	//   ....[15]....
        /*0290*/ 	.word	0xffffffff


	//   ....[16]....
        /*0294*/ 	.word	0xffffffff


	//   ....[17]....
        /*0298*/ 	.word	0xffffffff


	//----- nvinfo : EIATTR_COOP_GROUP_INSTR_OFFSETS
	.align		4
.L_60:
        /*029c*/ 	.byte	0x04, 0x28
        /*029e*/ 	.short	(.L_62 - .L_61)


	//   ....[0]....
.L_61:
        /*02a0*/ 	.word	0x00000110


	//   ....[1]....
        /*02a4*/ 	.word	0x000008d0


	//   ....[2]....
        /*02a8*/ 	.word	0x00000b00


	//   ....[3]....
        /*02ac*/ 	.word	0x00000c30


	//   ....[4]....
        /*02b0*/ 	.word	0x00000d70


	//   ....[5]....
        /*02b4*/ 	.word	0x00001030


	//   ....[6]....
        /*02b8*/ 	.word	0x00001220


	//   ....[7]....
        /*02bc*/ 	.word	0x00001310


	//   ....[8]....
        /*02c0*/ 	.word	0x00001470


	//   ....[9]....
        /*02c4*/ 	.word	0x000015d0


	//   ....[10]....
        /*02c8*/ 	.word	0x000017e0


	//   ....[11]....
        /*02cc*/ 	.word	0x000019f0


	//   ....[12]....
        /*02d0*/ 	.word	0x00001a20


	//   ....[13]....
        /*02d4*/ 	.word	0x0000a7a0


	//   ....[14]....
        /*02d8*/ 	.word	0x0000c540


	//   ....[15]....
        /*02dc*/ 	.word	0x00012770


	//   ....[16]....
        /*02e0*/ 	.word	0x0001b450


	//   ....[17]....
        /*02e4*/ 	.word	0x0001b680


	//----- nvinfo : EIATTR_REG_RECONFIG
	.align		4
.L_62:
        /*02e8*/ 	.byte	0x01, 0x54
	.zero		2


	//----- nvinfo : EIATTR_VRC_CTA_INIT_COUNT
	.align		4
        /*02ec*/ 	.byte	0x02, 0x4a
        /*02ee*/ 	.byte	0x80
	.zero		1


	//----- nvinfo : EIATTR_SYSCALL_OFFSETS
	.align		4
        /*02f0*/ 	.byte	0x04, 0x46
        /*02f2*/ 	.short	(.L_64 - .L_63)


	//   ....[0]....
.L_63:
        /*02f4*/ 	.word	0x00004d90


	//   ....[1]....
        /*02f8*/ 	.word	0x00004e50


	//   ....[2]....
        /*02fc*/ 	.word	0x00004ec0


	//   ....[3]....
        /*0300*/ 	.word	0x00004f30


	//   ....[4]....
        /*0304*/ 	.word	0x00004fa0


	//   ....[5]....
        /*0308*/ 	.word	0x00005040


	//   ....[6]....
        /*030c*/ 	.word	0x00005130


	//   ....[7]....
        /*0310*/ 	.word	0x000051d0


	//   ....[8]....
        /*0314*/ 	.word	0x00005270


	//   ....[9]....
        /*0318*/ 	.word	0x00005310


	//   ....[10]....
        /*031c*/ 	.word	0x00005380


	//   ....[11]....
        /*0320*/ 	.word	0x00005420


	//   ....[12]....
        /*0324*/ 	.word	0x000054c0


	//   ....[13]....
        /*0328*/ 	.word	0x00005530


	//   ....[14]....
        /*032c*/ 	.word	0x000055d0


	//   ....[15]....
        /*0330*/ 	.word	0x00005670


	//   ....[16]....
        /*0334*/ 	.word	0x00005710


	//   ....[17]....
        /*0338*/ 	.word	0x000057b0


	//   ....[18]....
        /*033c*/ 	.word	0x00005820


	//   ....[19]....
        /*0340*/ 	.word	0x000058c0


	//   ....[20]....
        /*0344*/ 	.word	0x00005960


	//   ....[21]....
        /*0348*/ 	.word	0x000059d0


	//   ....[22]....
        /*034c*/ 	.word	0x00005a70


	//   ....[23]....
        /*0350*/ 	.word	0x00005b10


	//   ....[24]....
        /*0354*/ 	.word	0x00005bb0


	//   ....[25]....
        /*0358*/ 	.word	0x00005c50


	//   ....[26]....
        /*035c*/ 	.word	0x00005cc0


	//   ....[27]....
        /*0360*/ 	.word	0x00005d60


	//   ....[28]....
        /*0364*/ 	.word	0x00005e00


	//   ....[29]....
        /*0368*/ 	.word	0x00005e70


	//   ....[30]....
        /*036c*/ 	.word	0x00005f10


	//   ....[31]....
        /*0370*/ 	.word	0x00005fb0


	//   ....[32]....
        /*0374*/ 	.word	0x00006050


	//   ....[33]....
        /*0378*/ 	.word	0x000060f0


	//   ....[34]....
        /*037c*/ 	.word	0x00006190


	//   ....[35]....
        /*0380*/ 	.word	0x00006230


	//   ....[36]....
        /*0384*/ 	.word	0x000062a0


	//   ....[37]....
        /*0388*/ 	.word	0x00006340


	//   ....[38]....
        /*038c*/ 	.word	0x000063e0


	//   ....[39]....
        /*0390*/ 	.word	0x00006450


	//   ....[40]....
        /*0394*/ 	.word	0x000064f0


	//   ....[41]....
        /*0398*/ 	.word	0x00006590


	//   ....[42]....
        /*039c*/ 	.word	0x00006630


	//   ....[43]....
        /*03a0*/ 	.word	0x000066d0


	//   ....[44]....
        /*03a4*/ 	.word	0x00006740


	//   ....[45]....
        /*03a8*/ 	.word	0x000067e0


	//   ....[46]....
        /*03ac*/ 	.word	0x00006880


	//   ....[47]....
        /*03b0*/ 	.word	0x000068f0


	//   ....[48]....
        /*03b4*/ 	.word	0x00006990


	//   ....[49]....
        /*03b8*/ 	.word	0x00006a30


	//   ....[50]....
        /*03bc*/ 	.word	0x00006ad0


	//   ....[51]....
        /*03c0*/ 	.word	0x00006b70


	//   ....[52]....
        /*03c4*/ 	.word	0x00006be0


	//   ....[53]....
        /*03c8*/ 	.word	0x00006c70


	//   ....[54]....
        /*03cc*/ 	.word	0x00006d10


	//   ....[55]....
        /*03d0*/ 	.word	0x00006d80


	//   ....[56]....
        /*03d4*/ 	.word	0x00006e20


	//   ....[57]....
        /*03d8*/ 	.word	0x00006ec0


	//   ....[58]....
        /*03dc*/ 	.word	0x00006f60


	//   ....[59]....
        /*03e0*/ 	.word	0x00007000


	//   ....[60]....
        /*03e4*/ 	.word	0x0000a8d0


	//   ....[61]....
        /*03e8*/ 	.word	0x0000aa20


	//   ....[62]....
        /*03ec*/ 	.word	0x0000ac00


	//   ....[63]....
        /*03f0*/ 	.word	0x0000ad50


	//   ....[64]....
        /*03f4*/ 	.word	0x0000af30


	//   ....[65]....
        /*03f8*/ 	.word	0x0000b080


	//   ....[66]....
        /*03fc*/ 	.word	0x0000b260


	//   ....[67]....
        /*0400*/ 	.word	0x0000b3b0


	//   ....[68]....
        /*0404*/ 	.word	0x0000b590


	//   ....[69]....
        /*0408*/ 	.word	0x0000b6e0


	//   ....[70]....
        /*040c*/ 	.word	0x0000b8c0


	//   ....[71]....
        /*0410*/ 	.word	0x0000ba10


	//   ....[72]....
        /*0414*/ 	.word	0x0000bbf0


	//   ....[73]....
        /*0418*/ 	.word	0x0000bd40


	//   ....[74]....
        /*041c*/ 	.word	0x0000bf30


	//   ....[75]....
        /*0420*/ 	.word	0x0000c110


	//   ....[76]....
        /*0424*/ 	.word	0x0000c3c0


	//   ....[77]....
        /*0428*/ 	.word	0x0000c670


	//   ....[78]....
        /*042c*/ 	.word	0x0000c7c0


	//   ....[79]....
        /*0430*/ 	.word	0x0000c9a0


	//   ....[80]....
        /*0434*/ 	.word	0x0000caf0


	//   ....[81]....
        /*0438*/ 	.word	0x0000ccd0


	//   ....[82]....
        /*043c*/ 	.word	0x0000ce20


	//   ....[83]....
        /*0440*/ 	.word	0x0000d000


	//   ....[84]....
        /*0444*/ 	.word	0x0000d150


	//   ....[85]....
        /*0448*/ 	.word	0x0000d330


	//   ....[86]....
        /*044c*/ 	.word	0x0000d480


	//   ....[87]....
        /*0450*/ 	.word	0x0000d660


	//   ....[88]....
        /*0454*/ 	.word	0x0000d7b0


	//   ....[89]....
        /*0458*/ 	.word	0x0000d990


	//   ....[90]....
        /*045c*/ 	.word	0x0000dae0


	//   ....[91]....
        /*0460*/ 	.word	0x0000dcd0


	//   ....[92]....
        /*0464*/ 	.word	0x0000deb0


	//   ....[93]....
        /*0468*/ 	.word	0x0000e510


	//   ....[94]....
        /*046c*/ 	.word	0x0000e850


	//   ....[95]....
        /*0470*/ 	.word	0x0000eb60


	//   ....[96]....
        /*0474*/ 	.word	0x0000ee70


	//   ....[97]....
        /*0478*/ 	.word	0x0000f180


	//   ....[98]....
        /*047c*/ 	.word	0x0000f490


	//   ....[99]....
        /*0480*/ 	.word	0x0000f7a0


	//   ....[100]....
        /*0484*/ 	.word	0x0000fab0


	//   ....[101]....
        /*0488*/ 	.word	0x000103a0


	//   ....[102]....
        /*048c*/ 	.word	0x00010740


	//   ....[103]....
        /*0490*/ 	.word	0x00010a50


	//   ....[104]....
        /*0494*/ 	.word	0x00010d60


	//   ....[105]....
        /*0498*/ 	.word	0x00011070


	//   ....[106]....
        /*049c*/ 	.word	0x00011380


	//   ....[107]....
        /*04a0*/ 	.word	0x00011690


	//   ....[108]....
        /*04a4*/ 	.word	0x000119a0


	//   ....[109]....
        /*04a8*/ 	.word	0x00011cb0


	//   ....[110]....
        /*04ac*/ 	.word	0x000129b0


	//   ....[111]....
        /*04b0*/ 	.word	0x00012b20


	//   ....[112]....
        /*04b4*/ 	.word	0x00012c90


	//   ....[113]....
        /*04b8*/ 	.word	0x00012e00


	//   ....[114]....
        /*04bc*/ 	.word	0x00013390


	//   ....[115]....
        /*04c0*/ 	.word	0x00015f30


	//   ....[116]....
        /*04c4*/ 	.word	0x00016230


	//   ....[117]....
        /*04c8*/ 	.word	0x00016c90


	//----- nvinfo : EIATTR_MBARRIER_INSTR_OFFSETS
	.align		4
.L_64:
        /*04cc*/ 	.byte	0x04, 0x39
        /*04ce*/ 	.short	(.L_66 - .L_65)


	//   ....[0]....
.L_65:
        /*04d0*/ 	.word	0x000009b0
        /*04d4*/ 	.word	0x000000ff
        /*04d8*/ 	.word	0x00028000
        /*04dc*/ 	.short	0x0100
        /*04de*/ 	.byte	0x04
	.zero		1


	//   ....[1]....
        /*04e0*/ 	.word	0x000009c0
        /*04e4*/ 	.word	0x000000ff
        /*04e8*/ 	.word	0x00028010
        /*04ec*/ 	.short	0x0100
        /*04ee*/ 	.byte	0x04
	.zero		1


	//   ....[2]....
        /*04f0*/ 	.word	0x000009d0
        /*04f4*/ 	.word	0x000000ff
        /*04f8*/ 	.word	0x00028008
        /*04fc*/ 	.short	0x0100
        /*04fe*/ 	.byte	0x04
	.zero		1


	//   ....[3]....
        /*0500*/ 	.word	0x000009e0
        /*0504*/ 	.word	0x000000ff
        /*0508*/ 	.word	0x00028018
        /*050c*/ 	.short	0x0100
        /*050e*/ 	.byte	0x04
	.zero		1


	//   ....[4]....
        /*0510*/ 	.word	0x00000bc0
        /*0514*/ 	.word	0x000000ff
        /*0518*/ 	.word	0x00028020
        /*051c*/ 	.short	0x0100
        /*051e*/ 	.byte	0x04
	.zero		1


	//   ....[5]....
        /*0520*/ 	.word	0x00000bd0
        /*0524*/ 	.word	0x000000ff
        /*0528*/ 	.word	0x00028038
        /*052c*/ 	.short	0x0100
        /*052e*/ 	.byte	0x04
	.zero		1


	//   ....[6]....
        /*0530*/ 	.word	0x00000be0
        /*0534*/ 	.word	0x000000ff
        /*0538*/ 	.word	0x00028028
        /*053c*/ 	.short	0x0100
        /*053e*/ 	.byte	0x04
	.zero		1


	//   ....[7]....
        /*0540*/ 	.word	0x00000bf0
        /*0544*/ 	.word	0x000000ff
        /*0548*/ 	.word	0x00028040
        /*054c*/ 	.short	0x0100
        /*054e*/ 	.byte	0x04
	.zero		1


	//   ....[8]....
        /*0550*/ 	.word	0x00000c00
        /*0554*/ 	.word	0x000000ff
        /*0558*/ 	.word	0x00028030
        /*055c*/ 	.short	0x0100
        /*055e*/ 	.byte	0x04
	.zero		1


	//   ....[9]....
        /*0560*/ 	.word	0x00000c10
        /*0564*/ 	.word	0x000000ff
        /*0568*/ 	.word	0x00028048
        /*056c*/ 	.short	0x0100
        /*056e*/ 	.byte	0x04
	.zero		1


	//   ....[10]....
        /*0570*/ 	.word	0x00000d40
        /*0574*/ 	.word	0x000000ff
        /*0578*/ 	.word	0x00028050
        /*057c*/ 	.short	0x0100
        /*057e*/ 	.byte	0x04
	.zero		1


	//   ....[11]....
        /*0580*/ 	.word	0x00000d50
        /*0584*/ 	.word	0x000000ff
        /*0588*/ 	.word	0x00028058
        /*058c*/ 	.short	0x0100
        /*058e*/ 	.byte	0x04
	.zero		1


	//   ....[12]....
        /*0590*/ 	.word	0x00000f00
        /*0594*/ 	.word	0x000000ff
        /*0598*/ 	.word	0x00028060
        /*059c*/ 	.short	0x0100
        /*059e*/ 	.byte	0x04
	.zero		1


	//   ....[13]....
        /*05a0*/ 	.word	0x00000f10
        /*05a4*/ 	.word	0x000000ff
        /*05a8*/ 	.word	0x00028068
        /*05ac*/ 	.short	0x0100
        /*05ae*/ 	.byte	0x04
	.zero		1


	//   ....[14]....
        /*05b0*/ 	.word	0x000010f0
        /*05b4*/ 	.word	0x000000ff
        /*05b8*/ 	.word	0x00028070
        /*05bc*/ 	.short	0x0100
        /*05be*/ 	.byte	0x04
	.zero		1


	//   ....[15]....
        /*05c0*/ 	.word	0x00001100
        /*05c4*/ 	.word	0x000000ff
        /*05c8*/ 	.word	0x00028078
        /*05cc*/ 	.short	0x0100
        /*05ce*/ 	.byte	0x04
	.zero		1


	//   ....[16]....
        /*05d0*/ 	.word	0x000012e0
        /*05d4*/ 	.word	0x000000ff
        /*05d8*/ 	.word	0x00028080
        /*05dc*/ 	.short	0x0100
        /*05de*/ 	.byte	0x04
	.zero		1


	//   ....[17]....
        /*05e0*/ 	.word	0x000012f0
        /*05e4*/ 	.word	0x000000ff
        /*05e8*/ 	.word	0x00028088
        /*05ec*/ 	.short	0x0100
        /*05ee*/ 	.byte	0x04
	.zero		1


	//   ....[18]....
        /*05f0*/ 	.word	0x00001420
        /*05f4*/ 	.word	0x000000ff
        /*05f8*/ 	.word	0x00028090
        /*05fc*/ 	.short	0x0100
        /*05fe*/ 	.byte	0x04
	.zero		1


	//   ....[19]....
        /*0600*/ 	.word	0x00001430
        /*0604*/ 	.word	0x000000ff
        /*0608*/ 	.word	0x000280a0
        /*060c*/ 	.short	0x0100
        /*060e*/ 	.byte	0x04
	.zero		1


	//   ....[20]....
        /*0610*/ 	.word	0x00001440
        /*0614*/ 	.word	0x000000ff
        /*0618*/ 	.word	0x00028098
        /*061c*/ 	.short	0x0100
        /*061e*/ 	.byte	0x04
	.zero		1


	//   ....[21]....
        /*0620*/ 	.word	0x00001450
        /*0624*/ 	.word	0x000000ff
        /*0628*/ 	.word	0x000280a8
        /*062c*/ 	.short	0x0100
        /*062e*/ 	.byte	0x04
	.zero		1


	//   ....[22]....
        /*0630*/ 	.word	0x00001580
        /*0634*/ 	.word	0x000000ff
        /*0638*/ 	.word	0x000280b0
        /*063c*/ 	.short	0x0100
        /*063e*/ 	.byte	0x04
	.zero		1


	//   ....[23]....
        /*0640*/ 	.word	0x00001590
        /*0644*/ 	.word	0x000000ff
        /*0648*/ 	.word	0x000280c0
        /*064c*/ 	.short	0x0100
        /*064e*/ 	.byte	0x04
	.zero		1


	//   ....[24]....
        /*0650*/ 	.word	0x000015a0
        /*0654*/ 	.word	0x000000ff
        /*0658*/ 	.word	0x000280b8
        /*065c*/ 	.short	0x0100
        /*065e*/ 	.byte	0x04
	.zero		1


	//   ....[25]....
        /*0660*/ 	.word	0x000015b0
        /*0664*/ 	.word	0x000000ff
        /*0668*/ 	.word	0x000280c8
        /*066c*/ 	.short	0x0100
        /*066e*/ 	.byte	0x04
	.zero		1


	//   ....[26]....
        /*0670*/ 	.word	0x000016a0
        /*0674*/ 	.word	0x000000ff
        /*0678*/ 	.word	0x000280d0
        /*067c*/ 	.short	0x0100
        /*067e*/ 	.byte	0x04
	.zero		1


	//   ....[27]....
        /*0680*/ 	.word	0x000016b0
        /*0684*/ 	.word	0x000000ff
        /*0688*/ 	.word	0x000280d8
        /*068c*/ 	.short	0x0100
        /*068e*/ 	.byte	0x04
	.zero		1


	//   ....[28]....
        /*0690*/ 	.word	0x00001b20
        /*0694*/ 	.word	0x000000ff
        /*0698*/ 	.word	0x00028000
        /*069c*/ 	.short	0x010a
        /*069e*/ 	.byte	0x14
	.zero		1


	//   ....[29]....
        /*06a0*/ 	.word	0x00001b60
        /*06a4*/ 	.word	0x000000ff
        /*06a8*/ 	.word	0x00028020
        /*06ac*/ 	.short	0x010a
        /*06ae*/ 	.byte	0x14
	.zero		1


	//   ....[30]....
        /*06b0*/ 	.word	0x00001c00
        /*06b4*/ 	.word	0x000000ff
        /*06b8*/ 	.word	0x00028058
        /*06bc*/ 	.short	0x010a
        /*06be*/ 	.byte	0x14
	.zero		1


	//   ....[31]....
        /*06c0*/ 	.word	0x000020a0
        /*06c4*/ 	.word	0x000000ff
        /*06c8*/ 	.word	0x00028008
        /*06cc*/ 	.short	0x010a
        /*06ce*/ 	.byte	0x14
	.zero		1


	//   ....[32]....
        /*06d0*/ 	.word	0x00002100
        /*06d4*/ 	.word	0x000000ff
        /*06d8*/ 	.word	0x00028068
        /*06dc*/ 	.short	0x010a
        /*06de*/ 	.byte	0x14
	.zero		1


	//   ....[33]....
        /*06e0*/ 	.word	0x000025e0
        /*06e4*/ 	.word	0x000000ff
        /*06e8*/ 	.word	0x00028028
        /*06ec*/ 	.short	0x010a
        /*06ee*/ 	.byte	0x14
	.zero		1


	//   ....[34]....
        /*06f0*/ 	.word	0x00002620
        /*06f4*/ 	.word	0x000000ff
        /*06f8*/ 	.word	0x000280a0
        /*06fc*/ 	.short	0x010a
        /*06fe*/ 	.byte	0x14
	.zero		1


	//   ....[35]....
        /*0700*/ 	.word	0x00002660
        /*0704*/ 	.word	0x000000ff
        /*0708*/ 	.word	0x00028058
        /*070c*/ 	.short	0x010a
        /*070e*/ 	.byte	0x14
	.zero		1


	//   ....[36]....
        /*0710*/ 	.word	0x00002cc0
        /*0714*/ 	.word	0x000000ff
        /*0718*/ 	.word	0x00028020
        /*071c*/ 	.short	0x010a
        /*071e*/ 	.byte	0x05
	.zero		1


	//   ....[37]....
        /*0720*/ 	.word	0x00003200
        /*0724*/ 	.word	0x000000ff
        /*0728*/ 	.word	0x000280a8
        /*072c*/ 	.short	0x010a
        /*072e*/ 	.byte	0x18
	.zero		1


	//   ....[38]....
        /*0730*/ 	.word	0x00003270
        /*0734*/ 	.word	0x000000ff
        /*0738*/ 	.word	0x00028068
        /*073c*/ 	.short	0x010a
        /*073e*/ 	.byte	0x18
	.zero		1


	//   ....[39]....
        /*0740*/ 	.word	0x00003d00
        /*0744*/ 	.word	0x000000ff
        /*0748*/ 	.word	0x00028020
        /*074c*/ 	.short	0x010a
        /*074e*/ 	.byte	0x04
	.zero		1


	//   ....[40]....
        /*0750*/ 	.word	0x00003d50
        /*0754*/ 	.word	0x000000ff
        /*0758*/ 	.word	0x000280a0
        /*075c*/ 	.short	0x010a
        /*075e*/ 	.byte	0x18
	.zero		1


	//   ....[41]....
        /*0760*/ 	.word	0x00003dc0
        /*0764*/ 	.word	0x000000ff
        /*0768*/ 	.word	0x00028058
        /*076c*/ 	.short	0x010a
        /*076e*/ 	.byte	0x18
	.zero		1


	//   ....[42]....
        /*0770*/ 	.word	0x00004490
        /*0774*/ 	.word	0x000000ff
        /*0778*/ 	.word	0x000280a8
        /*077c*/ 	.short	0x010a
        /*077e*/ 	.byte	0x15
	.zero		1


	//   ....[43]....
        /*0780*/ 	.word	0x00004500
        /*0784*/ 	.word	0x000000ff
        /*0788*/ 	.word	0x00028068
        /*078c*/ 	.short	0x010a
        /*078e*/ 	.byte	0x15
	.zero		1


	//   ....[44]....
        /*0790*/ 	.word	0x00004be0
        /*0794*/ 	.word	0x00000006
        /*0798*/ 	.word	0x000280c0
        /*079c*/ 	.short	0x010a
        /*079e*/ 	.byte	0xff
	.zero		1


	//   ....[45]....
        /*07a0*/ 	.word	0x00008e20
        /*07a4*/ 	.word	0x00000041
        /*07a8*/ 	.word	0x000280b0
        /*07ac*/ 	.short	0x0101
        /*07ae*/ 	.byte	0xff
	.zero		1


	//   ....[46]....
        /*07b0*/ 	.word	0x00009d90
        /*07b4*/ 	.word	0x00000002
        /*07b8*/ 	.word	0x000280c8
        /*07bc*/ 	.short	0x010a
        /*07be*/ 	.byte	0xff
	.zero		1


	//   ....[47]....
        /*07c0*/ 	.word	0x0000a0f0
        /*07c4*/ 	.word	0x00000000
        /*07c8*/ 	.word	0x000280b8
        /*07cc*/ 	.short	0x0101
        /*07ce*/ 	.byte	0xff
	.zero		1


	//   ....[48]....
        /*07d0*/ 	.word	0x0000a1d0
        /*07d4*/ 	.word	0x000000ff
        /*07d8*/ 	.word	0x00028070
        /*07dc*/ 	.short	0x010a
        /*07de*/ 	.byte	0x24
	.zero		1


	//   ....[49]....
        /*07e0*/ 	.word	0x0000a250
        /*07e4*/ 	.word	0x000000ff
        /*07e8*/ 	.word	0x00000000
        /*07ec*/ 	.short	0x0101
        /*07ee*/ 	.byte	0x05
	.zero		1


	//   ....[50]....
        /*07f0*/ 	.word	0x0000a280
        /*07f4*/ 	.word	0x000000ff
        /*07f8*/ 	.word	0x00028080
        /*07fc*/ 	.short	0x010a
        /*07fe*/ 	.byte	0x24
	.zero		1


	//   ....[51]....
        /*0800*/ 	.word	0x0000a620
        /*0804*/ 	.word	0x000000ff
        /*0808*/ 	.word	0x00028070
        /*080c*/ 	.short	0x010a
        /*080e*/ 	.byte	0x24
	.zero		1


	//   ....[52]....
        /*0810*/ 	.word	0x0000a780
        /*0814*/ 	.word	0x000000ff
        /*0818*/ 	.word	0x00028090
        /*081c*/ 	.short	0x010a
        /*081e*/ 	.byte	0x24
	.zero		1


	//   ....[53]....
        /*0820*/ 	.word	0x0000c1c0
        /*0824*/ 	.word	0x000000ff
        /*0828*/ 	.word	0x00000000
        /*082c*/ 	.short	0x0101
        /*082e*/ 	.byte	0x04
	.zero		1


	//   ....[54]....
        /*0830*/ 	.word	0x0000c240
        /*0834*/ 	.word	0x000000ff
        /*0838*/ 	.word	0x00000000
        /*083c*/ 	.short	0x0101
        /*083e*/ 	.byte	0x04
	.zero		1


	//   ....[55]....
        /*0840*/ 	.word	0x0000c2a0
        /*0844*/ 	.word	0x000000ff
        /*0848*/ 	.word	0x00028080
        /*084c*/ 	.short	0x010a
        /*084e*/ 	.byte	0x24
	.zero		1


	//   ....[56]....
        /*0850*/ 	.word	0x0000c520
        /*0854*/ 	.word	0x000000ff
        /*0858*/ 	.word	0x00028098
        /*085c*/ 	.short	0x010a
        /*085e*/ 	.byte	0x24
	.zero		1


	//   ....[57]....
        /*0860*/ 	.word	0x0000df50
        /*0864*/ 	.word	0x000000ff
        /*0868*/ 	.word	0x00000000
        /*086c*/ 	.short	0x0101
        /*086e*/ 	.byte	0x05
	.zero		1


	//   ....[58]....
        /*0870*/ 	.word	0x0000dff0
        /*0874*/ 	.word	0x000000ff
        /*0878*/ 	.word	0x00000000
        /*087c*/ 	.short	0x0101
        /*087e*/ 	.byte	0x04
	.zero		1


	//   ....[59]....
        /*0880*/ 	.word	0x0000e0a0
        /*0884*/ 	.word	0x00000000
        /*0888*/ 	.word	0x00000000
        /*088c*/ 	.short	0x0101
        /*088e*/ 	.byte	0xff
	.zero		1


	//   ....[60]....
        /*0890*/ 	.word	0x0000e0f0
        /*0894*/ 	.word	0x00000024
        /*0898*/ 	.word	0x00028070
        /*089c*/ 	.short	0x010a
        /*089e*/ 	.byte	0xff
	.zero		1


	//   ....[61]....
        /*08a0*/ 	.word	0x0000e160
        /*08a4*/ 	.word	0x000000ff
        /*08a8*/ 	.word	0x00000000
        /*08ac*/ 	.short	0x0101
        /*08ae*/ 	.byte	0x05
	.zero		1


	//   ....[62]....
        /*08b0*/ 	.word	0x0000e1c0
        /*08b4*/ 	.word	0x00000024
        /*08b8*/ 	.word	0x00028090
        /*08bc*/ 	.short	0x010a
        /*08be*/ 	.byte	0xff
	.zero		1


	//   ....[63]....
        /*08c0*/ 	.word	0x0000e240
        /*08c4*/ 	.word	0x00000024
        /*08c8*/ 	.word	0x000280c0
        /*08cc*/ 	.short	0x010a
        /*08ce*/ 	.byte	0xff
	.zero		1


	//   ....[64]....
        /*08d0*/ 	.word	0x000101d0
        /*08d4*/ 	.word	0x00000000
        /*08d8*/ 	.word	0x00000000
        /*08dc*/ 	.short	0x0101
        /*08de*/ 	.byte	0xff
	.zero		1


	//   ....[65]....
        /*08e0*/ 	.word	0x00010200
        /*08e4*/ 	.word	0x00000024
        /*08e8*/ 	.word	0x000280b0
        /*08ec*/ 	.short	0x0101
        /*08ee*/ 	.byte	0xff
	.zero		1


	//   ....[66]....
        /*08f0*/ 	.word	0x00010280
        /*08f4*/ 	.word	0x00000024
        /*08f8*/ 	.word	0x00028080
        /*08fc*/ 	.short	0x010a
        /*08fe*/ 	.byte	0xff
	.zero		1


	//   ....[67]....
        /*0900*/ 	.word	0x00010430
        /*0904*/ 	.word	0x00000000
        /*0908*/ 	.word	0x00000000
        /*090c*/ 	.short	0x0101
        /*090e*/ 	.byte	0xff
	.zero		1


	//   ....[68]....
        /*0910*/ 	.word	0x00010480
        /*0914*/ 	.word	0x00000024
        /*0918*/ 	.word	0x00028098
        /*091c*/ 	.short	0x010a
        /*091e*/ 	.byte	0xff
	.zero		1


	//   ....[69]....
        /*0920*/ 	.word	0x00010500
        /*0924*/ 	.word	0x00000024
        /*0928*/ 	.word	0x000280c8
        /*092c*/ 	.short	0x010a
        /*092e*/ 	.byte	0xff
	.zero		1


	//   ....[70]....
        /*0930*/ 	.word	0x000123b0
        /*0934*/ 	.word	0x00000000
        /*0938*/ 	.word	0x00000000
        /*093c*/ 	.short	0x0101
        /*093e*/ 	.byte	0xff
	.zero		1


	//   ....[71]....
        /*0940*/ 	.word	0x000123e0
        /*0944*/ 	.word	0x00000024
        /*0948*/ 	.word	0x000280b8
        /*094c*/ 	.short	0x0101
        /*094e*/ 	.byte	0xff
	.zero		1


	//   ....[72]....
        /*0950*/ 	.word	0x00012580
        /*0954*/ 	.word	0x000000ff
        /*0958*/ 	.word	0x00000000
        /*095c*/ 	.short	0x010a
        /*095e*/ 	.byte	0x05
	.zero		1


	//   ....[73]....
        /*0960*/ 	.word	0x00012890
        /*0964*/ 	.word	0x000000ff
        /*0968*/ 	.word	0x00000000
        /*096c*/ 	.short	0x010a
        /*096e*/ 	.byte	0x04
	.zero		1


	//   ....[74]....
        /*0970*/ 	.word	0x000134a0
        /*0974*/ 	.word	0x000000ff
        /*0978*/ 	.word	0x00000000
        /*097c*/ 	.short	0x0101
        /*097e*/ 	.byte	0x04
	.zero		1


	//   ....[75]....
        /*0980*/ 	.word	0x00013520
        /*0984*/ 	.word	0x000000ff
        /*0988*/ 	.word	0x00000000
        /*098c*/ 	.short	0x010a
        /*098e*/ 	.byte	0x31
	.zero		1


	//   ....[76]....
        /*0990*/ 	.word	0x00013720
        /*0994*/ 	.word	0x000000ff
        /*0998*/ 	.word	0x00000000
        /*099c*/ 	.short	0x0101
        /*099e*/ 	.byte	0x32
	.zero		1


	//   ....[77]....
        /*09a0*/ 	.word	0x00016350
        /*09a4*/ 	.word	0x000000ff
        /*09a8*/ 	.word	0x00000000
        /*09ac*/ 	.short	0x0101
        /*09ae*/ 	.byte	0x04
	.zero		1


	//   ....[78]....
        /*09b0*/ 	.word	0x000164d0
        /*09b4*/ 	.word	0x000000ff
        /*09b8*/ 	.word	0x00000000
        /*09bc*/ 	.short	0x010a
        /*09be*/ 	.byte	0x04
	.zero		1


	//   ....[79]....
        /*09c0*/ 	.word	0x00016b70
        /*09c4*/ 	.word	0x000000ff
        /*09c8*/ 	.word	0x00000000
        /*09cc*/ 	.short	0x010a
        /*09ce*/ 	.byte	0x04
	.zero		1


	//   ....[80]....
        /*09d0*/ 	.word	0x00016e00
        /*09d4*/ 	.word	0x000000ff
        /*09d8*/ 	.word	0x00000000
        /*09dc*/ 	.short	0x0101
        /*09de*/ 	.byte	0x04
	.zero		1


	//   ....[81]....
        /*09e0*/ 	.word	0x00016ea0
        /*09e4*/ 	.word	0x000000ff
        /*09e8*/ 	.word	0x00000000
        /*09ec*/ 	.short	0x010a
        /*09ee*/ 	.byte	0x04
	.zero		1


	//   ....[82]....
        /*09f0*/ 	.word	0x00016f60
        /*09f4*/ 	.word	0x000000ff
        /*09f8*/ 	.word	0x00000000
        /*09fc*/ 	.short	0x0101
        /*09fe*/ 	.byte	0x04
	.zero		1


	//   ....[83]....
        /*0a00*/ 	.word	0x000172e0
        /*0a04*/ 	.word	0x000000ff
        /*0a08*/ 	.word	0x00028010
        /*0a0c*/ 	.short	0x010a
        /*0a0e*/ 	.byte	0x08
	.zero		1


	//   ....[84]....
        /*0a10*/ 	.word	0x00017510
        /*0a14*/ 	.word	0x000000ff
        /*0a18*/ 	.word	0x00028038
        /*0a1c*/ 	.short	0x010a
        /*0a1e*/ 	.byte	0x08
	.zero		1


	//   ....[85]....
        /*0a20*/ 	.word	0x00017740
        /*0a24*/ 	.word	0x000000ff
        /*0a28*/ 	.word	0x00028018
        /*0a2c*/ 	.short	0x010a
        /*0a2e*/ 	.byte	0x08
	.zero		1


	//   ....[86]....
        /*0a30*/ 	.word	0x00017970
        /*0a34*/ 	.word	0x000000ff
        /*0a38*/ 	.word	0x00028040
        /*0a3c*/ 	.short	0x010a
        /*0a3e*/ 	.byte	0x08
	.zero		1


	//   ....[87]....
        /*0a40*/ 	.word	0x00017d50
        /*0a44*/ 	.word	0x000000ff
        /*0a48*/ 	.word	0x00028038
        /*0a4c*/ 	.short	0x010a
        /*0a4e*/ 	.byte	0x29
	.zero		1


	//   ....[88]....
        /*0a50*/ 	.word	0x00017f90
        /*0a54*/ 	.word	0x000000ff
        /*0a58*/ 	.word	0x00028038
        /*0a5c*/ 	.short	0x010a
        /*0a5e*/ 	.byte	0x19
	.zero		1


	//   ....[89]....
        /*0a60*/ 	.word	0x000181f0
        /*0a64*/ 	.word	0x000000ff
        /*0a68*/ 	.word	0x00028038
        /*0a6c*/ 	.short	0x010a
        /*0a6e*/ 	.byte	0x21
	.zero		1


	//   ....[90]....
        /*0a70*/ 	.word	0x00018440
        /*0a74*/ 	.word	0x000000ff
        /*0a78*/ 	.word	0x00028038
        /*0a7c*/ 	.short	0x010a
        /*0a7e*/ 	.byte	0x19
	.zero		1


	//   ....[91]....
        /*0a80*/ 	.word	0x000186a0
        /*0a84*/ 	.word	0x000000ff
        /*0a88*/ 	.word	0x00028038
        /*0a8c*/ 	.short	0x010a
        /*0a8e*/ 	.byte	0x19
	.zero		1


	//   ....[92]....
        /*0a90*/ 	.word	0x00018900
        /*0a94*/ 	.word	0x000000ff
        /*0a98*/ 	.word	0x00028038
        /*0a9c*/ 	.short	0x010a
        /*0a9e*/ 	.byte	0x19
	.zero		1


	//   ....[93]....
        /*0aa0*/ 	.word	0x00018b60
        /*0aa4*/ 	.word	0x000000ff
        /*0aa8*/ 	.word	0x00028038
        /*0aac*/ 	.short	0x010a
        /*0aae*/ 	.byte	0x19
	.zero		1


	//   ....[94]....
        /*0ab0*/ 	.word	0x00018dc0
        /*0ab4*/ 	.word	0x000000ff
        /*0ab8*/ 	.word	0x00028038
        /*0abc*/ 	.short	0x010a
        /*0abe*/ 	.byte	0x19
	.zero		1


	//   ....[95]....
        /*0ac0*/ 	.word	0x000190c0
        /*0ac4*/ 	.word	0x000000ff
        /*0ac8*/ 	.word	0x00028038
        /*0acc*/ 	.short	0x010a
        /*0ace*/ 	.byte	0x19
	.zero		1


	//   ....[96]....
        /*0ad0*/ 	.word	0x00019310
        /*0ad4*/ 	.word	0x000000ff
        /*0ad8*/ 	.word	0x00028038
        /*0adc*/ 	.short	0x010a
        /*0ade*/ 	.byte	0x19
	.zero		1


	//   ....[97]....
        /*0ae0*/ 	.word	0x000197e0
        /*0ae4*/ 	.word	0x000000ff
        /*0ae8*/ 	.word	0x000280b0
        /*0aec*/ 	.short	0x010a
        /*0aee*/ 	.byte	0x18
	.zero		1


	//   ....[98]....
        /*0af0*/ 	.word	0x0001a470
        /*0af4*/ 	.word	0x000000ff
        /*0af8*/ 	.word	0x000280b8
        /*0afc*/ 	.short	0x010a
        /*0afe*/ 	.byte	0x18
	.zero		1


	//   ....[99]....
        /*0b00*/ 	.word	0x0001b3a0
        /*0b04*/ 	.word	0x000000ff
        /*0b08*/ 	.word	0x00000000
        /*0b0c*/ 	.short	0x0101
        /*0b0e*/ 	.byte	0x04
	.zero		1


	//   ....[100]....
        /*0b10*/ 	.word	0x0001b410
        /*0b14*/ 	.word	0x000000ff
        /*0b18*/ 	.word	0x00000000
        /*0b1c*/ 	.short	0x0101
        /*0b1e*/ 	.byte	0x04
	.zero		1


	//   ....[101]....
        /*0b20*/ 	.word	0x0001b6b0
        /*0b24*/ 	.word	0x00000000
        /*0b28*/ 	.word	0x00028000
        /*0b2c*/ 	.short	0x010a
        /*0b2e*/ 	.byte	0xff
	.zero		1


	//   ....[102]....
        /*0b30*/ 	.word	0x0001b710
        /*0b34*/ 	.word	0x00000000
        /*0b38*/ 	.word	0x00028020
        /*0b3c*/ 	.short	0x010a
        /*0b3e*/ 	.byte	0xff
	.zero		1


	//   ....[103]....
        /*0b40*/ 	.word	0x0001b770
        /*0b44*/ 	.word	0x00000000
        /*0b48*/ 	.word	0x00028058
        /*0b4c*/ 	.short	0x010a
        /*0b4e*/ 	.byte	0xff
	.zero		1


	//   ....[104]....
        /*0b50*/ 	.word	0x0001b7d0
        /*0b54*/ 	.word	0x00000000
        /*0b58*/ 	.word	0x00028008
        /*0b5c*/ 	.short	0x010a
        /*0b5e*/ 	.byte	0xff
	.zero		1


	//   ....[105]....
        /*0b60*/ 	.word	0x0001b830
        /*0b64*/ 	.word	0x00000000
        /*0b68*/ 	.word	0x00028068
        /*0b6c*/ 	.short	0x010a
        /*0b6e*/ 	.byte	0xff
	.zero		1


	//   ....[106]....
        /*0b70*/ 	.word	0x0001b890
        /*0b74*/ 	.word	0x00000000
        /*0b78*/ 	.word	0x00028028
        /*0b7c*/ 	.short	0x010a
        /*0b7e*/ 	.byte	0xff
	.zero		1


	//   ....[107]....
        /*0b80*/ 	.word	0x0001b8f0
        /*0b84*/ 	.word	0x00000000
        /*0b88*/ 	.word	0x000280a0
        /*0b8c*/ 	.short	0x010a
        /*0b8e*/ 	.byte	0xff
	.zero		1


	//   ....[108]....
        /*0b90*/ 	.word	0x0001b950
        /*0b94*/ 	.word	0x00000000
        /*0b98*/ 	.word	0x00028058
        /*0b9c*/ 	.short	0x010a
        /*0b9e*/ 	.byte	0xff
	.zero		1


	//   ....[109]....
        /*0ba0*/ 	.word	0x0001b9b0
        /*0ba4*/ 	.word	0x00000006
        /*0ba8*/ 	.word	0x00028020
        /*0bac*/ 	.short	0x010a
        /*0bae*/ 	.byte	0xff
	.zero		1


	//   ....[110]....
        /*0bb0*/ 	.word	0x0001ba10
        /*0bb4*/ 	.word	0x00000006
        /*0bb8*/ 	.word	0x000280a8
        /*0bbc*/ 	.short	0x010a
        /*0bbe*/ 	.byte	0xff
	.zero		1


	//   ....[111]....
        /*0bc0*/ 	.word	0x0001ba70
        /*0bc4*/ 	.word	0x00000006
        /*0bc8*/ 	.word	0x00028068
        /*0bcc*/ 	.short	0x010a
        /*0bce*/ 	.byte	0xff
	.zero		1


	//   ....[112]....
        /*0bd0*/ 	.word	0x0001bad0
        /*0bd4*/ 	.word	0x00000006
        /*0bd8*/ 	.word	0x00028020
        /*0bdc*/ 	.short	0x010a
        /*0bde*/ 	.byte	0xff
	.zero		1


	//   ....[113]....
        /*0be0*/ 	.word	0x0001bb30
        /*0be4*/ 	.word	0x00000006
        /*0be8*/ 	.word	0x000280a0
        /*0bec*/ 	.short	0x010a
        /*0bee*/ 	.byte	0xff
	.zero		1


	//   ....[114]....
        /*0bf0*/ 	.word	0x0001bb90
        /*0bf4*/ 	.word	0x00000006
        /*0bf8*/ 	.word	0x00028058
        /*0bfc*/ 	.short	0x010a
        /*0bfe*/ 	.byte	0xff
	.zero		1


	//   ....[115]....
        /*0c00*/ 	.word	0x0001bbf0
        /*0c04*/ 	.word	0x00000003
        /*0c08*/ 	.word	0x000280a8
        /*0c0c*/ 	.short	0x010a
        /*0c0e*/ 	.byte	0xff
	.zero		1


	//   ....[116]....
        /*0c10*/ 	.word	0x0001bc50
        /*0c14*/ 	.word	0x00000000
        /*0c18*/ 	.word	0x00028068
        /*0c1c*/ 	.short	0x010a
        /*0c1e*/ 	.byte	0xff
	.zero		1


	//   ....[117]....
        /*0c20*/ 	.word	0x0001bcd0
        /*0c24*/ 	.word	0x00000003
        /*0c28*/ 	.word	0x000280c0
        /*0c2c*/ 	.short	0x010a
        /*0c2e*/ 	.byte	0xff
	.zero		1


	//   ....[118]....
        /*0c30*/ 	.word	0x0001bd50
        /*0c34*/ 	.word	0x00000002
        /*0c38*/ 	.word	0x000280c8
        /*0c3c*/ 	.short	0x010a
        /*0c3e*/ 	.byte	0xff
	.zero		1


	//   ....[119]....
        /*0c40*/ 	.word	0x0001bdb0
        /*0c44*/ 	.word	0x00000003
        /*0c48*/ 	.word	0x00028070
        /*0c4c*/ 	.short	0x010a
        /*0c4e*/ 	.byte	0xff
	.zero		1


	//   ....[120]....
        /*0c50*/ 	.word	0x0001be10
        /*0c54*/ 	.word	0x00000002
        /*0c58*/ 	.word	0x00028080
        /*0c5c*/ 	.short	0x010a
        /*0c5e*/ 	.byte	0xff
	.zero		1


	//   ....[121]....
        /*0c60*/ 	.word	0x0001be70
        /*0c64*/ 	.word	0x00000002
        /*0c68*/ 	.word	0x00028070
        /*0c6c*/ 	.short	0x010a
        /*0c6e*/ 	.byte	0xff
	.zero		1


	//   ....[122]....
        /*0c70*/ 	.word	0x0001bed0
        /*0c74*/ 	.word	0x00000002
        /*0c78*/ 	.word	0x00028090
        /*0c7c*/ 	.short	0x010a
        /*0c7e*/ 	.byte	0xff
	.zero		1


	//   ....[123]....
        /*0c80*/ 	.word	0x0001bf30
        /*0c84*/ 	.word	0x00000002
        /*0c88*/ 	.word	0x00028080
        /*0c8c*/ 	.short	0x010a
        /*0c8e*/ 	.byte	0xff
	.zero		1


	//   ....[124]....
        /*0c90*/ 	.word	0x0001bf90
        /*0c94*/ 	.word	0x00000002
        /*0c98*/ 	.word	0x00028098
        /*0c9c*/ 	.short	0x010a
        /*0c9e*/ 	.byte	0xff
	.zero		1


	//   ....[125]....
        /*0ca0*/ 	.word	0x0001bfe0
        /*0ca4*/ 	.word	0x00000024
        /*0ca8*/ 	.word	0x00028070
        /*0cac*/ 	.short	0x010a
        /*0cae*/ 	.byte	0xff
	.zero		1


	//   ....[126]....
        /*0cb0*/ 	.word	0x0001c030
        /*0cb4*/ 	.word	0x00000024
        /*0cb8*/ 	.word	0x00028090
        /*0cbc*/ 	.short	0x010a
        /*0cbe*/ 	.byte	0xff
	.zero		1


	//   ....[127]....
        /*0cc0*/ 	.word	0x0001c080
        /*0cc4*/ 	.word	0x00000024
        /*0cc8*/ 	.word	0x000280c0
        /*0ccc*/ 	.short	0x010a
        /*0cce*/ 	.byte	0xff
	.zero		1


	//   ....[128]....
        /*0cd0*/ 	.word	0x0001c0d0
        /*0cd4*/ 	.word	0x00000024
        /*0cd8*/ 	.word	0x00028080
        /*0cdc*/ 	.short	0x010a
        /*0cde*/ 	.byte	0xff
	.zero		1


	//   ....[129]....
        /*0ce0*/ 	.word	0x0001c120
        /*0ce4*/ 	.word	0x00000024
        /*0ce8*/ 	.word	0x00028098
        /*0cec*/ 	.short	0x010a
        /*0cee*/ 	.byte	0xff
	.zero		1


	//   ....[130]....
        /*0cf0*/ 	.word	0x0001c170
        /*0cf4*/ 	.word	0x00000024
        /*0cf8*/ 	.word	0x000280c8
        /*0cfc*/ 	.short	0x010a
        /*0cfe*/ 	.byte	0xff
	.zero		1


	//   ....[131]....
        /*0d00*/ 	.word	0x0001c1d0
        /*0d04*/ 	.word	0x00000000
        /*0d08*/ 	.word	0x00000000
        /*0d0c*/ 	.short	0x010a
        /*0d0e*/ 	.byte	0xff
	.zero		1


	//   ....[132]....
        /*0d10*/ 	.word	0x0001c230
        /*0d14*/ 	.word	0x00000002
        /*0d18*/ 	.word	0x00000000
        /*0d1c*/ 	.short	0x010a
        /*0d1e*/ 	.byte	0xff
	.zero		1


	//   ....[133]....
        /*0d20*/ 	.word	0x0001c290
        /*0d24*/ 	.word	0x00000003
        /*0d28*/ 	.word	0x00000000
        /*0d2c*/ 	.short	0x010a
        /*0d2e*/ 	.byte	0xff
	.zero		1


	//   ....[134]....
        /*0d30*/ 	.word	0x0001c2f0
        /*0d34*/ 	.word	0x00000002
        /*0d38*/ 	.word	0x00000000
        /*0d3c*/ 	.short	0x010a
        /*0d3e*/ 	.byte	0xff
	.zero		1


	//   ....[135]....
        /*0d40*/ 	.word	0x0001c350
        /*0d44*/ 	.word	0x00000002
        /*0d48*/ 	.word	0x00000000
        /*0d4c*/ 	.short	0x010a
        /*0d4e*/ 	.byte	0xff
	.zero		1


	//   ....[136]....
        /*0d50*/ 	.word	0x0001c3b0
        /*0d54*/ 	.word	0x00000002
        /*0d58*/ 	.word	0x00000000
        /*0d5c*/ 	.short	0x010a
        /*0d5e*/ 	.byte	0xff
	.zero		1


	//   ....[137]....
        /*0d60*/ 	.word	0x0001c410
        /*0d64*/ 	.word	0x00000002
        /*0d68*/ 	.word	0x00028010
        /*0d6c*/ 	.short	0x010a
        /*0d6e*/ 	.byte	0xff
	.zero		1


	//   ....[138]....
        /*0d70*/ 	.word	0x0001c470
        /*0d74*/ 	.word	0x00000003
        /*0d78*/ 	.word	0x00028038
        /*0d7c*/ 	.short	0x010a
        /*0d7e*/ 	.byte	0xff
	.zero		1


	//   ....[139]....
        /*0d80*/ 	.word	0x0001c4d0
        /*0d84*/ 	.word	0x00000002
        /*0d88*/ 	.word	0x00028018
        /*0d8c*/ 	.short	0x010a
        /*0d8e*/ 	.byte	0xff
	.zero		1


	//   ....[140]....
        /*0d90*/ 	.word	0x0001c530
        /*0d94*/ 	.word	0x00000002
        /*0d98*/ 	.word	0x00028040
        /*0d9c*/ 	.short	0x010a
        /*0d9e*/ 	.byte	0xff
	.zero		1


	//   ....[141]....
        /*0da0*/ 	.word	0x0001c590
        /*0da4*/ 	.word	0x00000004
        /*0da8*/ 	.word	0x00028038
        /*0dac*/ 	.short	0x010a
        /*0dae*/ 	.byte	0xff
	.zero		1


	//   ....[142]....
        /*0db0*/ 	.word	0x0001c5f0
        /*0db4*/ 	.word	0x00000004
        /*0db8*/ 	.word	0x00028038
        /*0dbc*/ 	.short	0x010a
        /*0dbe*/ 	.byte	0xff
	.zero		1


	//   ....[143]....
        /*0dc0*/ 	.word	0x0001c650
        /*0dc4*/ 	.word	0x00000004
        /*0dc8*/ 	.word	0x00028038
        /*0dcc*/ 	.short	0x010a
        /*0dce*/ 	.byte	0xff
	.zero		1


	//   ....[144]....
        /*0dd0*/ 	.word	0x0001c6b0
        /*0dd4*/ 	.word	0x00000004
        /*0dd8*/ 	.word	0x00028038
        /*0ddc*/ 	.short	0x010a
        /*0dde*/ 	.byte	0xff
	.zero		1


	//   ....[145]....
        /*0de0*/ 	.word	0x0001c710
        /*0de4*/ 	.word	0x00000004
        /*0de8*/ 	.word	0x00028038
        /*0dec*/ 	.short	0x010a
        /*0dee*/ 	.byte	0xff
	.zero		1


	//   ....[146]....
        /*0df0*/ 	.word	0x0001c770
        /*0df4*/ 	.word	0x00000004
        /*0df8*/ 	.word	0x00028038
        /*0dfc*/ 	.short	0x010a
        /*0dfe*/ 	.byte	0xff
	.zero		1


	//   ....[147]....
        /*0e00*/ 	.word	0x0001c7d0
        /*0e04*/ 	.word	0x00000004
        /*0e08*/ 	.word	0x00028038
        /*0e0c*/ 	.short	0x010a
        /*0e0e*/ 	.byte	0xff
	.zero		1


	//   ....[148]....
        /*0e10*/ 	.word	0x0001c830
        /*0e14*/ 	.word	0x00000004
        /*0e18*/ 	.word	0x00028038
        /*0e1c*/ 	.short	0x010a
        /*0e1e*/ 	.byte	0xff
	.zero		1


	//   ....[149]....
        /*0e20*/ 	.word	0x0001c890
        /*0e24*/ 	.word	0x00000004
        /*0e28*/ 	.word	0x00028038
        /*0e2c*/ 	.short	0x010a
        /*0e2e*/ 	.byte	0xff
	.zero		1


	//   ....[150]....
        /*0e30*/ 	.word	0x0001c8f0
        /*0e34*/ 	.word	0x00000004
        /*0e38*/ 	.word	0x00028038
        /*0e3c*/ 	.short	0x010a
        /*0e3e*/ 	.byte	0xff
	.zero		1


	//   ....[151]....
        /*0e40*/ 	.word	0x0001c950
        /*0e44*/ 	.word	0x00000000
        /*0e48*/ 	.word	0x000280b0
        /*0e4c*/ 	.short	0x010a
        /*0e4e*/ 	.byte	0xff
	.zero		1


	//   ....[152]....
        /*0e50*/ 	.word	0x0001c9b0
        /*0e54*/ 	.word	0x00000000
        /*0e58*/ 	.word	0x000280b8
        /*0e5c*/ 	.short	0x010a
        /*0e5e*/ 	.byte	0xff
	.zero		1


	//----- nvinfo : EIATTR_NUM_MBARRIERS
	.align		4
.L_66:
        /*0e60*/ 	.byte	0x03, 0x38
        /*0e62*/ 	.short	0x001c


	//----- nvinfo : EIATTR_EXIT_INSTR_OFFSETS
	.align		4
        /*0e64*/ 	.byte	0x04, 0x1c
        /*0e66*/ 	.short	(.L_68 - .L_67)


	//   ....[0]....
.L_67:
        /*0e68*/ 	.word	0x000017b0


	//   ....[1]....
        /*0e6c*/ 	.word	0x00001a30


	//   ....[2]....
        /*0e70*/ 	.word	0x00004a40


	//   ....[3]....
        /*0e74*/ 	.word	0x00004a80


	//   ....[4]....
        /*0e78*/ 	.word	0x00004af0


	//   ....[5]....
        /*0e7c*/ 	.word	0x0000a100


	//   ....[6]....
        /*0e80*/ 	.word	0x000123f0


	//   ....[7]....
        /*0e84*/ 	.word	0x00012490


	//   ....[8]....
        /*0e88*/ 	.word	0x00016f70


	//   ....[9]....
        /*0e8c*/ 	.word	0x00017000


	//   ....[10]....
        /*0e90*/ 	.word	0x000170a0


	//   ....[11]....
        /*0e94*/ 	.word	0x00017b70


	//   ....[12]....
        /*0e98*/ 	.word	0x00019040


	//   ....[13]....
        /*0e9c*/ 	.word	0x00019550


	//   ....[14]....
        /*0ea0*/ 	.word	0x000195c0


	//   ....[15]....
        /*0ea4*/ 	.word	0x0001b690


	//----- nvinfo : EIATTR_INDIRECT_BRANCH_TARGETS
	.align		4
.L_68:
        /*0ea8*/ 	.byte	0x04, 0x34
        /*0eaa*/ 	.short	(.L_70 - .L_69)


	//   ....[0]....
.L_69:
        /*0eac*/ 	.word	.L_x_476@srel
        /*0eb0*/ 	.short	0x0
        /*0eb2*/ 	.short	0x0
        /*0eb4*/ 	.word	0x3
        /*0eb8*/ 	.word	.L_x_477@srel
        /*0ebc*/ 	.word	.L_x_478@srel
        /*0ec0*/ 	.word	.L_x_479@srel


	//----- nvinfo : EIATTR_MAX_THREADS
	.align		4
.L_70:
        /*0ec4*/ 	.byte	0x04, 0x05
        /*0ec6*/ 	.short	(.L_72 - .L_71)
.L_71:
        /*0ec8*/ 	.word	0x00000200
        /*0ecc*/ 	.word	0x00000001
        /*0ed0*/ 	.word	0x00000001


	//----- nvinfo : EIATTR_CRS_STACK_SIZE
	.align		4
.L_72:
        /*0ed4*/ 	.byte	0x04, 0x1e
        /*0ed6*/ 	.short	(.L_74 - .L_73)
.L_73:
        /*0ed8*/ 	.word	0x00000000


	//----- nvinfo : EIATTR_CBANK_PARAM_SIZE
	.align		4
.L_74:
        /*0edc*/ 	.byte	0x03, 0x19
        /*0ede*/ 	.short	0x0600


	//----- nvinfo : EIATTR_PARAM_CBANK
	.align		4
        /*0ee0*/ 	.byte	0x04, 0x0a
        /*0ee2*/ 	.short	(.L_76 - .L_75)
	.align		4
.L_75:
        /*0ee4*/ 	.word	index@(.nv.constant0._ZN7cutlass13device_kernelINS_4fmha6kernel36Sm100FmhaFwdKernelTmaWarpspecializedIN4cute5tupleIJiiiNS5_IJNS5_IJiiEEEiEEEEEENS1_10collective38Sm100FmhaFwdMainloopTmaWarpspecializedINS_10bfloat16_tEffNS5_IJNS4_1CILi256EEENSC_ILi128EEESE_EEENS5_IJiNSC_ILi1EEES7_EEENS5_IJiSG_NS5_IJNS5_IJNSC_ILi0EEEiEEEiEEEEEESL_NS9_6NoMaskENS5_IJNSC_ILi2EEESG_SG_EEENSC_ILb0EEEEENS9_38Sm100FmhaFwdEpilogueTmaWarpspecializedINS_6half_tEfNS5_IJSE_SE_SE_EEESH_NS5_IJSG_S7_EEESP_EENS2_23IndividualTileSchedulerENS2_41Sm100FmhaCtxKernelWarpspecializedScheduleEEEEEvNT_6ParamsE)
        /*0ee8*/ 	.short	0x0380
        /*0eea*/ 	.short	0x0600


	//----- nvinfo : EIATTR_SW_WAR
	.align		4
.L_76:
        /*0eec*/ 	.byte	0x04, 0x36
        /*0eee*/ 	.short	(.L_78 - .L_77)
.L_77:
        /*0ef0*/ 	.word	0x00000008
.L_78:


//--------------------- .nv.callgraph             --------------------------
	.section	.nv.callgraph,"",@"SHT_CUDA_CALLGRAPH"
	.align	4
	.sectionentsize	8
	.align		4
        /*0000*/ 	.word	0x00000000
	.align		4
        /*0004*/ 	.word	0xffffffff
	.align		4
        /*0008*/ 	.word	index@(_ZN7cutlass13device_kernelINS_4fmha6kernel36Sm100FmhaFwdKernelTmaWarpspecializedIN4cute5tupleIJiiiNS5_IJNS5_IJiiEEEiEEEEEENS1_10collective38Sm100FmhaFwdMainloopTmaWarpspecializedINS_10bfloat16_tEffNS5_IJNS4_1CILi256EEENSC_ILi128EEESE_EEENS5_IJiNSC_ILi1EEES7_EEENS5_IJiSG_NS5_IJNS5_IJNSC_ILi0EEEiEEEiEEEEEESL_NS9_6NoMaskENS5_IJNSC_ILi2EEESG_SG_EEENSC_ILb0EEEEENS9_38Sm100FmhaFwdEpilogueTmaWarpspecializedINS_6half_tEfNS5_IJSE_SE_SE_EEESH_NS5_IJSG_S7_EEESP_EENS2_23IndividualTileSchedulerENS2_41Sm100FmhaCtxKernelWarpspecializedScheduleEEEEEvNT_6ParamsE)
	.align		4
        /*000c*/ 	.word	index@(__assertfail)
	.align		4
        /*0010*/ 	.word	index@(_ZN7cutlass13device_kernelINS_4fmha6kernel36Sm100FmhaFwdKernelTmaWarpspecializedIN4cute5tupleIJiiiNS5_IJNS5_IJiiEEEiEEEEEENS1_10collective38Sm100FmhaFwdMainloopTmaWarpspecializedINS_10bfloat16_tEffNS5_IJNS4_1CILi256EEENSC_ILi128EEESE_EEENS5_IJiNSC_ILi1EEES7_EEENS5_IJiSG_NS5_IJNS5_IJNSC_ILi0EEEiEEEiEEEEEESL_NS9_6NoMaskENS5_IJNSC_ILi2EEESG_SG_EEENSC_ILb0EEEEENS9_38Sm100FmhaFwdEpilogueTmaWarpspecializedINS_6half_tEfNS5_IJSE_SE_SE_EEESH_NS5_IJSG_S7_EEESP_EENS2_23IndividualTileSchedulerENS2_41Sm100FmhaCtxKernelWarpspecializedScheduleEEEEEvNT_6ParamsE)
	.align		4
        /*0014*/ 	.word	index@(vprintf)
	.align		4
        /*0018*/ 	.word	0x00000000
	.align		4
        /*001c*/ 	.word	0xfffffffe
	.align		4
        /*0020*/ 	.word	0x00000000
	.align		4
        /*0024*/ 	.word	0xfffffffd
	.align		4
        /*0028*/ 	.word	0x00000000
	.align		4
        /*002c*/ 	.word	0xfffffffc


//--------------------- .nv.constant4             --------------------------
	.section	.nv.constant4,"a",@progbits
	.align	8
	.align		8
.nv.constant4:
        /*0000*/ 	.dword	vprintf
	.align		8
        /*0008*/ 	.dword	__assertfail
	.align		8
        /*0010*/ 	.dword	__unnamed_1
	.align		8
        /*0018*/ 	.dword	__unnamed_2
	.align		8
        /*0020*/ 	.dword	__unnamed_3
	.align		8
        /*0028*/ 	.dword	__unnamed_4
	.align		8
        /*0030*/ 	.dword	__unnamed_5
	.align		8
        /*0038*/ 	.dword	__unnamed_6
	.align		8
        /*0040*/ 	.dword	__unnamed_7
	.align		8
        /*0048*/ 	.dword	_ZN39_INTERNAL_b0e01d2c_4_k_cu_376628bb_28744cuda3std3__45__cpo5beginE
	.align		8
        /*0050*/ 	.dword	_ZN39_INTERNAL_b0e01d2c_4_k_cu_376628bb_28744cuda3std3__45__cpo3endE
	.align		8
        /*0058*/ 	.dword	_ZN39_INTERNAL_b0e01d2c_4_k_cu_376628bb_28744cuda3std3__45__cpo6cbeginE
	.align		8
        /*0060*/ 	.dword	_ZN39_INTERNAL_b0e01d2c_4_k_cu_376628bb_28744cuda3std3__45__cpo4cendE
	.align		8
        /*0068*/ 	.dword	_ZN39_INTERNAL_b0e01d2c_4_k_cu_376628bb_28744cuda3std3__441_GLOBAL__N__b0e01d2c_4_k_cu_376628bb_28746ignoreE
	.align		8
        /*0070*/ 	.dword	_ZN39_INTERNAL_b0e01d2c_4_k_cu_376628bb_28744cuda3std3__419piecewise_constructE
	.align		8
        /*0078*/ 	.dword	_ZN39_INTERNAL_b0e01d2c_4_k_cu_376628bb_28744cuda3std3__48in_placeE
	.align		8
        /*0080*/ 	.dword	_ZN39_INTERNAL_b0e01d2c_4_k_cu_376628bb_28744cuda3std6ranges3__45__cpo4swapE
	.align		8
        /*0088*/ 	.dword	_ZN39_INTERNAL_b0e01d2c_4_k_cu_376628bb_28744cuda3std6ranges3__45__cpo9iter_moveE
	.align		8
        /*0090*/ 	.dword	_ZN39_INTERNAL_b0e01d2c_4_k_cu_376628bb_28744cute7productE
	.align		8
        /*0098*/ 	.dword	_ZN39_INTERNAL_b0e01d2c_4_k_cu_376628bb_28744cute1_E
	.align		8
        /*00a0*/ 	.dword	$str$22
	.align		8
        /*00a8*/ 	.dword	$str$23
	.align		8
        /*00b0*/ 	.dword	$str$26
	.align		8
        /*00b8*/ 	.dword	$str$27
	.align		8
        /*00c0*/ 	.dword	$str$28
	.align		8
        /*00c8*/ 	.dword	$str$29
	.align		8
        /*00d0*/ 	.dword	$str$30
	.align		8
        /*00d8*/ 	.dword	$str$31
	.align		8
        /*00e0*/ 	.dword	$str$32
	.align		8
        /*00e8*/ 	.dword	$str$33
	.align		8
        /*00f0*/ 	.dword	$str$34
	.align		8
        /*00f8*/ 	.dword	$str$35
	.align		8
        /*0100*/ 	.dword	$str$36
	.align		8
        /*0108*/ 	.dword	$str$37


//--------------------- .nv.constant2._ZN7cutlass13device_kernelINS_4fmha6kernel36Sm100FmhaFwdKernelTmaWarpspecializedIN4cute5tupleIJiiiNS5_IJNS5_IJiiEEEiEEEEEENS1_10collective38Sm100FmhaFwdMainloopTmaWarpspecializedINS_10bfloat16_tEffNS5_IJNS4_1CILi256EEENSC_ILi128EEESE_EEENS5_IJiNSC_ILi1EEES7_EEENS5_IJiSG_NS5_IJNS5_IJNSC_ILi0EEEiEEEiEEEEEESL_NS9_6NoMaskENS5_IJNSC_ILi2EEESG_SG_EEENSC_ILb0EEEEENS9_38Sm100FmhaFwdEpilogueTmaWarpspecializedINS_6half_tEfNS5_IJSE_SE_SE_EEESH_NS5_IJSG_S7_EEESP_EENS2_23IndividualTileSchedulerENS2_41Sm100FmhaCtxKernelWarpspecializedScheduleEEEEEvNT_6ParamsE --------------------------
	.section	.nv.constant2._ZN7cutlass13device_kernelINS_4fmha6kernel36Sm100FmhaFwdKernelTmaWarpspecializedIN4cute5tupleIJiiiNS5_IJNS5_IJiiEEEiEEEEEENS1_10collective38Sm100FmhaFwdMainloopTmaWarpspecializedINS_10bfloat16_tEffNS5_IJNS4_1CILi256EEENSC_ILi128EEESE_EEENS5_IJiNSC_ILi1EEES7_EEENS5_IJiSG_NS5_IJNS5_IJNSC_ILi0EEEiEEEiEEEEEESL_NS9_6NoMaskENS5_IJNSC_ILi2EEESG_SG_EEENSC_ILb0EEEEENS9_38Sm100FmhaFwdEpilogueTmaWarpspecializedINS_6half_tEfNS5_IJSE_SE_SE_EEESH_NS5_IJSG_S7_EEESP_EENS2_23IndividualTileSchedulerENS2_41Sm100FmhaCtxKernelWarpspecializedScheduleEEEEEvNT_6ParamsE,"a",@progbits
	.sectionflags	@""
	.align	4
.nv.constant2._ZN7cutlass13device_kernelINS_4fmha6kernel36Sm100FmhaFwdKernelTmaWarpspecializedIN4cute5tupleIJiiiNS5_IJNS5_IJiiEEEiEEEEEENS1_10collective38Sm100FmhaFwdMainloopTmaWarpspecializedINS_10bfloat16_tEffNS5_IJNS4_1CILi256EEENSC_ILi128EEESE_EEENS5_IJiNSC_ILi1EEES7_EEENS5_IJiSG_NS5_IJNS5_IJNSC_ILi0EEEiEEEiEEEEEESL_NS9_6NoMaskENS5_IJNSC_ILi2EEESG_SG_EEENSC_ILb0EEEEENS9_38Sm100FmhaFwdEpilogueTmaWarpspecializedINS_6half_tEfNS5_IJSE_SE_SE_EEESH_NS5_IJSG_S7_EEESP_EENS2_23IndividualTileSchedulerENS2_41Sm100FmhaCtxKernelWarpspecializedScheduleEEEEEvNT_6ParamsE:
        /*0000*/ 	.byte	0x10, 0x70, 0x01, 0x00, 0x60, 0x95, 0x01, 0x00, 0xe0, 0x6f, 0x01, 0x00


//--------------------- .text._ZN7cutlass13device_kernelINS_4fmha6kernel36Sm100FmhaFwdKernelTmaWarpspecializedIN4cute5tupleIJiiiNS5_IJNS5_IJiiEEEiEEEEEENS1_10collective38Sm100FmhaFwdMainloopTmaWarpspecializedINS_10bfloat16_tEffNS5_IJNS4_1CILi256EEENSC_ILi128EEESE_EEENS5_IJiNSC_ILi1EEES7_EEENS5_IJiSG_NS5_IJNS5_IJNSC_ILi0EEEiEEEiEEEEEESL_NS9_6NoMaskENS5_IJNSC_ILi2EEESG_SG_EEENSC_ILb0EEEEENS9_38Sm100FmhaFwdEpilogueTmaWarpspecializedINS_6half_tEfNS5_IJSE_SE_SE_EEESH_NS5_IJSG_S7_EEESP_EENS2_23IndividualTileSchedulerENS2_41Sm100FmhaCtxKernelWarpspecializedScheduleEEEEEvNT_6ParamsE --------------------------
	.section	.text._ZN7cutlass13device_kernelINS_4fmha6kernel36Sm100FmhaFwdKernelTmaWarpspecializedIN4cute5tupleIJiiiNS5_IJNS5_IJiiEEEiEEEEEENS1_10collective38Sm100FmhaFwdMainloopTmaWarpspecializedINS_10bfloat16_tEffNS5_IJNS4_1CILi256EEENSC_ILi128EEESE_EEENS5_IJiNSC_ILi1EEES7_EEENS5_IJiSG_NS5_IJNS5_IJNSC_ILi0EEEiEEEiEEEEEESL_NS9_6NoMaskENS5_IJNSC_ILi2EEESG_SG_EEENSC_ILb0EEEEENS9_38Sm100FmhaFwdEpilogueTmaWarpspecializedINS_6half_tEfNS5_IJSE_SE_SE_EEESH_NS5_IJSG_S7_EEESP_EENS2_23IndividualTileSchedulerENS2_41Sm100FmhaCtxKernelWarpspecializedScheduleEEEEEvNT_6ParamsE,"ax",@progbits
	.align	128
.text._ZN7cutlass13device_kernelINS_4fmha6kernel36Sm100FmhaFwdKernelTmaWarpspecializedIN4cute5tupleIJiiiNS5_IJNS5_IJiiEEEiEEEEEENS1_10collective38Sm100FmhaFwdMainloopTmaWarpspecializedINS_10bfloat16_tEffNS5_IJNS4_1CILi256EEENSC_ILi128EEESE_EEENS5_IJiNSC_ILi1EEES7_EEENS5_IJiSG_NS5_IJNS5_IJNSC_ILi0EEEiEEEiEEEEEESL_NS9_6NoMaskENS5_IJNSC_ILi2EEESG_SG_EEENSC_ILb0EEEEENS9_38Sm100FmhaFwdEpilogueTmaWarpspecializedINS_6half_tEfNS5_IJSE_SE_SE_EEESH_NS5_IJSG_S7_EEESP_EENS2_23IndividualTileSchedulerENS2_41Sm100FmhaCtxKernelWarpspecializedScheduleEEEEEvNT_6ParamsE:
        .type           _ZN7cutlass13device_kernelINS_4fmha6kernel36Sm100FmhaFwdKernelTmaWarpspecializedIN4cute5tupleIJiiiNS5_IJNS5_IJiiEEEiEEEEEENS1_10collective38Sm100FmhaFwdMainloopTmaWarpspecializedINS_10bfloat16_tEffNS5_IJNS4_1CILi256EEENSC_ILi128EEESE_EEENS5_IJiNSC_ILi1EEES7_EEENS5_IJiSG_NS5_IJNS5_IJNSC_ILi0EEEiEEEiEEEEEESL_NS9_6NoMaskENS5_IJNSC_ILi2EEESG_SG_EEENSC_ILb0EEEEENS9_38Sm100FmhaFwdEpilogueTmaWarpspecializedINS_6half_tEfNS5_IJSE_SE_SE_EEESH_NS5_IJSG_S7_EEESP_EENS2_23IndividualTileSchedulerENS2_41Sm100FmhaCtxKernelWarpspecializedScheduleEEEEEvNT_6ParamsE,@function
        .size           _ZN7cutlass13device_kernelINS_4fmha6kernel36Sm100FmhaFwdKernelTmaWarpspecializedIN4cute5tupleIJiiiNS5_IJNS5_IJiiEEEiEEEEEENS1_10collective38Sm100FmhaFwdMainloopTmaWarpspecializedINS_10bfloat16_tEffNS5_IJNS4_1CILi256EEENSC_ILi128EEESE_EEENS5_IJiNSC_ILi1EEES7_EEENS5_IJiSG_NS5_IJNS5_IJNSC_ILi0EEEiEEEiEEEEEESL_NS9_6NoMaskENS5_IJNSC_ILi2EEESG_SG_EEENSC_ILb0EEEEENS9_38Sm100FmhaFwdEpilogueTmaWarpspecializedINS_6half_tEfNS5_IJSE_SE_SE_EEESH_NS5_IJSG_S7_EEESP_EENS2_23IndividualTileSchedulerENS2_41Sm100FmhaCtxKernelWarpspecializedScheduleEEEEEvNT_6ParamsE,(.L_x_480 - _ZN7cutlass13device_kernelINS_4fmha6kernel36Sm100FmhaFwdKernelTmaWarpspecializedIN4cute5tupleIJiiiNS5_IJNS5_IJiiEEEiEEEEEENS1_10collective38Sm100FmhaFwdMainloopTmaWarpspecializedINS_10bfloat16_tEffNS5_IJNS4_1CILi256EEENSC_ILi128EEESE_EEENS5_IJiNSC_ILi1EEES7_EEENS5_IJiSG_NS5_IJNS5_IJNSC_ILi0EEEiEEEiEEEEEESL_NS9_6NoMaskENS5_IJNSC_ILi2EEESG_SG_EEENSC_ILb0EEEEENS9_38Sm100FmhaFwdEpilogueTmaWarpspecializedINS_6half_tEfNS5_IJSE_SE_SE_EEESH_NS5_IJSG_S7_EEESP_EENS2_23IndividualTileSchedulerENS2_41Sm100FmhaCtxKernelWarpspecializedScheduleEEEEEvNT_6ParamsE)
        .other          _ZN7cutlass13device_kernelINS_4fmha6kernel36Sm100FmhaFwdKernelTmaWarpspecializedIN4cute5tupleIJiiiNS5_IJNS5_IJiiEEEiEEEEEENS1_10collective38Sm100FmhaFwdMainloopTmaWarpspecializedINS_10bfloat16_tEffNS5_IJNS4_1CILi256EEENSC_ILi128EEESE_EEENS5_IJiNSC_ILi1EEES7_EEENS5_IJiSG_NS5_IJNS5_IJNSC_ILi0EEEiEEEiEEEEEESL_NS9_6NoMaskENS5_IJNSC_ILi2EEESG_SG_EEENSC_ILb0EEEEENS9_38Sm100FmhaFwdEpilogueTmaWarpspecializedINS_6half_tEfNS5_IJSE_SE_SE_EEESH_NS5_IJSG_S7_EEESP_EENS2_23IndividualTileSchedulerENS2_41Sm100FmhaCtxKernelWarpspecializedScheduleEEEEEvNT_6ParamsE,@"STO_CUDA_ENTRY STV_DEFAULT"
_ZN7cutlass13device_kernelINS_4fmha6kernel36Sm100FmhaFwdKernelTmaWarpspecializedIN4cute5tupleIJiiiNS5_IJNS5_IJiiEEEiEEEEEENS1_10collective38Sm100FmhaFwdMainloopTmaWarpspecializedINS_10bfloat16_tEffNS5_IJNS4_1CILi256EEENSC_ILi128EEESE_EEENS5_IJiNSC_ILi1EEES7_EEENS5_IJiSG_NS5_IJNS5_IJNSC_ILi0EEEiEEEiEEEEEESL_NS9_6NoMaskENS5_IJNSC_ILi2EEESG_SG_EEENSC_ILb0EEEEENS9_38Sm100FmhaFwdEpilogueTmaWarpspecializedINS_6half_tEfNS5_IJSE_SE_SE_EEESH_NS5_IJSG_S7_EEESP_EENS2_23IndividualTileSchedulerENS2_41Sm100FmhaCtxKernelWarpspecializedScheduleEEEEEvNT_6ParamsE:
[----:B------:R-:W1:Y:S02]  /*0000*/  LDC R1, c[0x0][0x37c] ;  /* 0x0000df00ff017b82 */ /* 0x000e640000000800 */
[----:B-1----:R-:W-:Y:S01]  /*0010*/  IADD3 R1, PT, PT, R1, -0x88, RZ ;  /* 0xffffff7801017810 */ /* 0x002fe20007ffe0ff */
[----:B------:R-:W1:Y:S01]  /*0020*/  S2R R0, SR_TID.X ;  /* 0x0000000000007919 */ /* 0x000e620000002100 */
[----:B------:R-:W2:Y:S01]  /*0030*/  LDCU UR5, c[0x0][0x2f8] ;  /* 0x00005f00ff0577ac */ /* 0x000ea20008000800 */
[----:B------:R-:W3:Y:S01]  /*0040*/  LDCU UR4, c[0x0][0x2fc] ;  /* 0x00005f80ff0477ac */ /* 0x000ee20008000800 */
[----:B------:R-:W-:Y:S02]  /*0050*/  UPLOP3.LUT UP2, UPT, UPT, UPT, UPT, 0x40, 0x4 ;  /* 0x000000000004789c */ /* 0x000fe40003f4e870 */
[----:B------:R-:W-:Y:S02]  /*0060*/  UPLOP3.LUT UP1, UPT, UPT, UPT, UPT, 0x80, 0x8 ;  /* 0x000000000008789c */ /* 0x000fe40003f2f070 */
[----:B------:R-:W-:-:S02]  /*0070*/  UP2UR UR41, UPR, URZ, 0x4 ;  /* 0x00000004ff297883 */ /* 0x000fc40008000000 */
[----:B------:R-:W-:Y:S02]  /*0080*/  UPLOP3.LUT UP2, UPT, UPT, UPT, UPT, 0x80, 0x8 ;  /* 0x000000000008789c */ /* 0x000fe40003f4f070 */
[----:B------:R-:W-:Y:S01]  /*0090*/  UPLOP3.LUT UP0, UPT, UPT, UPT, UPT, 0x40, 0x4 ;  /* 0x000000000004789c */ /* 0x000fe20003f0e870 */
[----:B--2---:R-:W-:Y:S01]  /*00a0*/  IADD3 R17, P0, PT, R1, UR5, RZ ;  /* 0x0000000501117c10 */ /* 0x004fe2000ff1e0ff */
[----:B------:R-:W-:Y:S02]  /*00b0*/  UPLOP3.LUT UP6, UPT, UPT, UPT, UPT, 0x40, 0x4 ;  /* 0x000000000004789c */ /* 0x000fe40003fce870 */
[----:B------:R-:W-:Y:S02]  /*00c0*/  UPLOP3.LUT UP5, UPT, UPT, UPT, UPT, 0x40, 0x4 ;  /* 0x000000000004789c */ /* 0x000fe40003fae870 */
[----:B------:R-:W-:Y:S01]  /*00d0*/  UPLOP3.LUT UP4, UPT, UPT, UPT, UPT, 0x40, 0x4 ;  /* 0x000000000004789c */ /* 0x000fe20003f8e870 */
[----:B---3--:R-:W-:Y:S01]  /*00e0*/  IMAD.X R16, RZ, RZ, UR4, P0 ;  /* 0x00000004ff107e24 */ /* 0x008fe200080e06ff */
[----:B------:R-:W-:Y:S01]  /*00f0*/  UP2UR UR39, UPR, URZ, 0x4 ;  /* 0x00000004ff277883 */ /* 0x000fe20008000000 */
[----:B-1----:R-:W-:-:S05]  /*0100*/  SHF.R.U32.HI R72, RZ, 0x5, R0 ;  /* 0x00000005ff487819 */ /* 0x002fca0000011600 */
[----:B------:R-:W1:Y:S02]  /*0110*/  SHFL.IDX PT, R2, R72, RZ, 0x1f ;  /* 0x00001fff48027589 */ /* 0x000e6400000e0000 */
[----:B-1----:R-:W-:-:S04]  /*0120*/  SHF.R.S32.HI R0, RZ, 0x1f, R2 ;  /* 0x0000001fff007819 */ /* 0x002fc80000011402 */
[----:B------:R-:W-:-:S04]  /*0130*/  LEA.HI R0, R0, R2, RZ, 0x2 ;  /* 0x0000000200007211 */ /* 0x000fc800078f10ff */
[----:B------:R-:W-:-:S04]  /*0140*/  SHF.R.S32.HI R0, RZ, 0x2, R0 ;  /* 0x00000002ff007819 */ /* 0x000fc80000011400 */
[----:B------:R-:W-:-:S13]  /*0150*/  ISETP.NE.AND P1, PT, R0, RZ, PT ;  /* 0x000000ff0000720c */ /* 0x000fda0003f25270 */
[----:B------:R-:W-:Y:S05]  /*0160*/  @!P1 BRA `(.L_x_0) ;  /* 0x0000000400249947 */ /* 0x000fea0003800000 */
[----:B------:R-:W-:-:S13]  /*0170*/  ISETP.NE.AND P0, PT, R0, 0x2, PT ;  /* 0x000000020000780c */ /* 0x000fda0003f05270 */
[----:B------:R-:W-:Y:S05]  /*0180*/  @!P0 BRA `(.L_x_1) ;  /* 0x0000000000f48947 */ /* 0x000fea0003800000 */
[----:B------:R-:W-:-:S13]  /*0190*/  ISETP.NE.AND P0, PT, R0, 0x1, PT ;  /* 0x000000010000780c */ /* 0x000fda0003f05270 */
[----:B------:R-:W-:Y:S05]  /*01a0*/  @P0 BRA `(.L_x_2) ;  /* 0x00000000002c0947 */ /* 0x000fea0003800000 */
[----:B------:R-:W-:Y:S01]  /*01b0*/  HFMA2 R0, -RZ, RZ, 0, 5.9604644775390625e-08 ;  /* 0x00000001ff007431 */ /* 0x000fe200000001ff */
[----:B------:R-:W-:Y:S02]  /*01c0*/  UPLOP3.LUT UP3, UPT, UPT, UPT, UPT, 0x40, 0x4 ;  /* 0x000000000004789c */ /* 0x000fe40003f6e870 */
[----:B------:R-:W-:Y:S02]  /*01d0*/  UPLOP3.LUT UP2, UPT, UPT, UPT, UPT, 0x40, 0x4 ;  /* 0x000000000004789c */ /* 0x000fe40003f4e870 */
[----:B------:R-:W-:Y:S02]  /*01e0*/  UPLOP3.LUT UP1, UPT, UPT, UPT, UPT, 0x80, 0x8 ;  /* 0x000000000008789c */ /* 0x000fe40003f2f070 */
[----:B------:R-:W-:Y:S02]  /*01f0*/  UPLOP3.LUT UP0, UPT, UPT, UPT, UPT, 0x40, 0x4 ;  /* 0x000000000004789c */ /* 0x000fe40003f0e870 */
[----:B------:R-:W-:Y:S02]  /*0200*/  UPLOP3.LUT UP6, UPT, UPT, UPT, UPT, 0x40, 0x4 ;  /* 0x000000000004789c */ /* 0x000fe40003fce870 */
[----:B------:R-:W-:-:S02]  /*0210*/  UPLOP3.LUT UP5, UPT, UPT, UPT, UPT, 0x40, 0x4 ;  /* 0x000000000004789c */ /* 0x000fc40003fae870 */
[----:B------:R-:W-:Y:S02]  /*0220*/  UPLOP3.LUT UP4, UPT, UPT, UPT, UPT, 0x80, 0x8 ;  /* 0x000000000008789c */ /* 0x000fe40003f8f070 */
[----:B------:R-:W-:Y:S02]  /*0230*/  UP2UR UR41, UPR, URZ, 0x8 ;  /* 0x00000008ff297883 */ /* 0x000fe40008000000 */
[----:B------:R-:W-:Y:S01]  /*0240*/  UP2UR UR39, UPR, URZ, 0x4 ;  /* 0x00000004ff277883 */ /* 0x000fe20008000000 */
[----:B------:R-:W-:Y:S11]  /*0250*/  BRA `(.L_x_0) ;  /* 0x0000000000e87947 */ /* 0x000ff60003800000 */
.L_x_2:
[----:B------:R-:W-:Y:S01]  /*0260*/  ISETP.NE.AND P0, PT, R2, 0xc, PT ;  /* 0x0000000c0200780c */ /* 0x000fe20003f05270 */
[----:B------:R-:W-:Y:S01]  /*0270*/  UPLOP3.LUT UP2, UPT, UPT, UPT, UPT, 0x40, 0x4 ;  /* 0x000000000004789c */ /* 0x000fe20003f4e870 */
[----:B------:R-:W-:Y:S01]  /*0280*/  HFMA2 R0, -RZ, RZ, 0, 1.78813934326171875e-07 ;  /* 0x00000003ff007431 */ /* 0x000fe200000001ff */
[----:B------:R-:W-:Y:S02]  /*0290*/  UPLOP3.LUT UP1, UPT, UPT, UPT, UPT, 0x80, 0x8 ;  /* 0x000000000008789c */ /* 0x000fe40003f2f070 */
[----:B------:R-:W-:Y:S02]  /*02a0*/  UP2UR UR41, UPR, URZ, 0x4 ;  /* 0x00000004ff297883 */ /* 0x000fe40008000000 */
[----:B------:R-:W-:Y:S02]  /*02b0*/  UPLOP3.LUT UP2, UPT, UPT, UPT, UPT, 0x40, 0x4 ;  /* 0x000000000004789c */ /* 0x000fe40003f4e870 */
[----:B------:R-:W-:Y:S02]  /*02c0*/  UPLOP3.LUT UP0, UPT, UPT, UPT, UPT, 0x40, 0x4 ;  /* 0x000000000004789c */ /* 0x000fe40003f0e870 */
[----:B------:R-:W-:-:S02]  /*02d0*/  UPLOP3.LUT UP6, UPT, UPT, UPT, UPT, 0x40, 0x4 ;  /* 0x000000000004789c */ /* 0x000fc40003fce870 */
[----:B------:R-:W-:Y:S02]  /*02e0*/  UPLOP3.LUT UP5, UPT, UPT, UPT, UPT, 0x80, 0x8 ;  /* 0x000000000008789c */ /* 0x000fe40003faf070 */
[----:B------:R-:W-:Y:S02]  /*02f0*/  UPLOP3.LUT UP4, UPT, UPT, UPT, UPT, 0x40, 0x4 ;  /* 0x000000000004789c */ /* 0x000fe40003f8e870 */
[----:B------:R-:W-:Y:S01]  /*0300*/  UP2UR UR39, UPR, URZ, 0x4 ;  /* 0x00000004ff277883 */ /* 0x000fe20008000000 */
[----:B------:R-:W-:Y:S11]  /*0310*/  @!P0 BRA `(.L_x_0) ;  /* 0x0000000000b88947 */ /* 0x000ff60003800000 */
[----:B------:R-:W-:-:S13]  /*0320*/  ISETP.NE.AND P0, PT, R2, 0xe, PT ;  /* 0x0000000e0200780c */ /* 0x000fda0003f05270 */
[----:B------:R-:W-:Y:S05]  /*0330*/  @!P0 BRA `(.L_x_3) ;  /* 0x00000000005c8947 */ /* 0x000fea0003800000 */
[----:B------:R-:W-:-:S13]  /*0340*/  ISETP.NE.AND P0, PT, R2, 0xd, PT ;  /* 0x0000000d0200780c */ /* 0x000fda0003f05270 */
[----:B------:R-:W-:Y:S05]  /*0350*/  @P0 BRA `(.L_x_4) ;  /* 0x00000000002c0947 */ /* 0x000fea0003800000 */
[----:B------:R-:W-:Y:S01]  /*0360*/  HFMA2 R0, -RZ, RZ, 0, 2.384185791015625e-07 ;  /* 0x00000004ff007431 */ /* 0x000fe200000001ff */
        /* <DEDUP_REMOVED lines=10> */
.L_x_4:
[----:B------:R-:W-:Y:S01]  /*0410*/  HFMA2 R0, -RZ, RZ, 0, 3.5762786865234375e-07 ;  /* 0x00000006ff007431 */ /* 0x000fe200000001ff */
[----:B------:R-:W-:Y:S02]  /*0420*/  UPLOP3.LUT UP3, UPT, UPT, UPT, UPT, 0x40, 0x4 ;  /* 0x000000000004789c */ /* 0x000fe40003f6e870 */
[----:B------:R-:W-:Y:S02]  /*0430*/  UPLOP3.LUT UP2, UPT, UPT, UPT, UPT, 0x40, 0x4 ;  /* 0x000000000004789c */ /* 0x000fe40003f4e870 */
[----:B------:R-:W-:Y:S02]  /*0440*/  UPLOP3.LUT UP0, UPT, UPT, UPT, UPT, 0x40, 0x4 ;  /* 0x000000000004789c */ /* 0x000fe40003f0e870 */
[----:B------:R-:W-:Y:S02]  /*0450*/  UPLOP3.LUT UP6, UPT, UPT, UPT, UPT, 0x40, 0x4 ;  /* 0x000000000004789c */ /* 0x000fe40003fce870 */
[----:B------:R-:W-:Y:S02]  /*0460*/  UPLOP3.LUT UP5, UPT, UPT, UPT, UPT, 0x40, 0x4 ;  /* 0x000000000004789c */ /* 0x000fe40003fae870 */
[----:B------:R-:W-:-:S02]  /*0470*/  UPLOP3.LUT UP4, UPT, UPT, UPT, UPT, 0x40, 0x4 ;  /* 0x000000000004789c */ /* 0x000fc40003f8e870 */
[----:B------:R-:W-:Y:S02]  /*0480*/  UP2UR UR41, UPR, URZ, 0x8 ;  /* 0x00000008ff297883 */ /* 0x000fe40008000000 */
[----:B------:R-:W-:Y:S01]  /*0490*/  UP2UR UR39, UPR, URZ, 0x4 ;  /* 0x00000004ff277883 */ /* 0x000fe20008000000 */
[----:B------:R-:W-:Y:S11]  /*04a0*/  BRA `(.L_x_0) ;  /* 0x0000000000547947 */ /* 0x000ff60003800000 */
.L_x_3:
[----:B------:R-:W-:Y:S01]  /*04b0*/  HFMA2 R0, -RZ, RZ, 0, 2.98023223876953125e-07 ;  /* 0x00000005ff007431 */ /* 0x000fe200000001ff */
        /* <DEDUP_REMOVED lines=10> */
.L_x_1:
[----:B------:R-:W-:Y:S01]  /*0560*/  HFMA2 R0, -RZ, RZ, 0, 1.1920928955078125e-07 ;  /* 0x00000002ff007431 */ /* 0x000fe200000001ff */
        /* <DEDUP_REMOVED lines=8> */
[----:B------:R-:W-:-:S12]  /*05f0*/  UP2UR UR39, UPR, URZ, 0x4 ;  /* 0x00000004ff277883 */ /* 0x000fd80008000000 */
.L_x_0:
[----:B------:R-:W-:Y:S01]  /*0600*/  ELECT P0, URZ, PT ;  /* 0x0000000000ff782f */ /* 0x000fe20003800000 */
[----:B------:R-:W-:Y:S03]  /*0610*/  BSSY.RECONVERGENT B0, `(.L_x_5) ;  /* 0x000000f000007945 */ /* 0x000fe60003800200 */
[----:B------:R-:W-:Y:S02]  /*0620*/  PLOP3.LUT P2, PT, P0, PT, UP0, 0x5d, 0xd5 ;  /* 0x0000000000d5781c */ /* 0x000fe4000074eb0d */
[----:B------:R-:W-:-:S11]  /*0630*/  PLOP3.LUT P1, PT, P0, PT, UP6, 0x5d, 0xd5 ;  /* 0x0000000000d5781c */ /* 0x000fd6000072eb6d */
[----:B------:R-:W-:Y:S05]  /*0640*/  @P2 BRA `(.L_x_6) ;  /* 0x00000000002c2947 */ /* 0x000fea0003800000 */
[----:B------:R-:W1:Y:S02]  /*0650*/  LDCU.64 UR4, c[0x0][0x348] ;  /* 0x00006900ff0477ac */ /* 0x000e640008000a00 */
[----:B-1----:R-:W-:-:S04]  /*0660*/  UIADD3 UR8, UP0, UPT, UR4, 0x80, URZ ;  /* 0x0000008004087890 */ /* 0x002fc8000ff1e0ff */
[----:B------:R-:W-:Y:S02]  /*0670*/  UIADD3.X UR9, UPT, UPT, URZ, UR5, URZ, UP0, !UPT ;  /* 0x00000005ff097290 */ /* 0x000fe400087fe4ff */
[----:B------:R-:W-:-:S04]  /*0680*/  UIADD3 UR6, UP0, UPT, UR4, 0x180, URZ ;  /* 0x0000018004067890 */ /* 0x000fc8000ff1e0ff */
[----:B------:R-:W-:Y:S02]  /*0690*/  UIADD3.X UR7, UPT, UPT, URZ, UR5, URZ, UP0, !UPT ;  /* 0x00000005ff077290 */ /* 0x000fe400087fe4ff */
[----:B------:R-:W-:Y:S01]  /*06a0*/  UIADD3 UR4, UP0, UPT, UR4, 0x280, URZ ;  /* 0x0000028004047890 */ /* 0x000fe2000ff1e0ff */
[----:B------:R1:W-:Y:S03]  /*06b0*/  UTMACCTL.PF [UR8] ;  /* 0x00000000080079b9 */ /* 0x0003e60008040000 */
[----:B------:R-:W-:-:S03]  /*06c0*/  UIADD3.X UR5, UPT, UPT, URZ, UR5, URZ, UP0, !UPT ;  /* 0x00000005ff057290 */ /* 0x000fc600087fe4ff */
[----:B------:R1:W-:Y:S06]  /*06d0*/  UTMACCTL.PF [UR6] ;  /* 0x00000000060079b9 */ /* 0x0003ec0008040000 */
[----:B------:R1:W-:Y:S02]  /*06e0*/  UTMACCTL.PF [UR4] ;  /* 0x00000000040079b9 */ /* 0x0003e40008040000 */
[----:B-1----:R-:W-:Y:S01]  /*06f0*/  NOP ;  /* 0x0000000000007918 */ /* 0x002fe20000000000 */
.L_x_6:
[----:B------:R-:W-:Y:S05]  /*0700*/  BSYNC.RECONVERGENT B0 ;  /* 0x0000000000007941 */ /* 0x000fea0003800200 */
.L_x_5:
[----:B------:R-:W-:Y:S04]  /*0710*/  BSSY.RECONVERGENT B0, `(.L_x_7) ;  /* 0x000001b000007945 */ /* 0x000fe80003800200 */
[----:B------:R-:W-:Y:S05]  /*0720*/  @P1 BRA `(.L_x_8) ;  /* 0x0000000000241947 */ /* 0x000fea0003800000 */
[----:B------:R-:W1:Y:S01]  /*0730*/  LDCU.64 UR4, c[0x0][0x348] ;  /* 0x00006900ff0477ac */ /* 0x000e620008000a00 */
[----:B------:R-:W-:Y:S02]  /*0740*/  PLOP3.LUT P6, PT, PT, PT, PT, 0x80, 0x8 ;  /* 0x000000000008781c */ /* 0x000fe40003fcf070 */
[----:B------:R-:W-:Y:S02]  /*0750*/  PLOP3.LUT P5, PT, PT, PT, PT, 0x8, 0x80 ;  /* 0x000000000080781c */ /* 0x000fe40003fae170 */
[----:B------:R-:W-:Y:S02]  /*0760*/  PLOP3.LUT P4, PT, PT, PT, PT, 0x80, 0x8 ;  /* 0x000000000008781c */ /* 0x000fe40003f8f070 */
[----:B------:R-:W-:Y:S01]  /*0770*/  PLOP3.LUT P3, PT, PT, PT, PT, 0x80, 0x8 ;  /* 0x000000000008781c */ /* 0x000fe20003f6f070 */
[----:B-1----:R-:W-:-:S04]  /*0780*/  UIADD3 UR4, UP0, UPT, UR4, 0x400, URZ ;  /* 0x0000040004047890 */ /* 0x002fc8000ff1e0ff */
[----:B------:R-:W-:-:S09]  /*0790*/  UIADD3.X UR5, UPT, UPT, URZ, UR5, URZ, UP0, !UPT ;  /* 0x00000005ff057290 */ /* 0x000fd200087fe4ff */
[----:B------:R1:W-:Y:S02]  /*07a0*/  UTMACCTL.PF [UR4] ;  /* 0x00000000040079b9 */ /* 0x0003e40008040000 */
[----:B-1----:R-:W-:Y:S05]  /*07b0*/  BRA `(.L_x_9) ;  /* 0x0000000000407947 */ /* 0x002fea0003800000 */
.L_x_8:
[----:B------:R-:W-:-:S13]  /*07c0*/  ISETP.NE.AND P1, PT, R0, 0x3, PT ;  /* 0x000000030000780c */ /* 0x000fda0003f25270 */
[----:B------:R-:W-:Y:S05]  /*07d0*/  @!P1 BRA `(.L_x_10) ;  /* 0x0000000000289947 */ /* 0x000fea0003800000 */
[----:B------:R-:W-:Y:S02]  /*07e0*/  ISETP.NE.AND P1, PT, R0, 0x4, PT ;  /* 0x000000040000780c */ /* 0x000fe40003f25270 */
[----:B------:R-:W-:Y:S02]  /*07f0*/  PLOP3.LUT P4, PT, PT, PT, PT, 0x80, 0x8 ;  /* 0x000000000008781c */ /* 0x000fe40003f8f070 */
[----:B------:R-:W-:Y:S02]  /*0800*/  PLOP3.LUT P5, PT, PT, PT, PT, 0x8, 0x80 ;  /* 0x000000000080781c */ /* 0x000fe40003fae170 */
[----:B------:R-:W-:Y:S02]  /*0810*/  PLOP3.LUT P6, PT, PT, PT, PT, 0x80, 0x8 ;  /* 0x000000000008781c */ /* 0x000fe40003fcf070 */
[----:B------:R-:W-:-:S05]  /*0820*/  PLOP3.LUT P3, PT, PT, PT, PT, 0x80, 0x8 ;  /* 0x000000000008781c */ /* 0x000fca0003f6f070 */
[----:B------:R-:W-:Y:S08]  /*0830*/  @P1 BRA `(.L_x_9) ;  /* 0x0000000000201947 */ /* 0x000ff00003800000 */
[----:B------:R-:W-:Y:S02]  /*0840*/  PLOP3.LUT P5, PT, PT, PT, PT, 0x8, 0x80 ;  /* 0x000000000080781c */ /* 0x000fe40003fae170 */
[----:B------:R-:W-:Y:S02]  /*0850*/  PLOP3.LUT P6, PT, PT, PT, PT, 0x8, 0x80 ;  /* 0x000000000080781c */ /* 0x000fe40003fce170 */
[----:B------:R-:W-:Y:S01]  /*0860*/  PLOP3.LUT P3, PT, PT, PT, PT, 0x8, 0x80 ;  /* 0x000000000080781c */ /* 0x000fe20003f6e170 */
[----:B------:R-:W-:-:S12]  /*0870*/  BRA `(.L_x_9) ;  /* 0x0000000000107947 */ /* 0x000fd80003800000 */
.L_x_10:
[----:B------:R-:W-:Y:S02]  /*0880*/  PLOP3.LUT P6, PT, PT, PT, PT, 0x8, 0x80 ;  /* 0x000000000080781c */ /* 0x000fe40003fce170 */
[----:B------:R-:W-:Y:S02]  /*0890*/  PLOP3.LUT P5, PT, PT, PT, PT, 0x80, 0x8 ;  /* 0x000000000008781c */ /* 0x000fe40003faf070 */
[----:B------:R-:W-:Y:S02]  /*08a0*/  PLOP3.LUT P4, PT, PT, PT, PT, 0x8, 0x80 ;  /* 0x000000000080781c */ /* 0x000fe40003f8e170 */
[----:B------:R-:W-:-:S13]  /*08b0*/  PLOP3.LUT P3, PT, PT, PT, PT, 0x80, 0x8 ;  /* 0x000000000008781c */ /* 0x000fda0003f6f070 */
.L_x_9:
[----:B------:R-:W-:Y:S05]  /*08c0*/  BSYNC.RECONVERGENT B0 ;  /* 0x0000000000007941 */ /* 0x000fea0003800200 */
.L_x_7:
[----:B------:R-:W1:Y:S01]  /*08d0*/  SHFL.IDX PT, R2, R72, RZ, 0x1f ;  /* 0x00001fff48027589 */ /* 0x000e6200000e0000 */
[----:B------:R-:W-:Y:S02]  /*08e0*/  ISETP.NE.AND P1, PT, R0, 0x3, PT ;  /* 0x000000030000780c */ /* 0x000fe40003f25270 */
[----:B------:R-:W-:Y:S02]  /*08f0*/  PLOP3.LUT P0, PT, P0, PT, UP1, 0xae, 0xea ;  /* 0x0000000000ea781c */ /* 0x000fe4000070f51e */
[----:B-1----:R-:W-:-:S13]  /*0900*/  ISETP.NE.AND P2, PT, R2, RZ, PT ;  /* 0x000000ff0200720c */ /* 0x002fda0003f45270 */
[----:B------:R-:W-:Y:S05]  /*0910*/  @P2 BRA `(.L_x_11) ;  /* 0x0000000000382947 */ /* 0x000fea0003800000 */
[----:B------:R-:W1:Y:S01]  /*0920*/  S2UR UR4, SR_CgaCtaId ;  /* 0x00000000000479c3 */ /* 0x000e620000008800 */
[----:B------:R-:W-:Y:S01]  /*0930*/  UMOV UR5, 0x400 ;  /* 0x0000040000057882 */ /* 0x000fe20000000000 */
[----:B------:R-:W-:Y:S01]  /*0940*/  UMOV UR6, 0x1 ;  /* 0x0000000100067882 */ /* 0x000fe20000000000 */
[----:B------:R-:W-:Y:S01]  /*0950*/  ELECT P2, URZ, PT ;  /* 0x0000000000ff782f */ /* 0x000fe20003840000 */
[----:B------:R-:W-:-:S04]  /*0960*/  UIADD3 UR6, UPT, UPT, -UR6, 0x100000, URZ ;  /* 0x0010000006067890 */ /* 0x000fc8000fffe1ff */
[----:B------:R-:W-:Y:S02]  /*0970*/  USHF.L.U32 UR7, UR6, 0xb, URZ ;  /* 0x0000000b06077899 */ /* 0x000fe400080006ff */
[----:B------:R-:W-:Y:S02]  /*0980*/  USHF.L.U32 UR6, UR6, 0x1, URZ ;  /* 0x0000000106067899 */ /* 0x000fe400080006ff */
[----:B-1----:R-:W-:Y:S01]  /*0990*/  ULEA UR4, UR4, UR5, 0x18 ;  /* 0x0000000504047291 */ /* 0x002fe2000f8ec0ff */
[----:B------:R-:W1:Y:S11]  /*09a0*/  FENCE.VIEW.ASYNC.S ;  /* 0x00000000000073c6 */ /* 0x000e760000000000 */
[----:B-1----:R1:W2:Y:S01]  /*09b0*/  SYNCS.EXCH.64 URZ, [UR4+0x28000], UR6 ;  /* 0x0280000604ff75b2 */ /* 0x0022a20008000100 */
[----:B------:R1:W3:Y:S01]  /*09c0*/  SYNCS.EXCH.64 URZ, [UR4+0x28010], UR6 ;  /* 0x0280100604ff75b2 */ /* 0x0002e20008000100 */
[----:B------:R1:W4:Y:S01]  /*09d0*/  SYNCS.EXCH.64 URZ, [UR4+0x28008], UR6 ;  /* 0x0280080604ff75b2 */ /* 0x0003220008000100 */
[----:B------:R1:W1:Y:S01]  /*09e0*/  SYNCS.EXCH.64 URZ, [UR4+0x28018], UR6 ;  /* 0x0280180604ff75b2 */ /* 0x0002620008000100 */
[----:B------:R-:W-:Y:S01]  /*09f0*/  NOP ;  /* 0x0000000000007918 */ /* 0x000fe20000000000 */
.L_x_11:
[----:B------:R-:W-:Y:S01]  /*0a00*/  NOP ;  /* 0x0000000000007918 */ /* 0x000fe20000000000 */
[----:B------:R-:W-:Y:S05]  /*0a10*/  @!P1 BRA `(.L_x_12) ;  /* 0x0000000000289947 */ /* 0x000fea0003800000 */
[----:B------:R-:W-:Y:S01]  /*0a20*/  ISETP.NE.AND P1, PT, R0, 0x4, PT ;  /* 0x000000040000780c */ /* 0x000fe20003f25270 */
[----:B------:R-:W-:Y:S02]  /*0a30*/  UPLOP3.LUT UP3, UPT, UPT, UPT, UPT, 0x80, 0x8 ;  /* 0x000000000008789c */ /* 0x000fe40003f6f070 */
[----:B------:R-:W-:Y:S02]  /*0a40*/  UPLOP3.LUT UP2, UPT, UPT, UPT, UPT, 0x40, 0x4 ;  /* 0x000000000004789c */ /* 0x000fe40003f4e870 */
[----:B------:R-:W-:Y:S02]  /*0a50*/  UPLOP3.LUT UP1, UPT, UPT, UPT, UPT, 0x80, 0x8 ;  /* 0x000000000008789c */ /* 0x000fe40003f2f070 */
[----:B------:R-:W-:-:S06]  /*0a60*/  UPLOP3.LUT UP0, UPT, UPT, UPT, UPT, 0x80, 0x8 ;  /* 0x000000000008789c */ /* 0x000fcc0003f0f070 */
[----:B------:R-:W-:Y:S05]  /*0a70*/  @P1 BRA `(.L_x_13) ;  /* 0x0000000000201947 */ /* 0x000fea0003800000 */
[----:B------:R-:W-:Y:S02]  /*0a80*/  UPLOP3.LUT UP2, UPT, UPT, UPT, UPT, 0x40, 0x4 ;  /* 0x000000000004789c */ /* 0x000fe40003f4e870 */
[----:B------:R-:W-:Y:S02]  /*0a90*/  UPLOP3.LUT UP3, UPT, UPT, UPT, UPT, 0x40, 0x4 ;  /* 0x000000000004789c */ /* 0x000fe40003f6e870 */
[----:B------:R-:W-:Y:S01]  /*0aa0*/  UPLOP3.LUT UP0, UPT, UPT, UPT, UPT, 0x40, 0x4 ;  /* 0x000000000004789c */ /* 0x000fe20003f0e870 */
[----:B------:R-:W-:Y:S05]  /*0ab0*/  BRA `(.L_x_13) ;  /* 0x0000000000107947 */ /* 0x000fea0003800000 */
.L_x_12:
[----:B------:R-:W-:Y:S02]  /*0ac0*/  UPLOP3.LUT UP3, UPT, UPT, UPT, UPT, 0x40, 0x4 ;  /* 0x000000000004789c */ /* 0x000fe40003f6e870 */
[----:B------:R-:W-:Y:S02]  /*0ad0*/  UPLOP3.LUT UP2, UPT, UPT, UPT, UPT, 0x80, 0x8 ;  /* 0x000000000008789c */ /* 0x000fe40003f4f070 */
[----:B------:R-:W-:Y:S02]  /*0ae0*/  UPLOP3.LUT UP1, UPT, UPT, UPT, UPT, 0x40, 0x4 ;  /* 0x000000000004789c */ /* 0x000fe40003f2e870 */
[----:B------:R-:W-:Y:S02]  /*0af0*/  UPLOP3.LUT UP0, UPT, UPT, UPT, UPT, 0x80, 0x8 ;  /* 0x000000000008789c */ /* 0x000fe40003f0f070 */
.L_x_13:
[----:B------:R-:W5:Y:S02]  /*0b00*/  SHFL.IDX PT, R2, R72, RZ, 0x1f ;  /* 0x00001fff48027589 */ /* 0x000f6400000e0000 */
[----:B-----5:R-:W-:-:S13]  /*0b10*/  ISETP.NE.AND P1, PT, R2, RZ, PT ;  /* 0x000000ff0200720c */ /* 0x020fda0003f25270 */
[----:B------:R-:W-:Y:S05]  /*0b20*/  @P1 BRA `(.L_x_14) ;  /* 0x0000000000401947 */ /* 0x000fea0003800000 */
[----:B-1----:R-:W1:Y:S01]  /*0b30*/  S2UR UR4, SR_CgaCtaId ;  /* 0x00000000000479c3 */ /* 0x002e620000008800 */
        /* <DEDUP_REMOVED lines=8> */
[----:B-1----:R1:W1:Y:S01]  /*0bc0*/  SYNCS.EXCH.64 URZ, [UR4+0x28020], UR6 ;  /* 0x0280200604ff75b2 */ /* 0x0022620008000100 */
[----:B------:R1:W1:Y:S01]  /*0bd0*/  SYNCS.EXCH.64 URZ, [UR4+0x28038], UR6 ;  /* 0x0280380604ff75b2 */ /* 0x0002620008000100 */
[----:B------:R1:W1:Y:S01]  /*0be0*/  SYNCS.EXCH.64 URZ, [UR4+0x28028], UR6 ;  /* 0x0280280604ff75b2 */ /* 0x0002620008000100 */
[----:B------:R1:W1:Y:S01]  /*0bf0*/  SYNCS.EXCH.64 URZ, [UR4+0x28040], UR6 ;  /* 0x0280400604ff75b2 */ /* 0x0002620008000100 */
[----:B------:R1:W1:Y:S01]  /*0c00*/  SYNCS.EXCH.64 URZ, [UR4+0x28030], UR6 ;  /* 0x0280300604ff75b2 */ /* 0x0002620008000100 */
[----:B------:R1:W1:Y:S01]  /*0c10*/  SYNCS.EXCH.64 URZ, [UR4+0x28048], UR6 ;  /* 0x0280480604ff75b2 */ /* 0x0002620008000100 */
[----:B------:R-:W-:Y:S01]  /*0c20*/  NOP ;  /* 0x0000000000007918 */ /* 0x000fe20000000000 */
.L_x_14:
[----:B------:R-:W5:Y:S01]  /*0c30*/  SHFL.IDX PT, R2, R72, RZ, 0x1f ;  /* 0x00001fff48027589 */ /* 0x000f6200000e0000 */
[----:B------:R-:W-:Y:S01]  /*0c40*/  NOP ;  /* 0x0000000000007918 */ /* 0x000fe20000000000 */
[----:B-----5:R-:W-:-:S13]  /*0c50*/  ISETP.NE.AND P1, PT, R2, RZ, PT ;  /* 0x000000ff0200720c */ /* 0x020fda0003f25270 */
[----:B------:R-:W-:Y:S05]  /*0c60*/  @P1 BRA `(.L_x_15) ;  /* 0x0000000000401947 */ /* 0x000fea0003800000 */
[----:B-1----:R-:W1:Y:S01]  /*0c70*/  S2UR UR4, SR_CgaCtaId ;  /* 0x00000000000479c3 */ /* 0x002e620000008800 */
[----:B------:R-:W-:Y:S01]  /*0c80*/  UMOV UR5, 0x400 ;  /* 0x0000040000057882 */ /* 0x000fe20000000000 */
[----:B------:R-:W-:Y:S01]  /*0c90*/  UMOV UR6, 0x1 ;  /* 0x0000000100067882 */ /* 0x000fe20000000000 */
[----:B------:R-:W-:Y:S01]  /*0ca0*/  UMOV UR8, 0x80 ;  /* 0x0000008000087882 */ /* 0x000fe20000000000 */
[----:B------:R-:W-:-:S04]  /*0cb0*/  UIADD3 UR6, UPT, UPT, -UR6, 0x100000, URZ ;  /* 0x0010000006067890 */ /* 0x000fc8000fffe1ff */
[----:B------:R-:W-:Y:S02]  /*0cc0*/  USHF.L.U32 UR7, UR6, 0xb, URZ ;  /* 0x0000000b06077899 */ /* 0x000fe400080006ff */
[----:B------:R-:W-:Y:S02]  /*0cd0*/  USHF.L.U32 UR6, UR6, 0x1, URZ ;  /* 0x0000000106067899 */ /* 0x000fe400080006ff */
[----:B------:R-:W-:-:S04]  /*0ce0*/  UIADD3 UR8, UPT, UPT, -UR8, 0x100000, URZ ;  /* 0x0010000008087890 */ /* 0x000fc8000fffe1ff */
[----:B------:R-:W-:Y:S02]  /*0cf0*/  USHF.L.U32 UR9, UR8, 0xb, URZ ;  /* 0x0000000b08097899 */ /* 0x000fe400080006ff */
[----:B------:R-:W-:Y:S01]  /*0d00*/  USHF.L.U32 UR8, UR8, 0x1, URZ ;  /* 0x0000000108087899 */ /* 0x000fe200080006ff */
[----:B------:R-:W-:Y:S01]  /*0d10*/  ELECT P1, URZ, PT ;  /* 0x0000000000ff782f */ /* 0x000fe20003820000 */
[----:B-1----:R-:W-:Y:S01]  /*0d20*/  ULEA UR4, UR4, UR5, 0x18 ;  /* 0x0000000504047291 */ /* 0x002fe2000f8ec0ff */
[----:B------:R-:W1:Y:S11]  /*0d30*/  FENCE.VIEW.ASYNC.S ;  /* 0x00000000000073c6 */ /* 0x000e760000000000 */
[----:B-1----:R1:W1:Y:S01]  /*0d40*/  SYNCS.EXCH.64 URZ, [UR4+0x28050], UR6 ;  /* 0x0280500604ff75b2 */ /* 0x0022620008000100 */
[----:B------:R1:W1:Y:S01]  /*0d50*/  SYNCS.EXCH.64 URZ, [UR4+0x28058], UR8 ;  /* 0x0280580804ff75b2 */ /* 0x0002620008000100 */
[----:B------:R-:W-:Y:S01]  /*0d60*/  NOP ;  /* 0x0000000000007918 */ /* 0x000fe20000000000 */
.L_x_15:
[----:B------:R-:W5:Y:S01]  /*0d70*/  SHFL.IDX PT, R2, R72, RZ, 0x1f ;  /* 0x00001fff48027589 */ /* 0x000f6200000e0000 */
[----:B-1----:R-:W-:Y:S01]  /*0d80*/  UP2UR UR4, UPR, URZ, 0x1 ;  /* 0x00000001ff047883 */ /* 0x002fe20008000000 */
[----:B------:R-:W-:Y:S01]  /*0d90*/  ISETP.NE.AND P2, PT, R0, 0x2, PT ;  /* 0x000000020000780c */ /* 0x000fe20003f45270 */
[----:B------:R-:W-:Y:S01]  /*0da0*/  UISETP.NE.AND UP0, UPT, UR39, URZ, UPT ;  /* 0x000000ff2700728c */ /* 0x000fe2000bf05270 */
[----:B------:R-:W-:-:S03]  /*0db0*/  NOP ;  /* 0x0000000000007918 */ /* 0x000fc60000000000 */
[----:B------:R-:W-:Y:S02]  /*0dc0*/  USEL UR5, URZ, 0x2, !UP0 ;  /* 0x00000002ff057887 */ /* 0x000fe4000c000000 */
[----:B------:R-:W-:Y:S02]  /*0dd0*/  UISETP.NE.AND UP0, UPT, UR4, URZ, UPT ;  /* 0x000000ff0400728c */ /* 0x000fe4000bf05270 */
[----:B------:R-:W-:Y:S02]  /*0de0*/  USEL UR4, URZ, 0x2, !UP4 ;  /* 0x00000002ff047887 */ /* 0x000fe4000e000000 */
[----:B------:R-:W-:Y:S02]  /*0df0*/  USEL UR47, UR5, 0x1, !UP5 ;  /* 0x00000001052f7887 */ /* 0x000fe4000e800000 */
[----:B------:R-:W-:Y:S01]  /*0e00*/  USEL UR48, UR4, 0x1, !UP5 ;  /* 0x0000000104307887 */ /* 0x000fe2000e800000 */
[----:B-----5:R-:W-:-:S13]  /*0e10*/  ISETP.NE.AND P1, PT, R2, RZ, PT ;  /* 0x000000ff0200720c */ /* 0x020fda0003f25270 */
[----:B------:R-:W-:Y:S05]  /*0e20*/  @P1 BRA `(.L_x_16) ;  /* 0x0000000000401947 */ /* 0x000fea0003800000 */
[----:B------:R-:W1:Y:S01]  /*0e30*/  S2UR UR4, SR_CgaCtaId ;  /* 0x00000000000479c3 */ /* 0x000e620000008800 */
        /* <DEDUP_REMOVED lines=15> */
.L_x_16:
[----:B------:R-:W-:Y:S01]  /*0f30*/  NOP ;  /* 0x0000000000007918 */ /* 0x000fe20000000000 */
[----:B------:R-:W-:Y:S05]  /*0f40*/  @!P2 BRA `(.L_x_17) ;  /* 0x000000000024a947 */ /* 0x000fea0003800000 */
[----:B------:R-:W-:Y:S01]  /*0f50*/  ISETP.NE.AND P1, PT, R0, RZ, PT ;  /* 0x000000ff0000720c */ /* 0x000fe20003f25270 */
[----:B-1----:R-:W-:Y:S02]  /*0f60*/  UP2UR UR4, UPR, URZ, 0x1 ;  /* 0x00000001ff047883 */ /* 0x002fe40008000000 */
[----:B------:R-:W-:Y:S01]  /*0f70*/  UPLOP3.LUT UP0, UPT, UPT, UPT, UPT, 0x80, 0x8 ;  /* 0x000000000008789c */ /* 0x000fe20003f0f070 */
[----:B------:R-:W-:-:S03]  /*0f80*/  UMOV UR10, URZ ;  /* 0x000000ff000a7c82 */ /* 0x000fc60008000000 */
[----:B------:R-:W-:Y:S02]  /*0f90*/  UP2UR UR42, UPR, URZ, 0x1 ;  /* 0x00000001ff2a7883 */ /* 0x000fe40008000000 */
[----:B------:R-:W-:-:S04]  /*0fa0*/  UISETP.NE.AND UP0, UPT, UR4, URZ, UPT ;  /* 0x000000ff0400728c */ /* 0x000fc8000bf05270 */
[----:B------:R-:W-:Y:S07]  /*0fb0*/  @P1 BRA `(.L_x_18) ;  /* 0x00000000001c1947 */ /* 0x000fee0003800000 */
[----:B------:R-:W-:Y:S01]  /*0fc0*/  UMOV UR10, 0x1 ;  /* 0x00000001000a7882 */ /* 0x000fe20000000000 */
[----:B------:R-:W-:Y:S05]  /*0fd0*/  BRA `(.L_x_18) ;  /* 0x0000000000147947 */ /* 0x000fea0003800000 */
.L_x_17:
[----:B-1----:R-:W-:Y:S02]  /*0fe0*/  UP2UR UR4, UPR, URZ, 0x1 ;  /* 0x00000001ff047883 */ /* 0x002fe40008000000 */
[----:B------:R-:W-:Y:S01]  /*0ff0*/  UPLOP3.LUT UP0, UPT, UPT, UPT, UPT, 0x40, 0x4 ;  /* 0x000000000004789c */ /* 0x000fe20003f0e870 */
[----:B------:R-:W-:-:S03]  /*1000*/  UMOV UR10, 0x2 ;  /* 0x00000002000a7882 */ /* 0x000fc60000000000 */
[----:B------:R-:W-:Y:S02]  /*1010*/  UP2UR UR42, UPR, URZ, 0x1 ;  /* 0x00000001ff2a7883 */ /* 0x000fe40008000000 */
[----:B------:R-:W-:Y:S02]  /*1020*/  UISETP.NE.AND UP0, UPT, UR4, URZ, UPT ;  /* 0x000000ff0400728c */ /* 0x000fe4000bf05270 */
.L_x_18:
[----:B------:R-:W1:Y:S02]  /*1030*/  SHFL.IDX PT, R2, R72, RZ, 0x1f ;  /* 0x00001fff48027589 */ /* 0x000e6400000e0000 */
        /* <DEDUP_REMOVED lines=13> */
[----:B------:R-:W-:Y:S01]  /*1110*/  NOP ;  /* 0x0000000000007918 */ /* 0x000fe20000000000 */
.L_x_19:
[----:B------:R-:W-:Y:S01]  /*1120*/  NOP ;  /* 0x0000000000007918 */ /* 0x000fe20000000000 */
[----:B------:R-:W-:Y:S05]  /*1130*/  @!P2 BRA `(.L_x_20) ;  /* 0x000000000024a947 */ /* 0x000fea0003800000 */
[----:B------:R-:W-:Y:S01]  /*1140*/  ISETP.NE.AND P1, PT, R0, 0x1, PT ;  /* 0x000000010000780c */ /* 0x000fe20003f25270 */
        /* <DEDUP_REMOVED lines=8> */
.L_x_20:
[----:B-1----:R-:W-:Y:S02]  /*11d0*/  UP2UR UR4, UPR, URZ, 0x1 ;  /* 0x00000001ff047883 */ /* 0x002fe40008000000 */
[----:B------:R-:W-:Y:S01]  /*11e0*/  UPLOP3.LUT UP0, UPT, UPT, UPT, UPT, 0x40, 0x4 ;  /* 0x000000000004789c */ /* 0x000fe20003f0e870 */
[----:B------:R-:W-:-:S03]  /*11f0*/  UMOV UR5, 0x2 ;  /* 0x0000000200057882 */ /* 0x000fc60000000000 */
[----:B------:R-:W-:Y:S02]  /*1200*/  UP2UR UR44, UPR, URZ, 0x1 ;  /* 0x00000001ff2c7883 */ /* 0x000fe40008000000 */
[----:B------:R-:W-:Y:S02]  /*1210*/  UISETP.NE.AND UP0, UPT, UR4, URZ, UPT ;  /* 0x000000ff0400728c */ /* 0x000fe4000bf05270 */
.L_x_21:
[----:B------:R-:W1:Y:S02]  /*1220*/  SHFL.IDX PT, R2, R72, RZ, 0x1f ;  /* 0x00001fff48027589 */ /* 0x000e6400000e0000 */
[----:B-1----:R-:W-:-:S13]  /*1230*/  ISETP.NE.AND P1, PT, R2, RZ, PT ;  /* 0x000000ff0200720c */ /* 0x002fda0003f25270 */
[----:B------:R-:W-:Y:S05]  /*1240*/  @P1 BRA `(.L_x_22) ;  /* 0x0000000000301947 */ /* 0x000fea0003800000 */
[----:B------:R-:W1:Y:S01]  /*1250*/  S2UR UR4, SR_CgaCtaId ;  /* 0x00000000000479c3 */ /* 0x000e620000008800 */
[----:B------:R-:W-:Y:S01]  /*1260*/  UMOV UR6, 0x400 ;  /* 0x0000040000067882 */ /* 0x000fe20000000000 */
[----:B------:R-:W-:Y:S01]  /*1270*/  UMOV UR7, 0x80 ;  /* 0x0000008000077882 */ /* 0x000fe20000000000 */
[----:B------:R-:W-:Y:S01]  /*1280*/  ELECT P1, URZ, PT ;  /* 0x0000000000ff782f */ /* 0x000fe20003820000 */
[----:B-1----:R-:W-:Y:S02]  /*1290*/  ULEA UR4, UR4, UR6, 0x18 ;  /* 0x0000000604047291 */ /* 0x002fe4000f8ec0ff */
[----:B------:R-:W-:-:S04]  /*12a0*/  UIADD3 UR6, UPT, UPT, -UR7, 0x100000, URZ ;  /* 0x0010000007067890 */ /* 0x000fc8000fffe1ff */
[----:B------:R-:W-:Y:S02]  /*12b0*/  USHF.L.U32 UR7, UR6, 0xb, URZ ;  /* 0x0000000b06077899 */ /* 0x000fe400080006ff */
[----:B------:R-:W-:Y:S01]  /*12c0*/  USHF.L.U32 UR6, UR6, 0x1, URZ ;  /* 0x0000000106067899 */ /* 0x000fe200080006ff */
[----:B------:R-:W1:Y:S11]  /*12d0*/  FENCE.VIEW.ASYNC.S ;  /* 0x00000000000073c6 */ /* 0x000e760000000000 */
[----:B-1----:R1:W1:Y:S01]  /*12e0*/  SYNCS.EXCH.64 URZ, [UR4+0x28080], UR6 ;  /* 0x0280800604ff75b2 */ /* 0x0022620008000100 */
[----:B------:R1:W1:Y:S01]  /*12f0*/  SYNCS.EXCH.64 URZ, [UR4+0x28088], UR6 ;  /* 0x0280880604ff75b2 */ /* 0x0002620008000100 */
[----:B------:R-:W-:Y:S01]  /*1300*/  NOP ;  /* 0x0000000000007918 */ /* 0x000fe20000000000 */
.L_x_22:
        /* <DEDUP_REMOVED lines=10> */
[----:B------:R-:W-:Y:S01]  /*13b0*/  USHF.L.U32 UR8, UR8, 0x1, URZ ;  /* 0x0000000108087899 */ /* 0x000fe200080006ff */
[----:B------:R-:W-:Y:S01]  /*13c0*/  ELECT P1, URZ, PT ;  /* 0x0000000000ff782f */ /* 0x000fe20003820000 */
[----:B-1----:R-:W-:Y:S02]  /*13d0*/  ULEA UR4, UR4, UR6, 0x18 ;  /* 0x0000000604047291 */ /* 0x002fe4000f8ec0ff */
[----:B------:R-:W-:-:S04]  /*13e0*/  UIADD3 UR6, UPT, UPT, -UR7, 0x100000, URZ ;  /* 0x0010000007067890 */ /* 0x000fc8000fffe1ff */
[----:B------:R-:W-:Y:S02]  /*13f0*/  USHF.L.U32 UR7, UR6, 0xb, URZ ;  /* 0x0000000b06077899 */ /* 0x000fe400080006ff */
[----:B------:R-:W-:Y:S01]  /*1400*/  USHF.L.U32 UR6, UR6, 0x1, URZ ;  /* 0x0000000106067899 */ /* 0x000fe200080006ff */
[----:B------:R-:W1:Y:S03]  /*1410*/  FENCE.VIEW.ASYNC.S ;  /* 0x00000000000073c6 */ /* 0x000e660000000000 */
[----:B-1----:R1:W1:Y:S08]  /*1420*/  SYNCS.EXCH.64 URZ, [UR4+0x28090], UR8 ;  /* 0x0280900804ff75b2 */ /* 0x0022700008000100 */
[----:B------:R1:W1:Y:S01]  /*1430*/  SYNCS.EXCH.64 URZ, [UR4+0x280a0], UR6 ;  /* 0x0280a00604ff75b2 */ /* 0x0002620008000100 */
[----:B------:R1:W1:Y:S01]  /*1440*/  SYNCS.EXCH.64 URZ, [UR4+0x28098], UR8 ;  /* 0x0280980804ff75b2 */ /* 0x0002620008000100 */
[----:B------:R1:W1:Y:S01]  /*1450*/  SYNCS.EXCH.64 URZ, [UR4+0x280a8], UR6 ;  /* 0x0280a80604ff75b2 */ /* 0x0002620008000100 */
[----:B------:R-:W-:Y:S01]  /*1460*/  NOP ;  /* 0x0000000000007918 */ /* 0x000fe20000000000 */
.L_x_23:
        /* <DEDUP_REMOVED lines=8> */
[----:B------:R-:W-:Y:S01]  /*14f0*/  ELECT P1, URZ, PT ;  /* 0x0000000000ff782f */ /* 0x000fe20003820000 */
[----:B------:R-:W-:-:S04]  /*1500*/  UIADD3 UR8, UPT, UPT, -UR8, 0x100000, URZ ;  /* 0x0010000008087890 */ /* 0x000fc8000fffe1ff */
[----:B------:R-:W-:Y:S02]  /*1510*/  USHF.L.U32 UR9, UR8, 0xb, URZ ;  /* 0x0000000b08097899 */ /* 0x000fe400080006ff */
[----:B------:R-:W-:Y:S02]  /*1520*/  USHF.L.U32 UR8, UR8, 0x1, URZ ;  /* 0x0000000108087899 */ /* 0x000fe400080006ff */
[----:B-1----:R-:W-:Y:S02]  /*1530*/  ULEA UR4, UR4, UR6, 0x18 ;  /* 0x0000000604047291 */ /* 0x002fe4000f8ec0ff */
[----:B------:R-:W-:-:S04]  /*1540*/  UIADD3 UR6, UPT, UPT, -UR7, 0x100000, URZ ;  /* 0x0010000007067890 */ /* 0x000fc8000fffe1ff */
[----:B------:R-:W-:Y:S02]  /*1550*/  USHF.L.U32 UR7, UR6, 0xb, URZ ;  /* 0x0000000b06077899 */ /* 0x000fe400080006ff */
[----:B------:R-:W-:Y:S01]  /*1560*/  USHF.L.U32 UR6, UR6, 0x1, URZ ;  /* 0x0000000106067899 */ /* 0x000fe200080006ff */
[----:B------:R-:W1:Y:S11]  /*1570*/  FENCE.VIEW.ASYNC.S ;  /* 0x00000000000073c6 */ /* 0x000e760000000000 */
[----:B-1----:R1:W1:Y:S01]  /*1580*/  SYNCS.EXCH.64 URZ, [UR4+0x280b0], UR6 ;  /* 0x0280b00604ff75b2 */ /* 0x0022620008000100 */
[----:B------:R1:W1:Y:S01]  /*1590*/  SYNCS.EXCH.64 URZ, [UR4+0x280c0], UR8 ;  /* 0x0280c00804ff75b2 */ /* 0x0002620008000100 */
[----:B------:R1:W1:Y:S01]  /*15a0*/  SYNCS.EXCH.64 URZ, [UR4+0x280b8], UR6 ;  /* 0x0280b80604ff75b2 */ /* 0x0002620008000100 */
[----:B------:R1:W1:Y:S01]  /*15b0*/  SYNCS.EXCH.64 URZ, [UR4+0x280c8], UR8 ;  /* 0x0280c80804ff75b2 */ /* 0x0002620008000100 */
[----:B------:R-:W-:Y:S01]  /*15c0*/  NOP ;  /* 0x0000000000007918 */ /* 0x000fe20000000000 */
.L_x_24:
[----:B------:R-:W5:Y:S01]  /*15d0*/  SHFL.IDX PT, R2, R72, RZ, 0x1f ;  /* 0x00001fff48027589 */ /* 0x000f6200000e0000 */
[----:B------:R-:W-:Y:S01]  /*15e0*/  NOP ;  /* 0x0000000000007918 */ /* 0x000fe20000000000 */
[----:B-----5:R-:W-:-:S13]  /*15f0*/  ISETP.NE.AND P1, PT, R2, RZ, PT ;  /* 0x000000ff0200720c */ /* 0x020fda0003f25270 */
[----:B------:R-:W-:Y:S05]  /*1600*/  @P1 BRA `(.L_x_25) ;  /* 0x0000000000301947 */ /* 0x000fea0003800000 */
[----:B-1----:R-:W1:Y:S01]  /*1610*/  S2UR UR4, SR_CgaCtaId ;  /* 0x00000000000479c3 */ /* 0x002e620000008800 */
        /* <DEDUP_REMOVED lines=11> */
.L_x_25:
[----:B------:R-:W-:Y:S01]  /*16d0*/  ISETP.GT.AND P1, PT, R0, 0x3, PT ;  /* 0x000000030000780c */ /* 0x000fe20003f24270 */
[----:B------:R-:W-:Y:S01]  /*16e0*/  NOP ;  /* 0x0000000000007918 */ /* 0x000fe20000000000 */
[----:B------:R-:W-:Y:S01]  /*16f0*/  USEL UR43, URZ, 0x1, UP4 ;  /* 0x00000001ff2b7887 */ /* 0x000fe2000a000000 */
[----:B-1234-:R-:W-:Y:S10]  /*1700*/  BAR.SYNC.DEFER_BLOCKING 0x0 ;  /* 0x0000000000007b1d */ /* 0x01eff40000010000 */
[----:B------:R-:W-:Y:S05]  /*1710*/  @P1 BRA `(.L_x_26) ;  /* 0x0000015800181947 */ /* 0x000fea0003800000 */
[----:B------:R-:W-:-:S13]  /*1720*/  ISETP.GE.U32.AND P0, PT, R0, 0x2, PT ;  /* 0x000000020000780c */ /* 0x000fda0003f06070 */
[----:B------:R-:W-:Y:S05]  /*1730*/  @!P0 BRA `(.L_x_27) ;  /* 0x0000010c00308947 */ /* 0x000fea0003800000 */
[----:B------:R-:W-:Y:S05]  /*1740*/  @!P2 BRA `(.L_x_28) ;  /* 0x0000003000d0a947 */ /* 0x000fea0003800000 */
[----:B------:R-:W-:-:S08]  /*1750*/  NOP ;  /* 0x0000000000007918 */ /* 0x000fd00000000000 */
[----:B------:R-:W1:-:S00]  /*1760*/  USETMAXREG.DEALLOC.CTAPOOL 0x20 ;  /* 0x00000020000079c8 */ /* 0x000e4000080e0500 */
[----:B------:R-:W2:Y:S08]  /*1770*/  S2UR UR4, SR_CTAID.X ;  /* 0x00000000000479c3 */ /* 0x000eb00000002500 */
[----:B-1----:R-:W1:Y:S01]  /*1780*/  LDC R0, c[0x0][0x380] ;  /* 0x0000e000ff007b82 */ /* 0x002e620000000800 */
[----:B--2---:R-:W-:-:S06]  /*1790*/  USHF.L.U32 UR4, UR4, 0x8, URZ ;  /* 0x0000000804047899 */ /* 0x004fcc00080006ff */
[----:B-1----:R-:W-:-:S13]  /*17a0*/  ISETP.LE.U32.AND P0, PT, R0, UR4, PT ;  /* 0x0000000400007c0c */ /* 0x002fda000bf03070 */
[----:B------:R-:W-:Y:S05]  /*17b0*/  @P0 EXIT ;  /* 0x000000000000094d */ /* 0x000fea0003800000 */
[----:B------:R-:W1:Y:S01]  /*17c0*/  S2UR UR20, SR_CgaCtaId ;  /* 0x00000000001479c3 */ /* 0x000e620000008800 */
[----:B------:R-:W-:Y:S01]  /*17d0*/  UMOV UR4, 0x40 ;  /* 0x0000004000047882 */ /* 0x000fe20000000000 */
[----:B------:R-:W-:Y:S01]  /*17e0*/  NOP ;  /* 0x0000000000007918 */ /* 0x000fe20000000000 */
[----:B-1----:R-:W-:-:S03]  /*17f0*/  ULEA UR5, UR20, UR4, 0x18 ;  /* 0x0000000414057291 */ /* 0x002fc6000f8ec0ff */
[----:B------:R-:W-:Y:S02]  /*1800*/  UMOV UR4, 0x400 ;  /* 0x0000040000047882 */ /* 0x000fe40000000000 */
[----:B------:R-:W-:-:S04]  /*1810*/  ULEA UR20, UR20, UR4, 0x18 ;  /* 0x0000000414147291 */ /* 0x000fc8000f8ec0ff */
[----:B------:R-:W1:Y:S02]  /*1820*/  LDS.U8 R0, [UR5+0x1c] ;  /* 0x00001c05ff007984 */ /* 0x000e640008000000 */
[----:B-1----:R-:W-:-:S13]  /*1830*/  ISETP.NE.AND P0, PT, R0, RZ, PT ;  /* 0x000000ff0000720c */ /* 0x002fda0003f05270 */
[----:B------:R-:W-:Y:S05]  /*1840*/  @P0 BRA `(.L_x_29) ;  /* 0x0000000000580947 */ /* 0x000fea0003800000 */
[----:B------:R-:W-:-:S13]  /*1850*/  ELECT P0, URZ, PT ;  /* 0x0000000000ff782f */ /* 0x000fda0003800000 */
[----:B------:R-:W-:Y:S05]  /*1860*/  @!P0 BRA `(.L_x_30) ;  /* 0x0000000000608947 */ /* 0x000fea0003800000 */
[----:B------:R-:W-:Y:S01]  /*1870*/  UMOV UR4, 0x10 ;  /* 0x0000001000047882 */ /* 0x000fe20000000000 */
[----:B------:R-:W-:Y:S01]  /*1880*/  HFMA2 R2, -RZ, RZ, 0, 5.9604644775390625e-08 ;  /* 0x00000001ff027431 */ /* 0x000fe200000001ff */
[----:B------:R-:W-:-:S03]  /*1890*/  MOV R3, 0xffff ;  /* 0x0000ffff00037802 */ /* 0x000fc60000000f00 */
[----:B------:R-:W-:Y:S04]  /*18a0*/  DEPBAR.LE SB1, 0x36 ;  /* 0x00009d800000791a */ /* 0x000fe80000000000 */
[----:B------:R-:W1:Y:S02]  /*18b0*/  UTCATOMSWS.FIND_AND_SET.ALIGN UP0, UR4, UR4 ;  /* 0x00000004000475e3 */ /* 0x000e640008000800 */
[----:B-1----:R-:W-:Y:S01]  /*18c0*/  MOV R0, UR4 ;  /* 0x0000000400007c02 */ /* 0x002fe20008000f00 */
[----:B------:R-:W-:Y:S06]  /*18d0*/  BRA.U UP0, `(.L_x_31) ;  /* 0x0000000100187547 */ /* 0x000fec000b800000 */
.L_x_32:
[----:B------:R-:W-:Y:S05]  /*18e0*/  NANOSLEEP 0x64 ;  /* 0x000000640000795d */ /* 0x000fea0003800000 */
[----:B------:R-:W-:-:S05]  /*18f0*/  UMOV UR4, 0x10 ;  /* 0x0000001000047882 */ /* 0x000fca0000000000 */
[----:B------:R-:W-:Y:S04]  /*1900*/  DEPBAR.LE SB1, 0x36 ;  /* 0x00009d800000791a */ /* 0x000fe80000000000 */
[----:B------:R-:W1:Y:S02]  /*1910*/  UTCATOMSWS.FIND_AND_SET.ALIGN UP0, UR4, UR4 ;  /* 0x00000004000475e3 */ /* 0x000e640008000800 */
[----:B-1----:R-:W-:Y:S01]  /*1920*/  MOV R0, UR4 ;  /* 0x0000000400007c02 */ /* 0x002fe20008000f00 */
[----:B------:R-:W-:Y:S05]  /*1930*/  BRA.U !UP0, `(.L_x_32) ;  /* 0xfffffffd08e87547 */ /* 0x000fea000b83ffff */
.L_x_31:
[-C--:B------:R-:W-:Y:S02]  /*1940*/  SHF.L.U32 R3, R3, R0.reuse, RZ ;  /* 0x0000000003037219 */ /* 0x080fe400000006ff */
[----:B------:R-:W-:Y:S01]  /*1950*/  SHF.L.U32 R2, R2, R0, RZ ;  /* 0x0000000002027219 */ /* 0x000fe200000006ff */
[----:B------:R-:W-:Y:S02]  /*1960*/  IMAD.SHL.U32 R0, R0, 0x20, RZ ;  /* 0x0000002000007824 */ /* 0x000fe400078e00ff */
[----:B------:R1:W-:Y:S04]  /*1970*/  ATOMS.OR RZ, [UR5+0x14], R3 ;  /* 0x00001403ffff798c */ /* 0x0003e8000b000005 */
[----:B------:R1:W-:Y:S04]  /*1980*/  ATOMS.OR RZ, [UR5+0x18], R2 ;  /* 0x00001802ffff798c */ /* 0x0003e8000b000005 */
[----:B------:R1:W-:Y:S01]  /*1990*/  STS [UR20+0x280e0], R0 ;  /* 0x0280e000ff007988 */ /* 0x0003e20008000814 */
[----:B------:R-:W-:Y:S05]  /*19a0*/  BRA `(.L_x_30) ;  /* 0x0000000000107947 */ /* 0x000fea0003800000 */
.L_x_29:
[----:B------:R-:W-:Y:S02]  /*19b0*/  MOV R0, 0xffffffff ;  /* 0xffffffff00007802 */ /* 0x000fe40000000f00 */
[----:B------:R-:W-:-:S03]  /*19c0*/  MOV R2, 0x19f0 ;  /* 0x000019f000027802 */ /* 0x000fc60000000f00 */
[----:B------:R1:W-:Y:S04]  /*19d0*/  STS [UR20+0x280e0], R0 ;  /* 0x0280e000ff007988 */ /* 0x0003e80008000814 */
[----:B-1----:R-:W-:Y:S05]  /*19e0*/  CALL.REL.NOINC `($__internal_1_$__cuda_sm10x_tcgen05_guardrail_trap_phase_invalid_during_alloc) ;  /* 0x000001b000107944 */ /* 0x002fea0003c00000 */
.L_x_30:
[----:B------:R-:W-:Y:S05]  /*19f0*/  WARPSYNC.ALL ;  /* 0x0000000000007948 */ /* 0x000fea0003800000 */
[----:B------:R-:W2:Y:S02]  /*1a00*/  LDCU UR44, c[0x0][0x384] ;  /* 0x00007080ff2c77ac */ /* 0x000ea40008000800 */
[----:B--2---:R-:W-:Y:S01]  /*1a10*/  ISETP.NE.AND P0, PT, RZ, UR44, PT ;  /* 0x0000002cff007c0c */ /* 0x004fe2000bf05270 */
[----:B------:R-:W-:-:S12]  /*1a20*/  NOP ;  /* 0x0000000000007918 */ /* 0x000fd80000000000 */
[----:B------:R-:W-:Y:S05]  /*1a30*/  @!P0 EXIT ;  /* 0x000000000000894d */ /* 0x000fea0003800000 */
[----:B------:R-:W-:Y:S01]  /*1a40*/  UIADD3 UR4, UPT, UPT, UR20, 0x10000, URZ ;  /* 0x0001000014047890 */ /* 0x000fe2000fffe0ff */
[----:B------:R-:W-:Y:S01]  /*1a50*/  BSSY.RECONVERGENT B0, `(.L_x_33) ;  /* 0x000000b000007945 */ /* 0x000fe20003800200 */
[----:B------:R-:W-:Y:S02]  /*1a60*/  USHF.R.U32.HI UR6, URZ, 0x4, UR20 ;  /* 0x00000004ff067899 */ /* 0x000fe40008011614 */
[----:B------:R-:W-:Y:S02]  /*1a70*/  USHF.R.U32.HI UR4, URZ, 0x4, UR4 ;  /* 0x00000004ff047899 */ /* 0x000fe40008011604 */
[----:B------:R-:W-:Y:S02]  /*1a80*/  ULOP3.LUT UR6, UR6, 0x3fff, URZ, 0xc0, !UPT ;  /* 0x00003fff06067892 */ /* 0x000fe4000f8ec0ff */
[----:B------:R-:W-:Y:S02]  /*1a90*/  ULOP3.LUT UR5, UR4, 0x3fff, URZ, 0xc0, !UPT ;  /* 0x00003fff04057892 */ /* 0x000fe4000f8ec0ff */
[----:B------:R-:W-:-:S02]  /*1aa0*/  ULOP3.LUT UR4, UR6, 0x10000, URZ, 0xfc, !UPT ;  /* 0x0001000006047892 */ /* 0x000fc4000f8efcff */
[----:B------:R-:W-:Y:S02]  /*1ab0*/  ULOP3.LUT UR60, UR5, 0x10000, URZ, 0xfc, !UPT ;  /* 0x00010000053c7892 */ /* 0x000fe4000f8efcff */
[----:B------:R-:W-:Y:S01]  /*1ac0*/  ULOP3.LUT UR58, UR5, 0x4000000, URZ, 0xfc, !UPT ;  /* 0x04000000053a7892 */ /* 0x000fe2000f8efcff */
[----:B------:R-:W-:Y:S01]  /*1ad0*/  UMOV UR61, 0x40004040 ;  /* 0x40004040003d7882 */ /* 0x000fe20000000000 */
[----:B------:R-:W-:Y:S06]  /*1ae0*/  @!P4 BRA `(.L_x_34) ;  /* 0x000000000004c947 */ /* 0x000fec0003800000 */
[----:B------:R-:W-:Y:S05]  /*1af0*/  BPT.TRAP 0x1 ;  /* 0x000000040000795c */ /* 0x000fea0000300000 */
.L_x_34:
[----:B------:R-:W-:Y:S05]  /*1b00*/  BSYNC.RECONVERGENT B0 ;  /* 0x0000000000007941 */ /* 0x000fea0003800200 */
.L_x_33:
[----:B-1----:R-:W-:-:S04]  /*1b10*/  SHF.L.U32 R3, RZ, 0x1f, RZ ;  /* 0x0000001fff037819 */ /* 0x002fc800000006ff */
[----:B------:R-:W1:Y:S02]  /*1b20*/  SYNCS.PHASECHK.TRANS64.TRYWAIT P0, [UR20+0x28000], R3 ;  /* 0x02800003ff0075a7 */ /* 0x000e640008001114 */
[----:B-1----:R-:W-:Y:S05]  /*1b30*/  @!P0 BRA `(.L_x_35) ;  /* 0x0000019800d88947 */ /* 0x002fea0003800000 */
.L_x_376:
[----:B------:R-:W-:Y:S05]  /*1b40*/  BRA.U !UP1, `(.L_x_36) ;  /* 0x0000000109047547 */ /* 0x000fea000b800000 */
[----:B------:R-:W-:Y:S05]  /*1b50*/  BPT.TRAP 0x1 ;  /* 0x000000040000795c */ /* 0x000fea0000300000 */
.L_x_36:
[----:B------:R-:W2:Y:S01]  /*1b60*/  SYNCS.PHASECHK.TRANS64.TRYWAIT P0, [UR20+0x28020], R3 ;  /* 0x02802003ff0075a7 */ /* 0x000ea20008001114 */
[----:B------:R-:W-:Y:S01]  /*1b70*/  ULOP3.LUT UR72, UR47, 0x1, URZ, 0xc0, !UPT ;  /* 0x000000012f487892 */ /* 0x000fe2000f8ec0ff */
[----:B--2---:R-:W-:Y:S11]  /*1b80*/  @!P0 BRA `(.L_x_37) ;  /* 0x0000019800dc8947 */ /* 0x004ff60003800000 */
.L_x_378:
[----:B------:R-:W-:-:S09]  /*1b90*/  UISETP.NE.U32.AND UP0, UPT, UR72, 0x1, UPT ;  /* 0x000000014800788c */ /* 0x000fd2000bf05070 */
[----:B------:R-:W-:Y:S05]  /*1ba0*/  BRA.U !UP0, `(.L_x_38) ;  /* 0x0000000108047547 */ /* 0x000fea000b800000 */
[----:B------:R-:W-:Y:S05]  /*1bb0*/  BPT.TRAP 0x1 ;  /* 0x000000040000795c */ /* 0x000fea0000300000 */
.L_x_38:
[----:B------:R-:W-:Y:S01]  /*1bc0*/  IMAD.MOV.U32 R2, RZ, RZ, 0x1 ;  /* 0x00000001ff027424 */ /* 0x000fe200078e00ff */
[----:B------:R-:W-:Y:S01]  /*1bd0*/  CS2R R4, SRZ ;  /* 0x0000000000047805 */ /* 0x000fe2000001ff00 */
[----:B------:R-:W-:-:S03]  /*1be0*/  IMAD.MOV.U32 R6, RZ, RZ, RZ ;  /* 0x000000ffff067224 */ /* 0x000fc600078e00ff */
[----:B------:R-:W-:-:S04]  /*1bf0*/  SHF.L.U32 R2, R2, 0x1f, RZ ;  /* 0x0000001f02027819 */ /* 0x000fc800000006ff */
[----:B------:R-:W2:Y:S02]  /*1c00*/  SYNCS.PHASECHK.TRANS64.TRYWAIT P0, [UR20+0x28058], R2 ;  /* 0x02805802ff0075a7 */ /* 0x000ea40008001114 */
[----:B--2---:R-:W-:Y:S05]  /*1c10*/  @!P0 BRA `(.L_x_39) ;  /* 0x0000019800d08947 */ /* 0x004fea0003800000 */
.L_x_380:
[----:B------:R-:W-:Y:S01]  /*1c20*/  R2UR UR42, R4 ;  /* 0x00000000042a72ca */ /* 0x000fe200000e0000 */
[----:B-1----:R-:W-:Y:S01]  /*1c30*/  IMAD.MOV.U32 R0, RZ, RZ, RZ ;  /* 0x000000ffff007224 */ /* 0x002fe200078e00ff */
[----:B------:R-:W-:Y:S01]  /*1c40*/  R2UR UR41, R6 ;  /* 0x00000000062972ca */ /* 0x000fe200000e0000 */
[----:B------:R-:W-:Y:S01]  /*1c50*/  IMAD.MOV.U32 R4, RZ, RZ, RZ ;  /* 0x000000ffff047224 */ /* 0x000fe200078e00ff */
[----:B------:R-:W-:Y:S01]  /*1c60*/  R2UR UR40, R5 ;  /* 0x00000000052872ca */ /* 0x000fe200000e0000 */
[----:B------:R-:W-:Y:S01]  /*1c70*/  UIADD3 UR8, UPT, UPT, UR60, 0x2, URZ ;  /* 0x000000023c087890 */ /* 0x000fe2000fffe0ff */
        /* <DEDUP_REMOVED lines=9> */
[----:B------:R-:W-:-:S02]  /*1d10*/  UIADD3 UR18, UPT, UPT, UR4, 0x6, URZ ;  /* 0x0000000604127890 */ /* 0x000fc4000fffe0ff */
[----:B------:R-:W-:Y:S02]  /*1d20*/  UIADD3 UR28, UPT, UPT, UR60, 0x400, URZ ;  /* 0x000004003c1c7890 */ /* 0x000fe4000fffe0ff */
[----:B------:R-:W-:Y:S02]  /*1d30*/  UIADD3 UR16, UPT, UPT, UR4, 0x400, URZ ;  /* 0x0000040004107890 */ /* 0x000fe4000fffe0ff */
[----:B------:R-:W-:Y:S02]  /*1d40*/  UIADD3 UR30, UPT, UPT, UR60, 0x402, URZ ;  /* 0x000004023c1e7890 */ /* 0x000fe4000fffe0ff */
[----:B------:R-:W-:Y:S02]  /*1d50*/  UIADD3 UR14, UPT, UPT, UR4, 0x402, URZ ;  /* 0x00000402040e7890 */ /* 0x000fe4000fffe0ff */
[----:B------:R-:W-:Y:S02]  /*1d60*/  UIADD3 UR32, UPT, UPT, UR60, 0x404, URZ ;  /* 0x000004043c207890 */ /* 0x000fe4000fffe0ff */
[----:B------:R-:W-:-:S02]  /*1d70*/  UIADD3 UR12, UPT, UPT, UR4, 0x404, URZ ;  /* 0x00000404040c7890 */ /* 0x000fc4000fffe0ff */
[----:B------:R-:W-:Y:S01]  /*1d80*/  UIADD3 UR34, UPT, UPT, UR60, 0x406, URZ ;  /* 0x000004063c227890 */ /* 0x000fe2000fffe0ff */
[----:B------:R-:W-:Y:S01]  /*1d90*/  UMOV UR66, 0x0 ;  /* 0x0000000000427882 */ /* 0x000fe20000000000 */
[----:B------:R-:W-:Y:S01]  /*1da0*/  UMOV UR67, 0x8200490 ;  /* 0x0820049000437882 */ /* 0x000fe20000000000 */
[----:B------:R-:W-:Y:S01]  /*1db0*/  UMOV UR5, 0x40004040 ;  /* 0x4000404000057882 */ /* 0x000fe20000000000 */
[----:B------:R-:W-:Y:S01]  /*1dc0*/  UIADD3 UR10, UPT, UPT, UR4, 0x406, URZ ;  /* 0x00000406040a7890 */ /* 0x000fe2000fffe0ff */
[----:B------:R1:W-:Y:S01]  /*1dd0*/  UTCHMMA gdesc[UR4], gdesc[UR60], tmem[UR42], tmem[UR66], idesc[UR67], !UPT ;  /* 0x00ff423c040075ea */ /* 0x0003e2000f80002a */
[----:B------:R-:W-:Y:S01]  /*1de0*/  UMOV UR64, 0x0 ;  /* 0x0000000000407882 */ /* 0x000fe20000000000 */
        /* <DEDUP_REMOVED lines=11> */
[----:B------:R1:W-:Y:S01]  /*1ea0*/  UTCHMMA gdesc[UR24], gdesc[UR8], tmem[UR41], tmem[UR64], idesc[UR65], UPT ;  /* 0x00ff4008180075ea */ /* 0x0003e2000b800029 */
        /* <DEDUP_REMOVED lines=20> */
[----:B------:R1:W-:Y:S01]  /*1ff0*/  UTCHMMA gdesc[UR12], gdesc[UR32], tmem[UR36], tmem[UR50], idesc[UR51], UPT ;  /* 0x00ff32200c0075ea */ /* 0x0003e2000b800024 */
[----:B------:R1:W-:Y:S01]  /*2000*/  UTCHMMA gdesc[UR10], gdesc[UR34], tmem[UR21], tmem[UR46], idesc[UR47], UPT ;  /* 0x00ff2e220a0075ea */ /* 0x0003e2000b800015 */
[----:B------:R-:W-:-:S09]  /*2010*/  UISETP.NE.AND UP4, UPT, UR72, URZ, UPT ;  /* 0x000000ff4800728c */ /* 0x000fd2000bf85270 */
[----:B------:R-:W-:Y:S05]  /*2020*/  BRA.U UP4, `(.L_x_40) ;  /* 0x0000000104047547 */ /* 0x000fea000b800000 */
[----:B-1----:R-:W-:Y:S05]  /*2030*/  BPT.TRAP 0x1 ;  /* 0x000000040000795c */ /* 0x002fea0000300000 */
.L_x_40:
[----:B-1----:R-:W-:Y:S01]  /*2040*/  UIADD3 UR5, UPT, UPT, UR20, 0x28050, URZ ;  /* 0x0002805014057890 */ /* 0x002fe2000fffe0ff */
[----:B------:R-:W-:Y:S08]  /*2050*/  BSSY.RECONVERGENT B0, `(.L_x_41) ;  /* 0x0000004000007945 */ /* 0x000ff00003800200 */
[----:B------:R1:W-:Y:S01]  /*2060*/  UTCBAR [UR5], URZ ;  /* 0x000000ff050073e9 */ /* 0x0003e200080000ff */
[----:B------:R-:W-:Y:S05]  /*2070*/  @!P4 BRA `(.L_x_42) ;  /* 0x000000000004c947 */ /* 0x000fea0003800000 */
[----:B-1----:R-:W-:Y:S05]  /*2080*/  BPT.TRAP 0x1 ;  /* 0x000000040000795c */ /* 0x002fea0000300000 */
.L_x_42:
[----:B-1----:R-:W-:Y:S05]  /*2090*/  BSYNC.RECONVERGENT B0 ;  /* 0x0000000000007941 */ /* 0x002fea0003800200 */
.L_x_41:
[----:B------:R-:W1:Y:S01]  /*20a0*/  SYNCS.PHASECHK.TRANS64.TRYWAIT P0, [UR20+0x28008], R3 ;  /* 0x02800803ff0075a7 */ /* 0x000e620008001114 */
[----:B------:R-:W-:Y:S01]  /*20b0*/  ULOP3.LUT UR59, UR48, 0x1, URZ, 0xc0, !UPT ;  /* 0x00000001303b7892 */ /* 0x000fe2000f8ec0ff */
[----:B-1----:R-:W-:Y:S11]  /*20c0*/  @!P0 BRA `(.L_x_43) ;  /* 0x0000019400bc8947 */ /* 0x002ff60003800000 */
.L_x_382:
[----:B------:R-:W-:-:S09]  /*20d0*/  UISETP.NE.U32.AND UP0, UPT, UR59, 0x1, UPT ;  /* 0x000000013b00788c */ /* 0x000fd2000bf05070 */
[----:B------:R-:W-:Y:S05]  /*20e0*/  BRA.U !UP0, `(.L_x_44) ;  /* 0x0000000108047547 */ /* 0x000fea000b800000 */
[----:B------:R-:W-:Y:S05]  /*20f0*/  BPT.TRAP 0x1 ;  /* 0x000000040000795c */ /* 0x000fea0000300000 */
.L_x_44:
[----:B------:R-:W2:Y:S01]  /*2100*/  SYNCS.PHASECHK.TRANS64.TRYWAIT P0, [UR20+0x28068], R2 ;  /* 0x02806802ff0075a7 */ /* 0x000ea20008001114 */
[----:B------:R-:W-:Y:S01]  /*2110*/  HFMA2 R5, -RZ, RZ, 0, 7.62939453125e-06 ;  /* 0x00000080ff057431 */ /* 0x000fe200000001ff */
[----:B------:R-:W-:Y:S01]  /*2120*/  MOV R4, 0x80 ;  /* 0x0000008000047802 */ /* 0x000fe20000000f00 */
[----:B------:R-:W-:Y:S01]  /*2130*/  HFMA2 R6, -RZ, RZ, 0, 7.62939453125e-06 ;  /* 0x00000080ff067431 */ /* 0x000fe200000001ff */
[----:B--2---:R-:W-:Y:S06]  /*2140*/  @!P0 BRA `(.L_x_45) ;  /* 0x0000019400b48947 */ /* 0x004fec0003800000 */
.L_x_384:
[----:B-1----:R-:W-:Y:S01]  /*2150*/  IMAD.MOV.U32 R0, RZ, RZ, 0x80 ;  /* 0x00000080ff007424 */ /* 0x002fe200078e00ff */
[----:B------:R-:W-:Y:S01]  /*2160*/  R2UR UR41, R6 ;  /* 0x00000000062972ca */ /* 0x000fe200000e0000 */
[----:B------:R-:W-:Y:S01]  /*2170*/  IMAD.MOV.U32 R6, RZ, RZ, 0x80 ;  /* 0x00000080ff067424 */ /* 0x000fe200078e00ff */
[----:B------:R-:W-:Y:S01]  /*2180*/  R2UR UR43, R5 ;  /* 0x00000000052b72ca */ /* 0x000fe200000e0000 */
[----:B------:R-:W-:Y:S01]  /*2190*/  IMAD.MOV.U32 R5, RZ, RZ, 0x80 ;  /* 0x00000080ff057424 */ /* 0x000fe200078e00ff */
[----:B------:R-:W-:Y:S01]  /*21a0*/  R2UR UR42, R4 ;  /* 0x00000000042a72ca */ /* 0x000fe200000e0000 */
[----:B------:R-:W-:Y:S01]  /*21b0*/  IMAD.MOV.U32 R4, RZ, RZ, 0x80 ;  /* 0x00000080ff047424 */ /* 0x000fe200078e00ff */
        /* <DEDUP_REMOVED lines=9> */
[----:B------:R-:W-:Y:S01]  /*2250*/  UMOV UR36, UR8 ;  /* 0x0000000800247c82 */ /* 0x000fe20008000000 */
[----:B------:R-:W-:Y:S01]  /*2260*/  UIADD3 UR10, UPT, UPT, UR4, 0xc00, URZ ;  /* 0x00000c00040a7890 */ /* 0x000fe2000fffe0ff */
[----:B------:R-:W-:Y:S01]  /*2270*/  UMOV UR24, UR6 ;  /* 0x0000000600187c82 */ /* 0x000fe20008000000 */
[----:B------:R-:W-:-:S02]  /*2280*/  UIADD3 UR8, UPT, UPT, UR4, 0xc02, URZ ;  /* 0x00000c0204087890 */ /* 0x000fc4000fffe0ff */
[----:B------:R-:W-:Y:S01]  /*2290*/  UIADD3 UR6, UPT, UPT, UR4, 0xc04, URZ ;  /* 0x00000c0404067890 */ /* 0x000fe2000fffe0ff */
[----:B------:R-:W-:Y:S01]  /*22a0*/  UMOV UR64, 0x0 ;  /* 0x0000000000407882 */ /* 0x000fe20000000000 */
[----:B------:R-:W-:Y:S01]  /*22b0*/  UMOV UR65, 0x8200490 ;  /* 0x0820049000417882 */ /* 0x000fe20000000000 */
[----:B------:R-:W-:Y:S01]  /*22c0*/  UIADD3 UR4, UPT, UPT, UR4, 0xc06, URZ ;  /* 0x00000c0604047890 */ /* 0x000fe2000fffe0ff */
        /* <DEDUP_REMOVED lines=9> */
[----:B------:R1:W-:Y:S01]  /*2360*/  UTCHMMA gdesc[UR18], gdesc[UR60], tmem[UR43], tmem[UR64], idesc[UR65], !UPT ;  /* 0x00ff403c120075ea */ /* 0x0003e2000f80002b */
        /* <DEDUP_REMOVED lines=20> */
[----:B------:R-:W-:Y:S01]  /*24b0*/  UMOV UR22, UR34 ;  /* 0x0000002200167c82 */ /* 0x000fe20008000000 */
        /* <DEDUP_REMOVED lines=10> */
.L_x_46:
[----:B-1----:R-:W-:-:S09]  /*2560*/  UIADD3 UR4, UPT, UPT, UR20, 0x28060, URZ ;  /* 0x0002806014047890 */ /* 0x002fd2000fffe0ff */
[----:B------:R1:W-:Y:S01]  /*2570*/  UTCBAR [UR4], URZ ;  /* 0x000000ff040073e9 */ /* 0x0003e200080000ff */
[----:B------:R-:W-:Y:S05]  /*2580*/  BRA.U !UP1, `(.L_x_47) ;  /* 0x0000000109047547 */ /* 0x000fea000b800000 */
[----:B-1----:R-:W-:Y:S05]  /*2590*/  BPT.TRAP 0x1 ;  /* 0x000000040000795c */ /* 0x002fea0000300000 */
.L_x_47:
[----:B-1----:R-:W-:-:S09]  /*25a0*/  UIADD3 UR4, UPT, UPT, UR20, 0x28038, URZ ;  /* 0x0002803814047890 */ /* 0x002fd2000fffe0ff */
[----:B------:R1:W-:Y:S01]  /*25b0*/  UTCBAR [UR4], URZ ;  /* 0x000000ff040073e9 */ /* 0x0003e200080000ff */
[----:B------:R-:W-:Y:S05]  /*25c0*/  BRA.U !UP1, `(.L_x_48) ;  /* 0x0000000109047547 */ /* 0x000fea000b800000 */
[----:B-1----:R-:W-:Y:S05]  /*25d0*/  BPT.TRAP 0x1 ;  /* 0x000000040000795c */ /* 0x002fea0000300000 */
.L_x_48:
[----:B------:R-:W2:Y:S02]  /*25e0*/  SYNCS.PHASECHK.TRANS64.TRYWAIT P0, [UR20+0x28028], R3 ;  /* 0x02802803ff0075a7 */ /* 0x000ea40008001114 */
[----:B--2---:R-:W-:Y:S05]  /*25f0*/  @!P0 BRA `(.L_x_49) ;  /* 0x0000019000a08947 */ /* 0x004fea0003800000 */
.L_x_386:
[----:B------:R-:W-:Y:S05]  /*2600*/  BRA.U UP5, `(.L_x_50) ;  /* 0x0000000105047547 */ /* 0x000fea000b800000 */
[----:B-1----:R-:W-:Y:S05]  /*2610*/  BPT.TRAP 0x1 ;  /* 0x000000040000795c */ /* 0x002fea0000300000 */
.L_x_50:
[----:B------:R-:W3:Y:S02]  /*2620*/  SYNCS.PHASECHK.TRANS64.TRYWAIT P0, [UR20+0x280a0], R2 ;  /* 0x0280a002ff0075a7 */ /* 0x000ee40008001114 */
[----:B---3--:R-:W-:Y:S05]  /*2630*/  @!P0 BRA `(.L_x_51) ;  /* 0x0000019000a88947 */ /* 0x008fea0003800000 */
.L_x_388:
[----:B------:R-:W-:Y:S05]  /*2640*/  BRA.U UP4, `(.L_x_52) ;  /* 0x0000000104047547 */ /* 0x000fea000b800000 */
[----:B-1----:R-:W-:Y:S05]  /*2650*/  BPT.TRAP 0x1 ;  /* 0x000000040000795c */ /* 0x002fea0000300000 */
.L_x_52:
[----:B------:R-:W3:Y:S01]  /*2660*/  SYNCS.PHASECHK.TRANS64.TRYWAIT P0, [UR20+0x28058], R3 ;  /* 0x02805803ff0075a7 */ /* 0x000ee20008001114 */
[----:B------:R-:W-:Y:S01]  /*2670*/  HFMA2 R4, -RZ, RZ, 0, 1.52587890625e-05 ;  /* 0x00000100ff047431 */ /* 0x000fe200000001ff */
[----:B------:R-:W-:Y:S01]  /*2680*/  MOV R5, 0x20 ;  /* 0x0000002000057802 */ /* 0x000fe20000000f00 */
[----:B---3--:R-:W-:Y:S06]  /*2690*/  @!P0 BRA `(.L_x_53) ;  /* 0x0000019000a88947 */ /* 0x008fec0003800000 */
.L_x_390:
[----:B--2---:R-:W-:Y:S01]  /*26a0*/  IMAD.MOV.U32 R2, RZ, RZ, 0x28 ;  /* 0x00000028ff027424 */ /* 0x004fe200078e00ff */
[----:B------:R-:W-:Y:S01]  /*26b0*/  R2UR UR36, R4 ;  /* 0x00000000042472ca */ /* 0x000fe200000e0000 */
[----:B------:R-:W-:Y:S01]  /*26c0*/  IMAD.MOV.U32 R4, RZ, RZ, 0x30 ;  /* 0x00000030ff047424 */ /* 0x000fe200078e00ff */
        /* <DEDUP_REMOVED lines=10> */
[C---:B------:R-:W-:Y:S01]  /*2770*/  R2UR UR32, R3.reuse ;  /* 0x00000000032072ca */ /* 0x040fe200000e0000 */
[----:B------:R-:W-:Y:S01]  /*2780*/  UIADD3 UR18, UPT, UPT, UR58, 0x800, URZ ;  /* 0x000008003a127890 */ /* 0x000fe2000fffe0ff */
[----:B------:R-:W-:Y:S01]  /*2790*/  R2UR UR30, R0 ;  /* 0x00000000001e72ca */ /* 0x000fe200000e0000 */
[----:B------:R-:W-:Y:S01]  /*27a0*/  UIADD3 UR16, UPT, UPT, UR58, 0x880, URZ ;  /* 0x000008803a107890 */ /* 0x000fe2000fffe0ff */
[----:B------:R-:W-:Y:S01]  /*27b0*/  R2UR UR25, R2 ;  /* 0x00000000021972ca */ /* 0x000fe200000e0000 */
[----:B------:R-:W-:Y:S01]  /*27c0*/  IMAD.MOV.U32 R2, RZ, RZ, 0x50 ;  /* 0x00000050ff027424 */ /* 0x000fe200078e00ff */
[----:B------:R-:W-:Y:S01]  /*27d0*/  R2UR UR27, R4 ;  /* 0x00000000041b72ca */ /* 0x000fe200000e0000 */
[----:B------:R-:W-:Y:S01]  /*27e0*/  UIADD3 UR14, UPT, UPT, UR58, 0x900, URZ ;  /* 0x000009003a0e7890 */ /* 0x000fe2000fffe0ff */
[----:B------:R-:W-:Y:S01]  /*27f0*/  R2UR UR28, R3 ;  /* 0x00000000031c72ca */ /* 0x000fe200000e0000 */
[----:B------:R-:W-:Y:S01]  /*2800*/  UIADD3 UR12, UPT, UPT, UR58, 0x980, URZ ;  /* 0x000009803a0c7890 */ /* 0x000fe2000fffe0ff */
[----:B------:R-:W-:Y:S01]  /*2810*/  R2UR UR23, R2 ;  /* 0x00000000021772ca */ /* 0x000fe200000e0000 */
[----:B------:R-:W-:Y:S01]  /*2820*/  IMAD.MOV.U32 R2, RZ, RZ, 0x58 ;  /* 0x00000058ff027424 */ /* 0x000fe200078e00ff */
[C---:B------:R-:W-:Y:S01]  /*2830*/  R2UR UR26, R0.reuse ;  /* 0x00000000001a72ca */ /* 0x040fe200000e0000 */
[----:B------:R-:W-:Y:S01]  /*2840*/  UIADD3 UR10, UPT, UPT, UR58, 0xa00, URZ ;  /* 0x00000a003a0a7890 */ /* 0x000fe2000fffe0ff */
[----:B------:R-:W-:Y:S01]  /*2850*/  R2UR UR24, R0 ;  /* 0x00000000001872ca */ /* 0x000fe200000e0000 */
[----:B------:R-:W-:Y:S01]  /*2860*/  UIADD3 UR8, UPT, UPT, UR58, 0xa80, URZ ;  /* 0x00000a803a087890 */ /* 0x000fe2000fffe0ff */
[----:B------:R-:W-:Y:S01]  /*2870*/  R2UR UR21, R2 ;  /* 0x00000000021572ca */ /* 0x000fe200000e0000 */
[----:B------:R-:W-:Y:S01]  /*2880*/  UIADD3 UR6, UPT, UPT, UR58, 0xb00, URZ ;  /* 0x00000b003a067890 */ /* 0x000fe2000fffe0ff */
[----:B------:R-:W-:Y:S01]  /*2890*/  R2UR UR22, R0 ;  /* 0x00000000001672ca */ /* 0x000fe200000e0000 */
[----:B------:R-:W-:Y:S01]  /*28a0*/  UMOV UR54, 0x0 ;  /* 0x0000000000367882 */ /* 0x000fe20000000000 */
[----:B------:R-:W-:Y:S01]  /*28b0*/  UMOV UR55, 0x8210490 ;  /* 0x0821049000377882 */ /* 0x000fe20000000000 */
[----:B-1----:R-:W-:Y:S01]  /*28c0*/  UIADD3 UR4, UPT, UPT, UR58, 0xb80, URZ ;  /* 0x00000b803a047890 */ /* 0x002fe2000fffe0ff */
[----:B------:R-:W-:Y:S01]  /*28d0*/  UMOV UR19, 0x40004040 ;  /* 0x4000404000137882 */ /* 0x000fe20000000000 */
[----:B------:R-:W-:Y:S01]  /*28e0*/  UMOV UR52, 0x0 ;  /* 0x0000000000347882 */ /* 0x000fe20000000000 */
[----:B------:R-:W-:Y:S01]  /*28f0*/  UMOV UR53, 0x8210490 ;  /* 0x0821049000357882 */ /* 0x000fe20000000000 */
[----:B------:R-:W-:Y:S01]  /*2900*/  UMOV UR17, 0x40004040 ;  /* 0x4000404000117882 */ /* 0x000fe20000000000 */
[----:B------:R-:W-:Y:S01]  /*2910*/  UMOV UR50, 0x0 ;  /* 0x0000000000327882 */ /* 0x000fe20000000000 */
[----:B------:R-:W-:Y:S01]  /*2920*/  UMOV UR51, 0x8210490 ;  /* 0x0821049000337882 */ /* 0x000fe20000000000 */
[----:B------:R-:W-:Y:S01]  /*2930*/  UMOV UR15, 0x40004040 ;  /* 0x40004040000f7882 */ /* 0x000fe20000000000 */
[----:B------:R1:W-:Y:S01]  /*2940*/  UTCHMMA tmem[UR35], gdesc[UR18], tmem[UR36], tmem[UR54], idesc[UR55], !UPT ;  /* 0x00ff3612230079ea */ /* 0x0003e2000f800024 */
[----:B------:R-:W-:Y:S01]  /*2950*/  UMOV UR48, 0x0 ;  /* 0x0000000000307882 */ /* 0x000fe20000000000 */
[----:B------:R-:W-:Y:S01]  /*2960*/  UMOV UR49, 0x8210490 ;  /* 0x0821049000317882 */ /* 0x000fe20000000000 */
[----:B------:R-:W-:Y:S01]  /*2970*/  UMOV UR13, 0x40004040 ;  /* 0x40004040000d7882 */ /* 0x000fe20000000000 */
[----:B------:R1:W-:Y:S01]  /*2980*/  UTCHMMA tmem[UR33], gdesc[UR16], tmem[UR34], tmem[UR52], idesc[UR53], UPT ;  /* 0x00ff3410210079ea */ /* 0x0003e2000b800022 */
        /* <DEDUP_REMOVED lines=16> */
[----:B------:R1:W-:Y:S01]  /*2a90*/  UTCHMMA tmem[UR23], gdesc[UR6], tmem[UR24], tmem[UR40], idesc[UR41], UPT ;  /* 0x00ff2806170079ea */ /* 0x0003e2000b800018 */
[----:B------:R1:W-:Y:S01]  /*2aa0*/  UTCHMMA tmem[UR21], gdesc[UR4], tmem[UR22], tmem[UR38], idesc[UR39], UPT ;  /* 0x00ff2604150079ea */ /* 0x0003e2000b800016 */
[----:B------:R-:W-:Y:S05]  /*2ab0*/  BRA.U UP5, `(.L_x_54) ;  /* 0x0000000105047547 */ /* 0x000fea000b800000 */
[----:B-1----:R-:W-:Y:S05]  /*2ac0*/  BPT.TRAP 0x1 ;  /* 0x000000040000795c */ /* 0x002fea0000300000 */
.L_x_54:
[----:B-1----:R-:W-:Y:S01]  /*2ad0*/  UIADD3 UR4, UPT, UPT, UR20, 0x28090, URZ ;  /* 0x0002809014047890 */ /* 0x002fe2000fffe0ff */
[----:B------:R-:W-:Y:S01]  /*2ae0*/  HFMA2 R0, -RZ, RZ, 0, 5.9604644775390625e-08 ;  /* 0x00000001ff007431 */ /* 0x000fe200000001ff */
[----:B------:R-:W-:Y:S01]  /*2af0*/  UISETP.GE.AND UP0, UPT, UR44, 0x81, UPT ;  /* 0x000000812c00788c */ /* 0x000fe2000bf06270 */
[----:B------:R-:W-:Y:S01]  /*2b00*/  MOV R2, RZ ;  /* 0x000000ff00027202 */ /* 0x000fe20000000f00 */
[----:B------:R-:W-:Y:S01]  /*2b10*/  UMOV UR42, URZ ;  /* 0x000000ff002a7c82 */ /* 0x000fe20008000000 */
[----:B------:R-:W-:Y:S01]  /*2b20*/  UMOV UR20, 0x800 ;  /* 0x0000080000147882 */ /* 0x000fe20000000000 */
[----:B------:R-:W-:-:S03]  /*2b30*/  UMOV UR56, 0x1 ;  /* 0x0000000100387882 */ /* 0x000fc60000000000 */
[----:B------:R1:W-:Y:S02]  /*2b40*/  UTCBAR [UR4], URZ ;  /* 0x000000ff040073e9 */ /* 0x0003e400080000ff */
[----:B------:R-:W-:Y:S05]  /*2b50*/  BRA.U !UP0, `(.L_x_55) ;  /* 0x0000001508ec7547 */ /* 0x000fea000b800000 */
[----:B------:R-:W-:Y:S01]  /*2b60*/  UIADD3 UR5, UPT, UPT, UR44, 0x7f, URZ ;  /* 0x0000007f2c057890 */ /* 0x000fe2000fffe0ff */
[----:B------:R-:W-:Y:S01]  /*2b70*/  CS2R R2, SRZ ;  /* 0x0000000000027805 */ /* 0x000fe2000001ff00 */
[----:B------:R-:W-:Y:S01]  /*2b80*/  IMAD.MOV.U32 R0, RZ, RZ, 0x1 ;  /* 0x00000001ff007424 */ /* 0x000fe200078e00ff */
[----:B------:R-:W-:Y:S01]  /*2b90*/  MOV R4, RZ ;  /* 0x000000ff00047202 */ /* 0x000fe20000000f00 */
[----:B-1----:R-:W-:Y:S01]  /*2ba0*/  USHF.R.S32.HI UR4, URZ, 0x1f, UR5 ;  /* 0x0000001fff047899 */ /* 0x002fe20008011405 */
[----:B------:R-:W-:Y:S01]  /*2bb0*/  UMOV UR7, 0x2 ;  /* 0x0000000200077882 */ /* 0x000fe20000000000 */
[----:B------:R-:W-:Y:S02]  /*2bc0*/  UMOV UR56, 0x1 ;  /* 0x0000000100387882 */ /* 0x000fe40000000000 */
[----:B------:R-:W-:Y:S01]  /*2bd0*/  ULEA.HI UR4, UR4, UR5, URZ, 0x7 ;  /* 0x0000000504047291 */ /* 0x000fe2000f8f38ff */
[----:B------:R-:W-:Y:S01]  /*2be0*/  UMOV UR42, URZ ;  /* 0x000000ff002a7c82 */ /* 0x000fe20008000000 */
[----:B------:R-:W-:-:S02]  /*2bf0*/  UMOV UR25, 0x1 ;  /* 0x0000000100197882 */ /* 0x000fc40000000000 */
[----:B------:R-:W-:-:S12]  /*2c00*/  USHF.R.S32.HI UR57, URZ, 0x7, UR4 ;  /* 0x00000007ff397899 */ /* 0x000fd80008011404 */
.L_x_74:
[----:B--2---:R-:W-:Y:S05]  /*2c10*/  BRA.U !UP1, `(.L_x_56) ;  /* 0x0000000109047547 */ /* 0x004fea000b800000 */
[----:B------:R-:W-:Y:S05]  /*2c20*/  BPT.TRAP 0x1 ;  /* 0x000000040000795c */ /* 0x000fea0000300000 */
.L_x_56:
[----:B------:R-:W1:Y:S01]  /*2c30*/  S2UR UR4, SR_CgaCtaId ;  /* 0x00000000000479c3 */ /* 0x000e620000008800 */
[----:B------:R-:W-:Y:S01]  /*2c40*/  UMOV UR24, 0x400 ;  /* 0x0000040000187882 */ /* 0x000fe20000000000 */
[----:B------:R-:W-:Y:S01]  /*2c50*/  SHF.L.U32 R5, R3, 0x1f, RZ ;  /* 0x0000001f03057819 */ /* 0x000fe200000006ff */
[----:B------:R-:W-:Y:S02]  /*2c60*/  HFMA2 R7, -RZ, RZ, 0, 0 ;  /* 0x00000000ff077431 */ /* 0x000fe400000001ff */
[----:B------:R-:W-:Y:S01]  /*2c70*/  IMAD.MOV.U32 R8, RZ, RZ, RZ ;  /* 0x000000ffff087224 */ /* 0x000fe200078e00ff */
[----:B-1----:R-:W-:Y:S04]  /*2c80*/  ULEA UR24, UR4, UR24, 0x18 ;  /* 0x0000001804187291 */ /* 0x002fe8000f8ec0ff */
[----:B------:R-:W-:Y:S02]  /*2c90*/  ULEA UR5, UR7, UR24, 0x3 ;  /* 0x0000001807057291 */ /* 0x000fe4000f8e18ff */
[----:B------:R-:W-:Y:S04]  /*2ca0*/  USHF.R.U32.HI UR4, URZ, 0x4, UR24 ;  /* 0x00000004ff047899 */ /* 0x000fe80008011618 */
[----:B------:R-:W-:Y:S03]  /*2cb0*/  ULOP3.LUT UR4, UR4, 0x3fff, URZ, 0xc0, !UPT ;  /* 0x00003fff04047892 */ /* 0x000fe6000f8ec0ff */
[----:B------:R-:W1:Y:S01]  /*2cc0*/  SYNCS.PHASECHK.TRANS64.TRYWAIT P0, [UR5+0x28020], R5 ;  /* 0x02802005ff0075a7 */ /* 0x000e620008001105 */
[----:B------:R-:W-:Y:S01]  /*2cd0*/  ULOP3.LUT UR21, UR4, 0x10000, URZ, 0xfc, !UPT ;  /* 0x0001000004157892 */ /* 0x000fe2000f8efcff */
[----:B-1----:R-:W-:Y:S11]  /*2ce0*/  @!P0 BRA `(.L_x_57) ;  /* 0x0000018c002c8947 */ /* 0x002ff60003800000 */
.L_x_392:
[----:B------:R-:W-:Y:S01]  /*2cf0*/  ULEA UR22, UR7, UR60, 0xb ;  /* 0x0000003c07167291 */ /* 0x000fe2000f8e58ff */
[----:B------:R-:W-:Y:S01]  /*2d00*/  R2UR UR44, R8 ;  /* 0x00000000082c72ca */ /* 0x000fe200000e0000 */
[----:B------:R-:W-:Y:S01]  /*2d10*/  UIADD3 UR18, UPT, UPT, UR21, 0x2, URZ ;  /* 0x0000000215127890 */ /* 0x000fe2000fffe0ff */
[----:B------:R-:W-:Y:S01]  /*2d20*/  R2UR UR49, R7 ;  /* 0x00000000073172ca */ /* 0x000fe200000e0000 */
[----:B------:R-:W-:Y:S01]  /*2d30*/  UIADD3 UR34, UPT, UPT, UR22, 0x2, URZ ;  /* 0x0000000216227890 */ /* 0x000fe2000fffe0ff */
[----:B-1----:R-:W-:Y:S01]  /*2d40*/  IMAD.MOV.U32 R5, RZ, RZ, RZ ;  /* 0x000000ffff057224 */ /* 0x002fe200078e00ff */
[----:B------:R-:W-:Y:S01]  /*2d50*/  UIADD3 UR16, UPT, UPT, UR21, 0x4, URZ ;  /* 0x0000000415107890 */ /* 0x000fe2000fffe0ff */
[----:B------:R-:W-:Y:S01]  /*2d60*/  IMAD.MOV.U32 R6, RZ, RZ, RZ ;  /* 0x000000ffff067224 */ /* 0x000fe200078e00ff */
[----:B------:R-:W-:Y:S02]  /*2d70*/  UIADD3 UR32, UPT, UPT, UR22, 0x4, URZ ;  /* 0x0000000416207890 */ /* 0x000fe4000fffe0ff */
[----:B------:R-:W-:Y:S01]  /*2d80*/  UIADD3 UR14, UPT, UPT, UR21, 0x6, URZ ;  /* 0x00000006150e7890 */ /* 0x000fe2000fffe0ff */
[C---:B------:R-:W-:Y:S01]  /*2d90*/  R2UR UR48, R5.reuse ;  /* 0x00000000053072ca */ /* 0x040fe200000e0000 */
[----:B------:R-:W-:Y:S01]  /*2da0*/  UIADD3 UR30, UPT, UPT, UR22, 0x6, URZ ;  /* 0x00000006161e7890 */ /* 0x000fe2000fffe0ff */
[C---:B------:R-:W-:Y:S01]  /*2db0*/  R2UR UR47, R6.reuse ;  /* 0x00000000062f72ca */ /* 0x040fe200000e0000 */
[----:B------:R-:W-:Y:S01]  /*2dc0*/  UIADD3 UR12, UPT, UPT, UR21, 0x400, URZ ;  /* 0x00000400150c7890 */ /* 0x000fe2000fffe0ff */
[C---:B------:R-:W-:Y:S01]  /*2dd0*/  R2UR UR46, R5.reuse ;  /* 0x00000000052e72ca */ /* 0x040fe200000e0000 */
[----:B------:R-:W-:Y:S01]  /*2de0*/  UIADD3 UR28, UPT, UPT, UR22, 0x400, URZ ;  /* 0x00000400161c7890 */ /* 0x000fe2000fffe0ff */
[C---:B------:R-:W-:Y:S01]  /*2df0*/  R2UR UR45, R5.reuse ;  /* 0x00000000052d72ca */ /* 0x040fe200000e0000 */
[----:B------:R-:W-:Y:S01]  /*2e00*/  UIADD3 UR10, UPT, UPT, UR21, 0x402, URZ ;  /* 0x00000402150a7890 */ /* 0x000fe2000fffe0ff */
[----:B------:R-:W-:Y:S01]  /*2e10*/  R2UR UR43, R6 ;  /* 0x00000000062b72ca */ /* 0x000fe200000e0000 */
[----:B------:R-:W-:Y:S01]  /*2e20*/  UIADD3 UR26, UPT, UPT, UR22, 0x402, URZ ;  /* 0x00000402161a7890 */ /* 0x000fe2000fffe0ff */
[----:B------:R-:W-:Y:S01]  /*2e30*/  R2UR UR20, R5 ;  /* 0x00000000051472ca */ /* 0x000fe200000e0000 */
[----:B------:R-:W-:Y:S02]  /*2e40*/  UIADD3 UR8, UPT, UPT, UR21, 0x404, URZ ;  /* 0x0000040415087890 */ /* 0x000fe4000fffe0ff */
[----:B------:R-:W-:Y:S02]  /*2e50*/  UIADD3 UR36, UPT, UPT, UR22, 0x404, URZ ;  /* 0x0000040416247890 */ /* 0x000fe4000fffe0ff */
[----:B------:R-:W-:Y:S02]  /*2e60*/  UIADD3 UR4, UPT, UPT, UR21, 0x406, URZ ;  /* 0x0000040615047890 */ /* 0x000fe4000fffe0ff */
[----:B------:R-:W-:Y:S02]  /*2e70*/  UIADD3 UR38, UPT, UPT, UR22, 0x406, URZ ;  /* 0x0000040616267890 */ /* 0x000fe4000fffe0ff */
[----:B------:R-:W-:Y:S02]  /*2e80*/  UIADD3 UR6, UPT, UPT, UR7, 0x1, URZ ;  /* 0x0000000107067890 */ /* 0x000fe4000fffe0ff */
[----:B------:R-:W-:Y:S02]  /*2e90*/  UISETP.NE.AND UP4, UPT, UR72, URZ, UPT ;  /* 0x000000ff4800728c */ /* 0x000fe4000bf85270 */
[----:B------:R-:W-:Y:S01]  /*2ea0*/  UISETP.NE.AND UP0, UPT, UR6, 0x3, UPT ;  /* 0x000000030600788c */ /* 0x000fe2000bf05270 */
[----:B------:R-:W-:Y:S01]  /*2eb0*/  UMOV UR70, 0x0 ;  /* 0x0000000000467882 */ /* 0x000fe20000000000 */
[----:B------:R-:W-:Y:S02]  /*2ec0*/  UMOV UR71, 0x8200490 ;  /* 0x0820049000477882 */ /* 0x000fe40000000000 */
[----:B------:R-:W-:Y:S01]  /*2ed0*/  USEL UR7, URZ, 0x1, UP0 ;  /* 0x00000001ff077887 */ /* 0x000fe20008000000 */
[----:B------:R-:W-:Y:S01]  /*2ee0*/  UMOV UR40, UR21 ;  /* 0x0000001500287c82 */ /* 0x000fe20008000000 */
        /* <DEDUP_REMOVED lines=28> */
[----:B-1----:R-:W-:Y:S01]  /*30b0*/  USEL UR44, UR6, URZ, UP0 ;  /* 0x000000ff062c7287 */ /* 0x002fe20008000000 */
        /* <DEDUP_REMOVED lines=8> */
[----:B------:R-:W-:Y:S01]  /*3140*/  LOP3.LUT R3, R3, UR7, RZ, 0x3c, !PT ;  /* 0x0000000703037c12 */ /* 0x000fe2000f8e3cff */
[----:B------:R-:W-:Y:S02]  /*3150*/  UMOV UR39, 0x40004040 ;  /* 0x4000404000277882 */ /* 0x000fe40000000000 */
[----:B------:R2:W-:Y:S01]  /*3160*/  UTCHMMA gdesc[UR4], gdesc[UR38], tmem[UR20], tmem[UR50], idesc[UR51], UPT ;  /* 0x00ff3226040075ea */ /* 0x0005e2000b800014 */
[----:B------:R-:W-:Y:S05]  /*3170*/  BRA.U UP4, `(.L_x_58) ;  /* 0x0000000104047547 */ /* 0x000fea000b800000 */
[----:B--2---:R-:W-:Y:S05]  /*3180*/  BPT.TRAP 0x1 ;  /* 0x000000040000795c */ /* 0x004fea0000300000 */
.L_x_58:
[----:B------:R-:W-:Y:S01]  /*3190*/  LOP3.LUT R4, R4, 0x1, RZ, 0x3c, !PT ;  /* 0x0000000104047812 */ /* 0x000fe200078e3cff */
[----:B--2---:R-:W-:Y:S09]  /*31a0*/  UIADD3 UR4, UPT, UPT, UR24, 0x28050, URZ ;  /* 0x0002805018047890 */ /* 0x004ff2000fffe0ff */
[----:B------:R1:W-:Y:S01]  /*31b0*/  UTCBAR [UR4], URZ ;  /* 0x000000ff040073e9 */ /* 0x0003e200080000ff */
[----:B------:R-:W-:Y:S05]  /*31c0*/  BRA.U UP5, `(.L_x_59) ;  /* 0x0000000105047547 */ /* 0x000fea000b800000 */
[----:B-1----:R-:W-:Y:S05]  /*31d0*/  BPT.TRAP 0x1 ;  /* 0x000000040000795c */ /* 0x002fea0000300000 */
.L_x_59:
[----:B------:R-:W-:Y:S01]  /*31e0*/  SHF.L.U32 R5, R0, 0x1f, RZ ;  /* 0x0000001f00057819 */ /* 0x000fe200000006ff */
[----:B------:R-:W-:Y:S03]  /*31f0*/  UISETP.NE.AND UP3, UPT, UR59, URZ, UPT ;  /* 0x000000ff3b00728c */ /* 0x000fe6000bf65270 */
[----:B------:R-:W2:Y:S02]  /*3200*/  SYNCS.PHASECHK.TRANS64.TRYWAIT P0, [UR24+0x280a8], R5 ;  /* 0x0280a805ff0075a7 */ /* 0x000ea40008001118 */
[----:B--2---:R-:W-:Y:S06]  /*3210*/  @!P0 BRA `(.L_x_60) ;  /* 0x0000018400f88947 */ /* 0x004fec0003800000 */
.L_x_394:
[----:B------:R-:W-:Y:S05]  /*3220*/  BRA.U UP3, `(.L_x_61) ;  /* 0x0000000103047547 */ /* 0x000fea000b800000 */
[----:B-1----:R-:W-:Y:S05]  /*3230*/  BPT.TRAP 0x1 ;  /* 0x000000040000795c */ /* 0x002fea0000300000 */
.L_x_61:
[----:B--2---:R-:W-:Y:S01]  /*3240*/  SHF.L.U32 R5, R2, 0x1f, RZ ;  /* 0x0000001f02057819 */ /* 0x004fe200000006ff */
[----:B------:R-:W-:Y:S01]  /*3250*/  IMAD.MOV.U32 R10, RZ, RZ, 0xa0 ;  /* 0x000000a0ff0a7424 */ /* 0x000fe200078e00ff */
[----:B------:R-:W-:Y:S02]  /*3260*/  MOV R9, 0x180 ;  /* 0x0000018000097802 */ /* 0x000fe40000000f00 */
[----:B------:R-:W2:Y:S02]  /*3270*/  SYNCS.PHASECHK.TRANS64.TRYWAIT P0, [UR24+0x28068], R5 ;  /* 0x02806805ff0075a7 */ /* 0x000ea40008001118 */
[----:B--2---:R-:W-:Y:S05]  /*3280*/  @!P0 BRA `(.L_x_62) ;  /* 0x0000018400f48947 */ /* 0x004fea0003800000 */
.L_x_396:
[----:B------:R-:W-:Y:S01]  /*3290*/  UISETP.NE.U32.AND UP0, UPT, UR42, URZ, UPT ;  /* 0x000000ff2a00728c */ /* 0x000fe2000bf05070 */
[----:B------:R-:W-:Y:S01]  /*32a0*/  IMAD.MOV.U32 R8, RZ, RZ, 0xa8 ;  /* 0x000000a8ff087424 */ /* 0x000fe200078e00ff */
[----:B-1----:R-:W-:Y:S01]  /*32b0*/  ULEA UR4, UR25, UR58, 0xb ;  /* 0x0000003a19047291 */ /* 0x002fe2000f8e58ff */
[----:B------:R-:W-:Y:S01]  /*32c0*/  R2UR UR54, R10 ;  /* 0x000000000a3672ca */ /* 0x000fe200000e0000 */
[----:B------:R-:W-:Y:S01]  /*32d0*/  IMAD.MOV.U32 R10, RZ, RZ, 0xb0 ;  /* 0x000000b0ff0a7424 */ /* 0x000fe200078e00ff */
[----:B------:R-:W-:Y:S01]  /*32e0*/  R2UR UR55, R9 ;  /* 0x00000000093772ca */ /* 0x000fe200000e0000 */
[----:B------:R-:W-:Y:S01]  /*32f0*/  UIADD3 UR18, UPT, UPT, UR4, 0x80, URZ ;  /* 0x0000008004127890 */ /* 0x000fe2000fffe0ff */
[----:B------:R-:W-:Y:S01]  /*3300*/  R2UR UR52, R8 ;  /* 0x00000000083472ca */ /* 0x000fe200000e0000 */
[----:B------:R-:W-:Y:S01]  /*3310*/  UIADD3 UR16, UPT, UPT, UR4, 0x100, URZ ;  /* 0x0000010004107890 */ /* 0x000fe2000fffe0ff */
[----:B------:R-:W-:Y:S01]  /*3320*/  IMAD.MOV.U32 R8, RZ, RZ, 0xb8 ;  /* 0x000000b8ff087424 */ /* 0x000fe200078e00ff */
[----:B------:R-:W-:Y:S01]  /*3330*/  UIADD3 UR14, UPT, UPT, UR4, 0x180, URZ ;  /* 0x00000180040e7890 */ /* 0x000fe2000fffe0ff */
[----:B------:R-:W-:Y:S01]  /*3340*/  R2UR UR50, R10 ;  /* 0x000000000a3272ca */ /* 0x000fe200000e0000 */
[----:B------:R-:W-:Y:S01]  /*3350*/  UIADD3 UR12, UPT, UPT, UR4, 0x200, URZ ;  /* 0x00000200040c7890 */ /* 0x000fe2000fffe0ff */
[----:B--2---:R-:W-:Y:S01]  /*3360*/  MOV.SPILL R6, UR23 ;  /* 0x0000001700067c02 */ /* 0x004fe20009000f00 */
[----:B------:R-:W-:Y:S01]  /*3370*/  UIADD3 UR10, UPT, UPT, UR4, 0x280, URZ ;  /* 0x00000280040a7890 */ /* 0x000fe2000fffe0ff */
[----:B------:R-:W-:Y:S01]  /*3380*/  R2UR UR48, R8 ;  /* 0x00000000083072ca */ /* 0x000fe200000e0000 */
[----:B------:R-:W-:Y:S01]  /*3390*/  UIADD3 UR8, UPT, UPT, UR4, 0x300, URZ ;  /* 0x0000030004087890 */ /* 0x000fe2000fffe0ff */
[----:B------:R-:W-:Y:S01]  /*33a0*/  MOV.SPILL R5, UR22 ;  /* 0x0000001600057c02 */ /* 0x000fe20009000f00 */
[----:B------:R-:W-:Y:S01]  /*33b0*/  UIADD3 UR6, UPT, UPT, UR4, 0x380, URZ ;  /* 0x0000038004067890 */ /* 0x000fe2000fffe0ff */
[----:B------:R-:W-:Y:S01]  /*33c0*/  IMAD.MOV.U32 R8, RZ, RZ, 0xc8 ;  /* 0x000000c8ff087424 */ /* 0x000fe200078e00ff */
[----:B------:R-:W-:Y:S01]  /*33d0*/  UMOV UR22, 0x0 ;  /* 0x0000000000167882 */ /* 0x000fe20000000000 */
[----:B------:R-:W-:Y:S01]  /*33e0*/  UMOV UR23, 0x8210490 ;  /* 0x0821049000177882 */ /* 0x000fe20000000000 */
[----:B------:R-:W-:Y:S01]  /*33f0*/  UMOV UR5, 0x40004040 ;  /* 0x4000404000057882 */ /* 0x000fe20000000000 */
[----:B------:R-:W-:Y:S01]  /*3400*/  UMOV UR76, 0x0 ;  /* 0x00000000004c7882 */ /* 0x000fe20000000000 */
[----:B------:R-:W-:Y:S01]  /*3410*/  R2UR UR43, R8 ;  /* 0x00000000082b72ca */ /* 0x000fe200000e0000 */
[----:B------:R-:W-:Y:S01]  /*3420*/  IMAD.MOV.U32 R7, RZ, RZ, 0x180 ;  /* 0x00000180ff077424 */ /* 0x000fe200078e00ff */
[----:B------:R1:W-:Y:S01]  /*3430*/  UTCHMMA tmem[UR54], gdesc[UR4], tmem[UR55], tmem[UR22], idesc[UR23], UP0 ;  /* 0x00ff1604360079ea */ /* 0x0003e20008000037 */
[----:B------:R-:W-:Y:S01]  /*3440*/  IMAD.MOV.U32 R8, RZ, RZ, 0xd0 ;  /* 0x000000d0ff087424 */ /* 0x000fe200078e00ff */
[----:B------:R-:W-:Y:S01]  /*3450*/  UMOV UR77, 0x8210490 ;  /* 0x08210490004d7882 */ /* 0x000fe20000000000 */
[----:B------:R-:W-:Y:S01]  /*3460*/  IMAD.MOV.U32 R9, RZ, RZ, 0x180 ;  /* 0x00000180ff097424 */ /* 0x000fe200078e00ff */
[----:B------:R-:W-:Y:S01]  /*3470*/  R2UR UR53, R7 ;  /* 0x00000000073572ca */ /* 0x000fe200000e0000 */
[----:B------:R-:W-:Y:S01]  /*3480*/  IMAD.MOV.U32 R10, RZ, RZ, 0xc0 ;  /* 0x000000c0ff0a7424 */ /* 0x000fe200078e00ff */
[----:B------:R-:W-:Y:S01]  /*3490*/  R2UR UR40, R8 ;  /* 0x00000000082872ca */ /* 0x000fe200000e0000 */
[----:B------:R-:W-:Y:S01]  /*34a0*/  UMOV UR19, 0x40004040 ;  /* 0x4000404000137882 */ /* 0x000fe20000000000 */
[----:B------:R-:W-:Y:S01]  /*34b0*/  R2UR UR51, R9 ;  /* 0x00000000093372ca */ /* 0x000fe200000e0000 */
[----:B------:R-:W-:Y:S01]  /*34c0*/  IMAD.MOV.U32 R8, RZ, RZ, 0xd8 ;  /* 0x000000d8ff087424 */ /* 0x000fe200078e00ff */
[----:B------:R-:W-:Y:S01]  /*34d0*/  R2UR UR49, R7 ;  /* 0x00000000073172ca */ /* 0x000fe200000e0000 */
[----:B------:R-:W-:Y:S01]  /*34e0*/  UMOV UR74, 0x0 ;  /* 0x00000000004a7882 */ /* 0x000fe20000000000 */
[----:B------:R-:W-:Y:S01]  /*34f0*/  R2UR UR46, R10 ;  /* 0x000000000a2e72ca */ /* 0x000fe200000e0000 */
[----:B------:R-:W-:Y:S01]  /*3500*/  UMOV UR75, 0x8210490 ;  /* 0x08210490004b7882 */ /* 0x000fe20000000000 */
[----:B------:R-:W-:Y:S01]  /*3510*/  R2UR UR47, R9 ;  /* 0x00000000092f72ca */ /* 0x000fe200000e0000 */
[----:B------:R-:W-:Y:S01]  /*3520*/  UMOV UR17, 0x40004040 ;  /* 0x4000404000117882 */ /* 0x000fe20000000000 */
[C---:B------:R-:W-:Y:S01]  /*3530*/  R2UR UR45, R7.reuse ;  /* 0x00000000072d72ca */ /* 0x040fe200000e0000 */
[----:B------:R2:W-:Y:S01]  /*3540*/  UTCHMMA tmem[UR52], gdesc[UR18], tmem[UR53], tmem[UR76], idesc[UR77], UPT ;  /* 0x00ff4c12340079ea */ /* 0x0005e2000b800035 */
[C---:B------:R-:W-:Y:S01]  /*3550*/  R2UR UR41, R7.reuse ;  /* 0x00000000072972ca */ /* 0x040fe200000e0000 */
[----:B------:R-:W-:Y:S01]  /*3560*/  UMOV UR70, 0x0 ;  /* 0x0000000000467882 */ /* 0x000fe20000000000 */
[----:B------:R-:W-:Y:S01]  /*3570*/  R2UR UR20, R8 ;  /* 0x00000000081472ca */ /* 0x000fe200000e0000 */
[----:B------:R2:W-:Y:S01]  /*3580*/  UTCHMMA tmem[UR50], gdesc[UR16], tmem[UR51], tmem[UR74], idesc[UR75], UPT ;  /* 0x00ff4a10320079ea */ /* 0x0005e2000b800033 */
[----:B------:R-:W-:Y:S01]  /*3590*/  R2UR UR25, R7 ;  /* 0x00000000071972ca */ /* 0x000fe200000e0000 */
        /* <DEDUP_REMOVED lines=14> */
[----:B-1----:R-:W-:Y:S01]  /*3680*/  R2UR.FILL UR23, R6 ;  /* 0x00000000061772ca */ /* 0x002fe200004e0000 */
[----:B------:R2:W-:Y:S01]  /*3690*/  UTCHMMA tmem[UR40], gdesc[UR8], tmem[UR41], tmem[UR64], idesc[UR65], UPT ;  /* 0x00ff4008280079ea */ /* 0x0005e2000b800029 */
[----:B------:R-:W-:Y:S01]  /*36a0*/  UMOV UR62, 0x0 ;  /* 0x00000000003e7882 */ /* 0x000fe20000000000 */
[----:B------:R-:W-:Y:S01]  /*36b0*/  UMOV UR63, 0x8210490 ;  /* 0x08210490003f7882 */ /* 0x000fe20000000000 */
[----:B------:R-:W-:Y:S01]  /*36c0*/  R2UR.FILL UR22, R5 ;  /* 0x00000000051672ca */ /* 0x000fe200004e0000 */
[----:B------:R-:W-:Y:S02]  /*36d0*/  UMOV UR7, 0x40004040 ;  /* 0x4000404000077882 */ /* 0x000fe40000000000 */
[----:B------:R2:W-:Y:S01]  /*36e0*/  UTCHMMA tmem[UR20], gdesc[UR6], tmem[UR25], tmem[UR62], idesc[UR63], UPT ;  /* 0x00ff3e06140079ea */ /* 0x0005e2000b800019 */
[----:B------:R-:W-:Y:S11]  /*36f0*/  BRA.U UP5, `(.L_x_63) ;  /* 0x0000000105047547 */ /* 0x000ff6000b800000 */
[----:B--2---:R-:W-:Y:S05]  /*3700*/  BPT.TRAP 0x1 ;  /* 0x000000040000795c */ /* 0x004fea0000300000 */
.L_x_63:
[----:B------:R-:W-:Y:S01]  /*3710*/  LOP3.LUT R0, R0, 0x1, RZ, 0x3c, !PT ;  /* 0x0000000100007812 */ /* 0x000fe200078e3cff */
[----:B------:R-:W-:Y:S09]  /*3720*/  UIADD3 UR4, UPT, UPT, UR24, 0x28098, URZ ;  /* 0x0002809818047890 */ /* 0x000ff2000fffe0ff */
[----:B------:R1:W-:Y:S01]  /*3730*/  UTCBAR [UR4], URZ ;  /* 0x000000ff040073e9 */ /* 0x0003e200080000ff */
[----:B------:R-:W-:Y:S05]  /*3740*/  BRA.U !UP1, `(.L_x_64) ;  /* 0x0000000109047547 */ /* 0x000fea000b800000 */
[----:B-12---:R-:W-:Y:S05]  /*3750*/  BPT.TRAP 0x1 ;  /* 0x000000040000795c */ /* 0x006fea0000300000 */
.L_x_64:
[----:B--2---:R-:W-:Y:S01]  /*3760*/  ULEA UR7, UR56, UR24, 0x3 ;  /* 0x0000001838077291 */ /* 0x004fe2000f8e18ff */
[----:B------:R-:W-:Y:S01]  /*3770*/  IMAD.MOV.U32 R8, RZ, RZ, 0x80 ;  /* 0x00000080ff087424 */ /* 0x000fe200078e00ff */
[----:B------:R-:W-:Y:S01]  /*3780*/  UIADD3 UR20, UPT, UPT, UR21, 0x800, URZ ;  /* 0x0000080015147890 */ /* 0x000fe2000fffe0ff */
[----:B------:R-:W-:Y:S01]  /*3790*/  IMAD.MOV.U32 R7, RZ, RZ, 0x80 ;  /* 0x00000080ff077424 */ /* 0x000fe200078e00ff */
[----:B------:R-:W-:Y:S01]  /*37a0*/  UIADD3 UR7, UPT, UPT, UR7, 0x28038, URZ ;  /* 0x0002803807077890 */ /* 0x000fe2000fffe0ff */
[----:B------:R-:W-:Y:S01]  /*37b0*/  IMAD.MOV.U32 R6, RZ, RZ, 0x80 ;  /* 0x00000080ff067424 */ /* 0x000fe200078e00ff */
[----:B------:R-:W-:Y:S01]  /*37c0*/  UIADD3 UR18, UPT, UPT, UR21, 0x802, URZ ;  /* 0x0000080215127890 */ /* 0x000fe2000fffe0ff */
[----:B------:R-:W-:Y:S01]  /*37d0*/  R2UR UR49, R8 ;  /* 0x00000000083172ca */ /* 0x000fe200000e0000 */
[----:B------:R-:W-:Y:S01]  /*37e0*/  UIADD3 UR16, UPT, UPT, UR21, 0x804, URZ ;  /* 0x0000080415107890 */ /* 0x000fe2000fffe0ff */
[----:B------:R-:W-:Y:S01]  /*37f0*/  R2UR UR48, R7 ;  /* 0x00000000073072ca */ /* 0x000fe200000e0000 */
[----:B------:R-:W-:Y:S01]  /*3800*/  UIADD3 UR14, UPT, UPT, UR21, 0x806, URZ ;  /* 0x00000806150e7890 */ /* 0x000fe2000fffe0ff */
[C---:B------:R-:W-:Y:S01]  /*3810*/  R2UR UR47, R6.reuse ;  /* 0x00000000062f72ca */ /* 0x040fe200000e0000 */
[----:B------:R-:W-:Y:S01]  /*3820*/  UIADD3 UR12, UPT, UPT, UR21, 0xc00, URZ ;  /* 0x00000c00150c7890 */ /* 0x000fe2000fffe0ff */
[----:B------:R2:W-:Y:S01]  /*3830*/  UTCBAR [UR7], URZ ;  /* 0x000000ff070073e9 */ /* 0x0005e200080000ff */
[----:B------:R-:W-:Y:S01]  /*3840*/  UIADD3 UR10, UPT, UPT, UR21, 0xc02, URZ ;  /* 0x00000c02150a7890 */ /* 0x000fe2000fffe0ff */
[C---:B------:R-:W-:Y:S01]  /*3850*/  R2UR UR45, R6.reuse ;  /* 0x00000000062d72ca */ /* 0x040fe200000e0000 */
[----:B------:R-:W-:Y:S01]  /*3860*/  UIADD3 UR8, UPT, UPT, UR21, 0xc04, URZ ;  /* 0x00000c0415087890 */ /* 0x000fe2000fffe0ff */
[----:B------:R-:W-:Y:S01]  /*3870*/  R2UR UR37, R6 ;  /* 0x00000000062572ca */ /* 0x000fe200000e0000 */
[----:B-1----:R-:W-:Y:S01]  /*3880*/  UIADD3 UR4, UPT, UPT, UR21, 0xc06, URZ ;  /* 0x00000c0615047890 */ /* 0x002fe2000fffe0ff */
[----:B------:R-:W-:Y:S01]  /*3890*/  IMAD.MOV.U32 R5, RZ, RZ, 0x80 ;  /* 0x00000080ff057424 */ /* 0x000fe200078e00ff */
[----:B------:R-:W-:Y:S01]  /*38a0*/  UIADD3 UR6, UPT, UPT, UR56, 0x1, URZ ;  /* 0x0000000138067890 */ /* 0x000fe2000fffe0ff */
[----:B------:R-:W-:Y:S01]  /*38b0*/  UMOV UR42, UR22 ;  /* 0x00000016002a7c82 */ /* 0x000fe20008000000 */
[----:B------:R-:W-:Y:S02]  /*38c0*/  UMOV UR43, 0x40004040 ;  /* 0x40004040002b7882 */ /* 0x000fe40000000000 */
[----:B------:R-:W-:Y:S01]  /*38d0*/  UISETP.NE.AND UP0, UPT, UR6, 0x3, UPT ;  /* 0x000000030600788c */ /* 0x000fe2000bf05270 */
[C---:B------:R-:W-:Y:S01]  /*38e0*/  R2UR UR46, R5.reuse ;  /* 0x00000000052e72ca */ /* 0x040fe200000e0000 */
[----:B------:R-:W-:Y:S01]  /*38f0*/  UMOV UR70, 0x0 ;  /* 0x0000000000467882 */ /* 0x000fe20000000000 */
[C---:B------:R-:W-:Y:S01]  /*3900*/  R2UR UR39, R5.reuse ;  /* 0x00000000052772ca */ /* 0x040fe200000e0000 */
[----:B------:R-:W-:Y:S01]  /*3910*/  USEL UR6, UR6, URZ, UP0 ;  /* 0x000000ff06067287 */ /* 0x000fe20008000000 */
[----:B------:R-:W-:Y:S01]  /*3920*/  R2UR UR25, R5 ;  /* 0x00000000051972ca */ /* 0x000fe200000e0000 */
[----:B------:R-:W-:Y:S01]  /*3930*/  UMOV UR71, 0x8200490 ;  /* 0x0820049000477882 */ /* 0x000fe20000000000 */
[----:B------:R-:W-:Y:S01]  /*3940*/  UMOV UR21, 0x40004040 ;  /* 0x4000404000157882 */ /* 0x000fe20000000000 */
[----:B------:R-:W-:Y:S01]  /*3950*/  UMOV UR40, UR34 ;  /* 0x0000002200287c82 */ /* 0x000fe20008000000 */
[----:B------:R2:W-:Y:S01]  /*3960*/  UTCHMMA gdesc[UR20], gdesc[UR42], tmem[UR49], tmem[UR70], idesc[UR71], !UPT ;  /* 0x00ff462a140075ea */ /* 0x0005e2000f800031 */
[----:B------:R-:W-:Y:S01]  /*3970*/  UMOV UR41, 0x40004040 ;  /* 0x4000404000297882 */ /* 0x000fe20000000000 */
[----:B------:R-:W-:Y:S01]  /*3980*/  UMOV UR68, 0x0 ;  /* 0x0000000000447882 */ /* 0x000fe20000000000 */
[----:B------:R-:W-:Y:S01]  /*3990*/  UMOV UR69, 0x8200490 ;  /* 0x0820049000457882 */ /* 0x000fe20000000000 */
[----:B------:R-:W-:Y:S01]  /*39a0*/  UMOV UR19, 0x40004040 ;  /* 0x4000404000137882 */ /* 0x000fe20000000000 */
[----:B------:R-:W-:Y:S01]  /*39b0*/  UMOV UR34, UR32 ;  /* 0x0000002000227c82 */ /* 0x000fe20008000000 */
[----:B------:R2:W-:Y:S01]  /*39c0*/  UTCHMMA gdesc[UR18], gdesc[UR40], tmem[UR48], tmem[UR68], idesc[UR69], UPT ;  /* 0x00ff4428120075ea */ /* 0x0005e2000b800030 */
        /* <DEDUP_REMOVED lines=28> */
[----:B------:R-:W-:Y:S01]  /*3b90*/  UMOV UR50, 0x0 ;  /* 0x0000000000327882 */ /* 0x000fe20000000000 */
[----:B------:R2:W-:Y:S01]  /*3ba0*/  UTCHMMA gdesc[UR8], gdesc[UR26], tmem[UR37], tmem[UR52], idesc[UR53], UPT ;  /* 0x00ff341a080075ea */ /* 0x0005e2000b800025 */
[----:B------:R-:W-:Y:S01]  /*3bb0*/  UMOV UR51, 0x8200490 ;  /* 0x0820049000337882 */ /* 0x000fe20000000000 */
[----:B------:R-:W-:Y:S01]  /*3bc0*/  UMOV UR22, UR38 ;  /* 0x0000002600167c82 */ /* 0x000fe20008000000 */
[----:B------:R-:W-:Y:S01]  /*3bd0*/  UMOV UR23, 0x40004040 ;  /* 0x4000404000177882 */ /* 0x000fe20000000000 */
[----:B------:R-:W-:Y:S02]  /*3be0*/  UMOV UR5, 0x40004040 ;  /* 0x4000404000057882 */ /* 0x000fe40000000000 */
[----:B------:R2:W-:Y:S01]  /*3bf0*/  UTCHMMA gdesc[UR4], gdesc[UR22], tmem[UR25], tmem[UR50], idesc[UR51], UPT ;  /* 0x00ff3216040075ea */ /* 0x0005e2000b800019 */
[----:B------:R-:W-:Y:S05]  /*3c00*/  BRA.U UP3, `(.L_x_65) ;  /* 0x0000000103047547 */ /* 0x000fea000b800000 */
[----:B--2---:R-:W-:Y:S05]  /*3c10*/  BPT.TRAP 0x1 ;  /* 0x000000040000795c */ /* 0x004fea0000300000 */
.L_x_65:
[----:B--2---:R-:W-:Y:S09]  /*3c20*/  UIADD3 UR4, UPT, UPT, UR24, 0x28060, URZ ;  /* 0x0002806018047890 */ /* 0x004ff2000fffe0ff */
[----:B------:R1:W-:Y:S01]  /*3c30*/  UTCBAR [UR4], URZ ;  /* 0x000000ff040073e9 */ /* 0x0003e200080000ff */
[----:B------:R-:W-:Y:S05]  /*3c40*/  BRA.U !UP1, `(.L_x_66) ;  /* 0x0000000109047547 */ /* 0x000fea000b800000 */
[----:B-1----:R-:W-:Y:S05]  /*3c50*/  BPT.TRAP 0x1 ;  /* 0x000000040000795c */ /* 0x002fea0000300000 */
.L_x_66:
[----:B-1----:R-:W-:Y:S04]  /*3c60*/  ULEA UR4, UR6, UR24, 0x3 ;  /* 0x0000001806047291 */ /* 0x002fe8000f8e18ff */
[----:B------:R-:W-:Y:S02]  /*3c70*/  UIADD3 UR5, UPT, UPT, UR4, 0x28038, URZ ;  /* 0x0002803804057890 */ /* 0x000fe4000fffe0ff */
[----:B------:R-:W-:Y:S04]  /*3c80*/  UIADD3 UR4, UPT, UPT, UR6, 0x1, URZ ;  /* 0x0000000106047890 */ /* 0x000fe8000fffe0ff */
[----:B------:R-:W-:Y:S03]  /*3c90*/  UISETP.NE.AND UP0, UPT, UR4, 0x3, UPT ;  /* 0x000000030400788c */ /* 0x000fe6000bf05270 */
[----:B------:R1:W-:Y:S01]  /*3ca0*/  UTCBAR [UR5], URZ ;  /* 0x000000ff050073e9 */ /* 0x0003e200080000ff */
[----:B------:R-:W-:Y:S01]  /*3cb0*/  USEL UR56, UR4, URZ, UP0 ;  /* 0x000000ff04387287 */ /* 0x000fe20008000000 */
[----:B------:R-:W-:Y:S11]  /*3cc0*/  BRA.U !UP1, `(.L_x_67) ;  /* 0x0000000109047547 */ /* 0x000ff6000b800000 */
[----:B-1----:R-:W-:Y:S05]  /*3cd0*/  BPT.TRAP 0x1 ;  /* 0x000000040000795c */ /* 0x002fea0000300000 */
.L_x_67:
[----:B------:R-:W-:Y:S01]  /*3ce0*/  ULEA UR4, UR44, UR24, 0x3 ;  /* 0x000000182c047291 */ /* 0x000fe2000f8e18ff */
[----:B------:R-:W-:Y:S08]  /*3cf0*/  SHF.L.U32 R5, R3, 0x1f, RZ ;  /* 0x0000001f03057819 */ /* 0x000ff000000006ff */
[----:B------:R-:W2:Y:S02]  /*3d00*/  SYNCS.PHASECHK.TRANS64.TRYWAIT P0, [UR4+0x28020], R5 ;  /* 0x02802005ff0075a7 */ /* 0x000ea40008001104 */
[----:B--2---:R-:W-:Y:S05]  /*3d10*/  @!P0 BRA `(.L_x_68) ;  /* 0x0000017c00688947 */ /* 0x004fea0003800000 */
.L_x_398:
[----:B------:R-:W-:Y:S05]  /*3d20*/  BRA.U UP5, `(.L_x_69) ;  /* 0x0000000105047547 */ /* 0x000fea000b800000 */
[----:B-1----:R-:W-:Y:S05]  /*3d30*/  BPT.TRAP 0x1 ;  /* 0x000000040000795c */ /* 0x002fea0000300000 */
.L_x_69:
[----:B--2---:R-:W-:Y:S04]  /*3d40*/  SHF.L.U32 R5, R0, 0x1f, RZ ;  /* 0x0000001f00057819 */ /* 0x004fe800000006ff */
[----:B------:R-:W2:Y:S02]  /*3d50*/  SYNCS.PHASECHK.TRANS64.TRYWAIT P0, [UR24+0x280a0], R5 ;  /* 0x0280a005ff0075a7 */ /* 0x000ea40008001118 */
[----:B--2---:R-:W-:Y:S05]  /*3d60*/  @!P0 BRA `(.L_x_70) ;  /* 0x0000017c006c8947 */ /* 0x004fea0003800000 */
.L_x_400:
[----:B------:R-:W-:Y:S05]  /*3d70*/  BRA.U UP4, `(.L_x_71) ;  /* 0x0000000104047547 */ /* 0x000fea000b800000 */
[----:B-1----:R-:W-:Y:S05]  /*3d80*/  BPT.TRAP 0x1 ;  /* 0x000000040000795c */ /* 0x002fea0000300000 */
.L_x_71:
[----:B--2---:R-:W-:Y:S01]  /*3d90*/  SHF.L.U32 R5, R4, 0x1f, RZ ;  /* 0x0000001f04057819 */ /* 0x004fe200000006ff */
[----:B------:R-:W-:Y:S02]  /*3da0*/  HFMA2 R8, -RZ, RZ, 0, 1.52587890625e-05 ;  /* 0x00000100ff087431 */ /* 0x000fe400000001ff */
[----:B------:R-:W-:Y:S01]  /*3db0*/  IMAD.MOV.U32 R7, RZ, RZ, 0x20 ;  /* 0x00000020ff077424 */ /* 0x000fe200078e00ff */
[----:B------:R-:W2:Y:S02]  /*3dc0*/  SYNCS.PHASECHK.TRANS64.TRYWAIT P0, [UR24+0x28058], R5 ;  /* 0x02805805ff0075a7 */ /* 0x000ea40008001118 */
[----:B--2---:R-:W-:Y:S05]  /*3dd0*/  @!P0 BRA `(.L_x_72) ;  /* 0x0000017c00688947 */ /* 0x004fea0003800000 */
.L_x_402:
[----:B------:R-:W-:Y:S01]  /*3de0*/  USHF.L.U32 UR20, UR44, 0xb, URZ ;  /* 0x0000000b2c147899 */ /* 0x000fe200080006ff */
[----:B--2---:R-:W-:Y:S01]  /*3df0*/  IMAD.MOV.U32 R6, RZ, RZ, 0x28 ;  /* 0x00000028ff067424 */ /* 0x004fe200078e00ff */
[----:B------:R-:W-:Y:S01]  /*3e00*/  R2UR UR36, R7 ;  /* 0x00000000072472ca */ /* 0x000fe200000e0000 */
[----:B------:R-:W-:Y:S01]  /*3e10*/  IMAD.MOV.U32 R7, RZ, RZ, 0x30 ;  /* 0x00000030ff077424 */ /* 0x000fe200078e00ff */
[----:B------:R-:W-:Y:S01]  /*3e20*/  UIADD3 UR4, UPT, UPT, UR20, UR58, URZ ;  /* 0x0000003a14047290 */ /* 0x000fe2000fffe0ff */
[----:B------:R-:W-:Y:S01]  /*3e30*/  IMAD.MOV.U32 R5, RZ, RZ, 0x100 ;  /* 0x00000100ff057424 */ /* 0x000fe200078e00ff */
[----:B------:R-:W-:Y:S01]  /*3e40*/  R2UR UR34, R6 ;  /* 0x00000000062272ca */ /* 0x000fe200000e0000 */
[----:B------:R-:W-:Y:S01]  /*3e50*/  IMAD.MOV.U32 R6, RZ, RZ, 0x100 ;  /* 0x00000100ff067424 */ /* 0x000fe200078e00ff */
[----:B------:R-:W-:Y:S01]  /*3e60*/  UIADD3 UR18, UPT, UPT, UR4, 0x80, URZ ;  /* 0x0000008004127890 */ /* 0x000fe2000fffe0ff */
[----:B------:R-:W-:Y:S01]  /*3e70*/  R2UR UR32, R7 ;  /* 0x00000000072072ca */ /* 0x000fe200000e0000 */
[----:B------:R-:W-:Y:S01]  /*3e80*/  UIADD3 UR16, UPT, UPT, UR4, 0x100, URZ ;  /* 0x0000010004107890 */ /* 0x000fe2000fffe0ff */
[C---:B------:R-:W-:Y:S01]  /*3e90*/  R2UR UR35, R5.reuse ;  /* 0x00000000052372ca */ /* 0x040fe200000e0000 */
[----:B------:R-:W-:Y:S01]  /*3ea0*/  UIADD3 UR14, UPT, UPT, UR4, 0x180, URZ ;  /* 0x00000180040e7890 */ /* 0x000fe2000fffe0ff */
[----:B------:R-:W-:Y:S01]  /*3eb0*/  R2UR UR31, R6 ;  /* 0x00000000061f72ca */ /* 0x000fe200000e0000 */
[----:B------:R-:W-:Y:S01]  /*3ec0*/  UIADD3 UR12, UPT, UPT, UR4, 0x200, URZ ;  /* 0x00000200040c7890 */ /* 0x000fe2000fffe0ff */
[----:B------:R-:W-:Y:S01]  /*3ed0*/  IMAD.MOV.U32 R6, RZ, RZ, 0x48 ;  /* 0x00000048ff067424 */ /* 0x000fe200078e00ff */
[----:B------:R-:W-:Y:S01]  /*3ee0*/  UIADD3 UR10, UPT, UPT, UR4, 0x280, URZ ;  /* 0x00000280040a7890 */ /* 0x000fe2000fffe0ff */
[----:B------:R-:W-:Y:S01]  /*3ef0*/  R2UR UR33, R5 ;  /* 0x00000000052172ca */ /* 0x000fe200000e0000 */
[----:B------:R-:W-:Y:S01]  /*3f00*/  UIADD3 UR8, UPT, UPT, UR4, 0x300, URZ ;  /* 0x0000030004087890 */ /* 0x000fe2000fffe0ff */
[----:B------:R-:W-:Y:S01]  /*3f10*/  IMAD.MOV.U32 R7, RZ, RZ, 0x38 ;  /* 0x00000038ff077424 */ /* 0x000fe200078e00ff */
[----:B------:R-:W-:Y:S01]  /*3f20*/  UIADD3 UR6, UPT, UPT, UR4, 0x380, URZ ;  /* 0x0000038004067890 */ /* 0x000fe2000fffe0ff */
        /* <DEDUP_REMOVED lines=13> */
[C---:B------:R-:W-:Y:S01]  /*4000*/  R2UR UR27, R5.reuse ;  /* 0x00000000051b72ca */ /* 0x040fe200000e0000 */
[----:B-1----:R-:W-:Y:S01]  /*4010*/  UMOV UR5, 0x40004040 ;  /* 0x4000404000057882 */ /* 0x002fe20000000000 */
[C---:B------:R-:W-:Y:S01]  /*4020*/  R2UR UR25, R5.reuse ;  /* 0x00000000051972ca */ /* 0x040fe200000e0000 */
[----:B------:R-:W-:Y:S01]  /*4030*/  UMOV UR52, 0x0 ;  /* 0x0000000000347882 */ /* 0x000fe20000000000 */
[----:B------:R-:W-:Y:S01]  /*4040*/  R2UR UR21, R6 ;  /* 0x00000000061572ca */ /* 0x000fe200000e0000 */
[----:B------:R-:W-:Y:S01]  /*4050*/  UMOV UR53, 0x8210490 ;  /* 0x0821049000357882 */ /* 0x000fe20000000000 */
[----:B------:R-:W-:Y:S01]  /*4060*/  R2UR UR22, R5 ;  /* 0x00000000051672ca */ /* 0x000fe200000e0000 */
[----:B------:R1:W-:Y:S01]  /*4070*/  UTCHMMA tmem[UR36], gdesc[UR4], tmem[UR37], tmem[UR54], idesc[UR55], UPT ;  /* 0x00ff3604240079ea */ /* 0x0003e2000b800025 */
        /* <DEDUP_REMOVED lines=24> */
[----:B------:R-:W-:Y:S02]  /*4200*/  UMOV UR7, 0x40004040 ;  /* 0x4000404000077882 */ /* 0x000fe40000000000 */
[----:B------:R1:W-:Y:S01]  /*4210*/  UTCHMMA tmem[UR21], gdesc[UR6], tmem[UR22], tmem[UR38], idesc[UR39], UPT ;  /* 0x00ff2606150079ea */ /* 0x0003e2000b800016 */
[----:B------:R-:W-:Y:S05]  /*4220*/  BRA.U UP5, `(.L_x_73) ;  /* 0x0000000105047547 */ /* 0x000fea000b800000 */
[----:B-1----:R-:W-:Y:S05]  /*4230*/  BPT.TRAP 0x1 ;  /* 0x000000040000795c */ /* 0x002fea0000300000 */
.L_x_73:
[----:B-1----:R-:W-:Y:S01]  /*4240*/  UIADD3 UR4, UPT, UPT, UR24, 0x28090, URZ ;  /* 0x0002809018047890 */ /* 0x002fe2000fffe0ff */
[----:B------:R-:W-:Y:S01]  /*4250*/  LOP3.LUT R2, R2, 0x1, RZ, 0x3c, !PT ;  /* 0x0000000102027812 */ /* 0x000fe200078e3cff */
[----:B------:R-:W-:Y:S02]  /*4260*/  UIADD3 UR5, UPT, UPT, UR44, 0x1, URZ ;  /* 0x000000012c057890 */ /* 0x000fe4000fffe0ff */
[----:B------:R-:W-:Y:S02]  /*4270*/  UISETP.GT.AND UP0, UPT, UR57, 0x2, UPT ;  /* 0x000000023900788c */ /* 0x000fe4000bf04270 */
[----:B------:R-:W-:Y:S02]  /*4280*/  UISETP.NE.AND UP2, UPT, UR5, 0x3, UPT ;  /* 0x000000030500788c */ /* 0x000fe4000bf45270 */
[----:B------:R-:W-:Y:S01]  /*4290*/  UIADD3 UR57, UPT, UPT, UR57, -0x1, URZ ;  /* 0xffffffff39397890 */ /* 0x000fe2000fffe0ff */
[----:B------:R2:W-:Y:S01]  /*42a0*/  UTCBAR [UR4], URZ ;  /* 0x000000ff040073e9 */ /* 0x0005e200080000ff */
[----:B------:R-:W-:Y:S02]  /*42b0*/  USEL UR6, URZ, 0x1, UP2 ;  /* 0x00000001ff067887 */ /* 0x000fe40009000000 */
[----:B------:R-:W-:Y:S01]  /*42c0*/  USEL UR7, UR5, URZ, UP2 ;  /* 0x000000ff05077287 */ /* 0x000fe20009000000 */
[----:B------:R-:W-:Y:S01]  /*42d0*/  UMOV UR42, 0x1 ;  /* 0x00000001002a7882 */ /* 0x000fe20000000000 */
[----:B------:R-:W-:Y:S02]  /*42e0*/  UMOV UR25, UR44 ;  /* 0x0000002c00197c82 */ /* 0x000fe40008000000 */
[----:B------:R-:W-:Y:S01]  /*42f0*/  LOP3.LUT R3, R3, UR6, RZ, 0x3c, !PT ;  /* 0x0000000603037c12 */ /* 0x000fe2000f8e3cff */
[----:B------:R-:W-:Y:S05]  /*4300*/  BRA.U UP0, `(.L_x_74) ;  /* 0xffffffe900407547 */ /* 0x000fea000b83ffff */
.L_x_55:
[----:B------:R-:W-:Y:S04]  /*4310*/  BSSY.RECONVERGENT B0, `(.L_x_75) ;  /* 0x0000003000007945 */ /* 0x000fe80003800200 */
[----:B------:R-:W-:Y:S05]  /*4320*/  @!P4 BRA `(.L_x_76) ;  /* 0x000000000004c947 */ /* 0x000fea0003800000 */
[----:B-12---:R-:W-:Y:S05]  /*4330*/  BPT.TRAP 0x1 ;  /* 0x000000040000795c */ /* 0x006fea0000300000 */
.L_x_76:
[----:B-12---:R-:W-:Y:S05]  /*4340*/  BSYNC.RECONVERGENT B0 ;  /* 0x0000000000007941 */ /* 0x006fea0003800200 */
.L_x_75:
[----:B------:R-:W1:Y:S01]  /*4350*/  S2UR UR4, SR_CgaCtaId ;  /* 0x00000000000479c3 */ /* 0x000e620000008800 */
[----:B------:R-:W-:Y:S01]  /*4360*/  UMOV UR5, 0x400 ;  /* 0x0000040000057882 */ /* 0x000fe20000000000 */
[----:B------:R-:W-:Y:S01]  /*4370*/  BSSY.RECONVERGENT B0, `(.L_x_77) ;  /* 0x0000006000007945 */ /* 0x000fe20003800200 */
[----:B-1----:R-:W-:-:S04]  /*4380*/  ULEA UR4, UR4, UR5, 0x18 ;  /* 0x0000000504047291 */ /* 0x002fc8000f8ec0ff */
[----:B------:R-:W-:-:S09]  /*4390*/  UIADD3 UR4, UPT, UPT, UR4, 0x28010, URZ ;  /* 0x0002801004047890 */ /* 0x000fd2000fffe0ff */
[----:B------:R1:W-:Y:S01]  /*43a0*/  UTCBAR [UR4], URZ ;  /* 0x000000ff040073e9 */ /* 0x0003e200080000ff */
[----:B------:R-:W-:Y:S05]  /*43b0*/  @!P4 BRA `(.L_x_78) ;  /* 0x000000000004c947 */ /* 0x000fea0003800000 */
[----:B-1----:R-:W-:Y:S05]  /*43c0*/  BPT.TRAP 0x1 ;  /* 0x000000040000795c */ /* 0x002fea0000300000 */
.L_x_78:
[----:B-1----:R-:W-:Y:S05]  /*43d0*/  BSYNC.RECONVERGENT B0 ;  /* 0x0000000000007941 */ /* 0x002fea0003800200 */
.L_x_77:
[----:B------:R-:W1:Y:S01]  /*43e0*/  S2UR UR4, SR_CgaCtaId ;  /* 0x00000000000479c3 */ /* 0x000e620000008800 */
[----:B------:R-:W-:Y:S02]  /*43f0*/  UMOV UR5, 0x400 ;  /* 0x0000040000057882 */ /* 0x000fe40000000000 */
[----:B-1----:R-:W-:-:S04]  /*4400*/  ULEA UR4, UR4, UR5, 0x18 ;  /* 0x0000000504047291 */ /* 0x002fc8000f8ec0ff */
[----:B------:R-:W-:-:S09]  /*4410*/  UIADD3 UR4, UPT, UPT, UR4, 0x28018, URZ ;  /* 0x0002801804047890 */ /* 0x000fd2000fffe0ff */
[----:B------:R1:W-:Y:S01]  /*4420*/  UTCBAR [UR4], URZ ;  /* 0x000000ff040073e9 */ /* 0x0003e200080000ff */
[----:B------:R-:W-:Y:S05]  /*4430*/  BRA.U UP5, `(.L_x_79) ;  /* 0x0000000105047547 */ /* 0x000fea000b800000 */
[----:B-1----:R-:W-:Y:S05]  /*4440*/  BPT.TRAP 0x1 ;  /* 0x000000040000795c */ /* 0x002fea0000300000 */
.L_x_79:
[----:B------:R-:W2:Y:S01]  /*4450*/  S2UR UR21, SR_CgaCtaId ;  /* 0x00000000001579c3 */ /* 0x000ea20000008800 */
[----:B-1----:R-:W-:Y:S01]  /*4460*/  UMOV UR4, 0x400 ;  /* 0x0000040000047882 */ /* 0x002fe20000000000 */
[----:B------:R-:W-:Y:S01]  /*4470*/  SHF.L.U32 R0, R0, 0x1f, RZ ;  /* 0x0000001f00007819 */ /* 0x000fe200000006ff */
[----:B--2---:R-:W-:-:S09]  /*4480*/  ULEA UR21, UR21, UR4, 0x18 ;  /* 0x0000000415157291 */ /* 0x004fd2000f8ec0ff */
[----:B------:R-:W1:Y:S02]  /*4490*/  SYNCS.PHASECHK.TRANS64.TRYWAIT P0, [UR21+0x280a8], R0 ;  /* 0x0280a800ff0075a7 */ /* 0x000e640008001115 */
[----:B-1----:R-:W-:Y:S05]  /*44a0*/  @!P0 BRA `(.L_x_80) ;  /* 0x0000017400cc8947 */ /* 0x002fea0003800000 */
.L_x_404:
[----:B------:R-:W-:Y:S05]  /*44b0*/  BRA.U UP3, `(.L_x_81) ;  /* 0x0000000103047547 */ /* 0x000fea000b800000 */
[----:B------:R-:W-:Y:S05]  /*44c0*/  BPT.TRAP 0x1 ;  /* 0x000000040000795c */ /* 0x000fea0000300000 */
.L_x_81:
[----:B------:R-:W-:Y:S01]  /*44d0*/  SHF.L.U32 R2, R2, 0x1f, RZ ;  /* 0x0000001f02027819 */ /* 0x000fe200000006ff */
[----:B-1----:R-:W-:Y:S02]  /*44e0*/  HFMA2 R3, -RZ, RZ, 0, 2.288818359375e-05 ;  /* 0x00000180ff037431 */ /* 0x002fe400000001ff */
[----:B------:R-:W-:Y:S01]  /*44f0*/  IMAD.MOV.U32 R4, RZ, RZ, 0xa0 ;  /* 0x000000a0ff047424 */ /* 0x000fe200078e00ff */
[----:B------:R-:W1:Y:S02]  /*4500*/  SYNCS.PHASECHK.TRANS64.TRYWAIT P0, [UR21+0x28068], R2 ;  /* 0x02806802ff0075a7 */ /* 0x000e640008001115 */
[----:B-1----:R-:W-:Y:S05]  /*4510*/  @!P0 BRA `(.L_x_82) ;  /* 0x0000017400c88947 */ /* 0x002fea0003800000 */
.L_x_406:
        /* <DEDUP_REMOVED lines=13> */
[----:B------:R-:W-:Y:S01]  /*45f0*/  UIADD3 UR4, UPT, UPT, UR20, UR58, URZ ;  /* 0x0000003a14047290 */ /* 0x000fe2000fffe0ff */
[C---:B------:R-:W-:Y:S01]  /*4600*/  R2UR UR32, R3.reuse ;  /* 0x00000000032072ca */ /* 0x040fe200000e0000 */
[----:B------:R-:W-:Y:S01]  /*4610*/  UISETP.NE.U32.AND UP0, UPT, UR42, URZ, UPT ;  /* 0x000000ff2a00728c */ /* 0x000fe2000bf05070 */
        /* <DEDUP_REMOVED lines=19> */
[----:B------:R-:W-:Y:S01]  /*4750*/  UMOV UR5, 0x40004040 ;  /* 0x4000404000057882 */ /* 0x000fe20000000000 */
[----:B------:R-:W-:Y:S01]  /*4760*/  UIADD3 UR6, UPT, UPT, UR4, 0x380, URZ ;  /* 0x0000038004067890 */ /* 0x000fe2000fffe0ff */
[----:B------:R1:W-:Y:S01]  /*4770*/  UTCHMMA tmem[UR35], gdesc[UR4], tmem[UR36], tmem[UR52], idesc[UR53], UP0 ;  /* 0x00ff3404230079ea */ /* 0x0003e20008000024 */
        /* <DEDUP_REMOVED lines=30> */
.L_x_83:
[----:B-1----:R-:W-:-:S09]  /*4960*/  UIADD3 UR4, UPT, UPT, UR21, 0x28098, URZ ;  /* 0x0002809815047890 */ /* 0x002fd2000fffe0ff */
[----:B------:R1:W-:Y:S01]  /*4970*/  UTCBAR [UR4], URZ ;  /* 0x000000ff040073e9 */ /* 0x0003e200080000ff */
[----:B------:R-:W-:Y:S05]  /*4980*/  BRA.U !UP1, `(.L_x_84) ;  /* 0x0000000109047547 */ /* 0x000fea000b800000 */
[----:B-1----:R-:W-:Y:S05]  /*4990*/  BPT.TRAP 0x1 ;  /* 0x000000040000795c */ /* 0x002fea0000300000 */
.L_x_84:
[----:B-1----:R-:W-:-:S04]  /*49a0*/  ULEA UR4, UR56, UR21, 0x3 ;  /* 0x0000001538047291 */ /* 0x002fc8000f8e18ff */
[----:B------:R-:W-:-:S09]  /*49b0*/  UIADD3 UR4, UPT, UPT, UR4, 0x28038, URZ ;  /* 0x0002803804047890 */ /* 0x000fd2000fffe0ff */
[----:B------:R1:W-:Y:S01]  /*49c0*/  UTCBAR [UR4], URZ ;  /* 0x000000ff040073e9 */ /* 0x0003e200080000ff */
[----:B------:R-:W-:Y:S05]  /*49d0*/  BRA.U UP4, `(.L_x_85) ;  /* 0x0000000104047547 */ /* 0x000fea000b800000 */
[----:B-1----:R-:W-:Y:S05]  /*49e0*/  BPT.TRAP 0x1 ;  /* 0x000000040000795c */ /* 0x002fea0000300000 */
.L_x_85:
[----:B-1----:R-:W-:-:S09]  /*49f0*/  UIADD3 UR4, UPT, UPT, UR21, 0x28050, URZ ;  /* 0x0002805015047890 */ /* 0x002fd2000fffe0ff */
[----:B------:R1:W-:Y:S01]  /*4a00*/  UTCBAR [UR4], URZ ;  /* 0x000000ff040073e9 */ /* 0x0003e200080000ff */
[----:B------:R-:W-:Y:S05]  /*4a10*/  BRA.U UP3, `(.L_x_86) ;  /* 0x0000000103047547 */ /* 0x000fea000b800000 */
[----:B-1----:R-:W-:Y:S05]  /*4a20*/  BPT.TRAP 0x1 ;  /* 0x000000040000795c */ /* 0x002fea0000300000 */
.L_x_86:
[----:B------:R-:W-:-:S13]  /*4a30*/  ELECT P0, URZ, PT ;  /* 0x0000000000ff782f */ /* 0x000fda0003800000 */
[----:B-1----:R-:W-:Y:S05]  /*4a40*/  @!P0 EXIT ;  /* 0x000000000000894d */ /* 0x002fea0003800000 */
[----:B------:R-:W-:-:S09]  /*4a50*/  UIADD3 UR4, UPT, UPT, UR21, 0x28060, URZ ;  /* 0x0002806015047890 */ /* 0x000fd2000fffe0ff */
[----:B------:R1:W-:Y:S01]  /*4a60*/  UTCBAR [UR4], URZ ;  /* 0x000000ff040073e9 */ /* 0x0003e200080000ff */
[----:B------:R-:W-:Y:S01]  /*4a70*/  NOP ;  /* 0x0000000000007918 */ /* 0x000fe20000000000 */
[----:B-1----:R-:W-:Y:S05]  /*4a80*/  EXIT ;  /* 0x000000000000794d */ /* 0x002fea0003800000 */
.L_x_28:
[----:B------:R-:W-:-:S08]  /*4a90*/  NOP ;  /* 0x0000000000007918 */ /* 0x000fd00000000000 */
[----:B------:R-:W1:-:S00]  /*4aa0*/  USETMAXREG.DEALLOC.CTAPOOL 0x60 ;  /* 0x00000060000079c8 */ /* 0x000e4000080e0500 */
[----:B-1----:R-:W1:Y:S01]  /*4ab0*/  S2R R2, SR_CTAID.X ;  /* 0x0000000000027919 */ /* 0x002e620000002500 */
[----:B------:R-:W2:Y:S01]  /*4ac0*/  LDCU UR4, c[0x0][0x380] ;  /* 0x00007000ff0477ac */ /* 0x000ea20008000800 */
[----:B-1----:R-:W-:-:S04]  /*4ad0*/  SHF.L.U32 R0, R2, 0x8, RZ ;  /* 0x0000000802007819 */ /* 0x002fc800000006ff */
[----:B--2---:R-:W-:-:S13]  /*4ae0*/  ISETP.GE.U32.AND P0, PT, R0, UR4, PT ;  /* 0x0000000400007c0c */ /* 0x004fda000bf06070 */
[----:B------:R-:W-:Y:S05]  /*4af0*/  @P0 EXIT ;  /* 0x000000000000094d */ /* 0x000fea0003800000 */
[----:B------:R-:W1:Y:S01]  /*4b00*/  LDCU UR6, c[0x0][0x384] ;  /* 0x00007080ff0677ac */ /* 0x000e620008000800 */
[----:B------:R-:W2:Y:S01]  /*4b10*/  LDCU.64 UR46, c[0x0][0x358] ;  /* 0x00006b00ff2e77ac */ /* 0x000ea20008000a00 */
[----:B-1----:R-:W-:-:S09]  /*4b20*/  UISETP.NE.AND UP0, UPT, UR6, URZ, UPT ;  /* 0x000000ff0600728c */ /* 0x002fd2000bf05270 */
[----:B--2---:R-:W-:Y:S05]  /*4b30*/  BRA.U UP0, `(.L_x_87) ;  /* 0x0000005500747547 */ /* 0x004fea000b800000 */
[----:B------:R-:W-:-:S09]  /*4b40*/  UISETP.NE.AND UP0, UPT, UR41, URZ, UPT ;  /* 0x000000ff2900728c */ /* 0x000fd2000bf05270 */
[----:B------:R-:W-:Y:S05]  /*4b50*/  BRA.U UP0, `(.L_x_88) ;  /* 0x0000000100047547 */ /* 0x000fea000b800000 */
[----:B------:R-:W-:Y:S05]  /*4b60*/  BPT.TRAP 0x1 ;  /* 0x000000040000795c */ /* 0x000fea0000300000 */
.L_x_88:
[----:B------:R-:W1:Y:S01]  /*4b70*/  S2R R0, SR_CgaCtaId ;  /* 0x0000000000007919 */ /* 0x000e620000008800 */
[----:B------:R-:W-:Y:S01]  /*4b80*/  MOV R3, 0x400 ;  /* 0x0000040000037802 */ /* 0x000fe20000000f00 */
[----:B------:R-:W-:Y:S01]  /*4b90*/  IMAD.MOV.U32 R4, RZ, RZ, 0x1 ;  /* 0x00000001ff047424 */ /* 0x000fe200078e00ff */
[----:B------:R-:W2:Y:S02]  /*4ba0*/  S2R R5, SR_TID.X ;  /* 0x0000000000057919 */ /* 0x000ea40000002100 */
[----:B-1----:R-:W-:Y:S02]  /*4bb0*/  LEA R6, R0, R3, 0x18 ;  /* 0x0000000300067211 */ /* 0x002fe400078ec0ff */
[----:B------:R-:W-:Y:S02]  /*4bc0*/  SHF.L.U32 R0, R4, 0x1f, RZ ;  /* 0x0000001f04007819 */ /* 0x000fe400000006ff */
[----:B--2---:R-:W-:Y:S02]  /*4bd0*/  LOP3.LUT P1, R3, R5, 0x7f, RZ, 0xc0, !PT ;  /* 0x0000007f05037812 */ /* 0x004fe4000782c0ff */
[----:B------:R-:W1:Y:S03]  /*4be0*/  SYNCS.PHASECHK.TRANS64.TRYWAIT P0, [R6+URZ+0x280c0], R0 ;  /* 0x0280c000060075a7 */ /* 0x000e6600080011ff */
[----:B------:R2:W-:Y:S02]  /*4bf0*/  STL [R1+0x30], R3 ;  /* 0x0000300301007387 */ /* 0x0005e40000100800 */
[----:B-12---:R-:W-:Y:S06]  /*4c00*/  @!P0 BRA `(.L_x_89) ;  /* 0x0000017000248947 */ /* 0x006fec0003800000 */
.L_x_407:
[----:B------:R-:W-:Y:S04]  /*4c10*/  BSSY.RECONVERGENT B6, `(.L_x_90) ;  /* 0x0000240000067945 */ /* 0x000fe80003800200 */
[----:B------:R-:W-:Y:S05]  /*4c20*/  @P1 BRA `(.L_x_91) ;  /* 0x0000002000f81947 */ /* 0x000fea0003800000 */
[----:B------:R-:W2:Y:S01]  /*4c30*/  S2UR UR4, SR_CTAID.Z ;  /* 0x00000000000479c3 */ /* 0x000ea20000002700 */
[----:B-1----:R-:W1:Y:S01]  /*4c40*/  S2R R0, SR_CTAID.Y ;  /* 0x0000000000007919 */ /* 0x002e620000002600 */
[----:B------:R-:W2:Y:S01]  /*4c50*/  LDCU UR5, c[0x0][0x370] ;  /* 0x00006e00ff0577ac */ /* 0x000ea20008000800 */
[----:B------:R-:W3:Y:S01]  /*4c60*/  LDCU UR6, c[0x0][0x374] ;  /* 0x00006e80ff0677ac */ /* 0x000ee20008000800 */
[----:B--2---:R-:W-:-:S04]  /*4c70*/  UIMAD UR4, UR5, UR4, URZ ;  /* 0x00000004050472a4 */ /* 0x004fc8000f8e02ff */
[----:B------:R-:W-:-:S04]  /*4c80*/  UIADD3 UR4, UPT, UPT, URZ, -UR4, URZ ;  /* 0x80000004ff047290 */ /* 0x000fc8000fffe0ff */
[----:B---3--:R-:W-:Y:S01]  /*4c90*/  UIMAD UR4, UR4, UR6, URZ ;  /* 0x00000006040472a4 */ /* 0x008fe2000f8e02ff */
[----:B-1----:R-:W-:-:S05]  /*4ca0*/  IMAD R0, R0, UR5, R2 ;  /* 0x0000000500007c24 */ /* 0x002fca000f8e0202 */
[----:B------:R-:W-:-:S13]  /*4cb0*/  ISETP.NE.AND P0, PT, R0, UR4, PT ;  /* 0x0000000400007c0c */ /* 0x000fda000bf05270 */
[----:B------:R-:W-:Y:S05]  /*4cc0*/  @P0 BRA `(.L_x_91) ;  /* 0x0000002000d00947 */ /* 0x000fea0003800000 */
[----:B------:R-:W1:Y:S01]  /*4cd0*/  LDC.64 R2, c[0x4][0xa0] ;  /* 0x01002800ff027b82 */ /* 0x000e620000000a00 */
[----:B------:R-:W-:Y:S01]  /*4ce0*/  MOV R22, 0x0 ;  /* 0x0000000000167802 */ /* 0x000fe20000000f00 */
[----:B------:R-:W2:Y:S01]  /*4cf0*/  LDCU.64 UR4, c[0x4][0xd0] ;  /* 0x01001a00ff0477ac */ /* 0x000ea20008000a00 */
[----:B------:R-:W-:Y:S01]  /*4d00*/  IADD3 R19, P0, PT, R17, 0x8, RZ ;  /* 0x0000000811137810 */ /* 0x000fe20007f1e0ff */
[----:B------:R-:W-:Y:S01]  /*4d10*/  IMAD.MOV.U32 R6, RZ, RZ, R17 ;  /* 0x000000ffff067224 */ /* 0x000fe200078e0011 */
[----:B------:R-:W-:-:S03]  /*4d20*/  MOV R7, R16 ;  /* 0x0000001000077202 */ /* 0x000fc60000000f00 */
[----:B------:R-:W-:Y:S02]  /*4d30*/  IMAD.X R18, RZ, RZ, R16, P0 ;  /* 0x000000ffff127224 */ /* 0x000fe400000e0610 */
[----:B--2---:R-:W-:Y:S01]  /*4d40*/  IMAD.U32 R4, RZ, RZ, UR4 ;  /* 0x00000004ff047e24 */ /* 0x004fe2000f8e00ff */
[----:B------:R-:W-:Y:S01]  /*4d50*/  MOV R5, UR5 ;  /* 0x0000000500057c02 */ /* 0x000fe20008000f00 */
[----:B-1----:R1:W-:Y:S02]  /*4d60*/  STL.64 [R1], R2 ;  /* 0x0000000201007387 */ /* 0x0023e40000100a00 */
[----:B-1----:R1:W2:Y:S04]  /*4d70*/  LDC.64 R2, c[0x4][R22] ;  /* 0x0100000016027b82 */ /* 0x0022a80000000a00 */
[----:B------:R-:W-:-:S07]  /*4d80*/  LEPC R20, `(.L_x_92) ;  /* 0x000000001014794e */ /* 0x000fce0000000000 */
[----:B-12---:R-:W-:Y:S05]  /*4d90*/  CALL.ABS.NOINC R2 ;  /* 0x0000000002007343 */ /* 0x006fea0003c00000 */
.L_x_92:
[----:B------:R-:W-:Y:S01]  /*4da0*/  IMAD.MOV.U32 R8, RZ, RZ, 0x3 ;  /* 0x00000003ff087424 */ /* 0x000fe200078e00ff */
[----:B------:R1:W2:Y:S01]  /*4db0*/  LDC.64 R2, c[0x4][R22] ;  /* 0x0100000016027b82 */ /* 0x0002a20000000a00 */
[----:B------:R-:W-:Y:S01]  /*4dc0*/  IMAD.MOV.U32 R9, RZ, RZ, 0x4 ;  /* 0x00000004ff097424 */ /* 0x000fe200078e00ff */
[----:B------:R-:W3:Y:S01]  /*4dd0*/  LDCU.64 UR4, c[0x4][0xe8] ;  /* 0x01001d00ff0477ac */ /* 0x000ee20008000a00 */
[----:B------:R-:W-:Y:S01]  /*4de0*/  MOV R6, R19 ;  /* 0x0000001300067202 */ /* 0x000fe20000000f00 */
[----:B------:R1:W-:Y:S01]  /*4df0*/  STL [R1+0x10], R8 ;  /* 0x0000100801007387 */ /* 0x0003e20000100800 */
[----:B------:R-:W-:-:S03]  /*4e00*/  MOV R7, R18 ;  /* 0x0000001200077202 */ /* 0x000fc60000000f00 */
[----:B------:R1:W-:Y:S01]  /*4e10*/  STL.64 [R1+0x8], R8 ;  /* 0x0000080801007387 */ /* 0x0003e20000100a00 */
[----:B---3--:R-:W-:Y:S01]  /*4e20*/  MOV R4, UR4 ;  /* 0x0000000400047c02 */ /* 0x008fe20008000f00 */
[----:B------:R-:W-:Y:S02]  /*4e30*/  IMAD.U32 R5, RZ, RZ, UR5 ;  /* 0x00000005ff057e24 */ /* 0x000fe4000f8e00ff */
[----:B------:R-:W-:-:S07]  /*4e40*/  LEPC R20, `(.L_x_93) ;  /* 0x000000001014794e */ /* 0x000fce0000000000 */
[----:B-12---:R-:W-:Y:S05]  /*4e50*/  CALL.ABS.NOINC R2 ;  /* 0x0000000002007343 */ /* 0x006fea0003c00000 */
.L_x_93:
[----:B------:R1:W2:Y:S01]  /*4e60*/  LDC.64 R2, c[0x4][R22] ;  /* 0x0100000016027b82 */ /* 0x0002a20000000a00 */
[----:B------:R-:W3:Y:S01]  /*4e70*/  LDCU.64 UR4, c[0x4][0xe0] ;  /* 0x01001c00ff0477ac */ /* 0x000ee20008000a00 */
[----:B------:R-:W-:Y:S01]  /*4e80*/  CS2R R6, SRZ ;  /* 0x0000000000067805 */ /* 0x000fe2000001ff00 */
[----:B---3--:R-:W-:Y:S01]  /*4e90*/  IMAD.U32 R4, RZ, RZ, UR4 ;  /* 0x00000004ff047e24 */ /* 0x008fe2000f8e00ff */
[----:B------:R-:W-:-:S04]  /*4ea0*/  MOV R5, UR5 ;  /* 0x0000000500057c02 */ /* 0x000fc80008000f00 */
[----:B------:R-:W-:-:S07]  /*4eb0*/  LEPC R20, `(.L_x_94) ;  /* 0x000000001014794e */ /* 0x000fce0000000000 */
[----:B-12---:R-:W-:Y:S05]  /*4ec0*/  CALL.ABS.NOINC R2 ;  /* 0x0000000002007343 */ /* 0x006fea0003c00000 */
.L_x_94:
[----:B------:R1:W2:Y:S01]  /*4ed0*/  LDC.64 R2, c[0x4][R22] ;  /* 0x0100000016027b82 */ /* 0x0002a20000000a00 */
[----:B------:R-:W3:Y:S01]  /*4ee0*/  LDCU.64 UR4, c[0x4][0xf0] ;  /* 0x01001e00ff0477ac */ /* 0x000ee20008000a00 */
[----:B------:R-:W-:Y:S01]  /*4ef0*/  CS2R R6, SRZ ;  /* 0x0000000000067805 */ /* 0x000fe2000001ff00 */
[----:B---3--:R-:W-:Y:S01]  /*4f00*/  IMAD.U32 R4, RZ, RZ, UR4 ;  /* 0x00000004ff047e24 */ /* 0x008fe2000f8e00ff */
[----:B------:R-:W-:-:S04]  /*4f10*/  MOV R5, UR5 ;  /* 0x0000000500057c02 */ /* 0x000fc80008000f00 */
[----:B------:R-:W-:-:S07]  /*4f20*/  LEPC R20, `(.L_x_95) ;  /* 0x000000001014794e */ /* 0x000fce0000000000 */
[----:B-12---:R-:W-:Y:S05]  /*4f30*/  CALL.ABS.NOINC R2 ;  /* 0x0000000002007343 */ /* 0x006fea0003c00000 */
.L_x_95:
[----:B------:R1:W2:Y:S01]  /*4f40*/  LDC.64 R2, c[0x4][R22] ;  /* 0x0100000016027b82 */ /* 0x0002a20000000a00 */
[----:B------:R-:W3:Y:S01]  /*4f50*/  LDCU.64 UR4, c[0x4][0xf8] ;  /* 0x01001f00ff0477ac */ /* 0x000ee20008000a00 */
[----:B------:R-:W-:Y:S01]  /*4f60*/  CS2R R6, SRZ ;  /* 0x0000000000067805 */ /* 0x000fe2000001ff00 */
[----:B---3--:R-:W-:Y:S01]  /*4f70*/  IMAD.U32 R4, RZ, RZ, UR4 ;  /* 0x00000004ff047e24 */ /* 0x008fe2000f8e00ff */
[----:B------:R-:W-:-:S04]  /*4f80*/  MOV R5, UR5 ;  /* 0x0000000500057c02 */ /* 0x000fc80008000f00 */
[----:B------:R-:W-:-:S07]  /*4f90*/  LEPC R20, `(.L_x_96) ;  /* 0x000000001014794e */ /* 0x000fce0000000000 */
[----:B-12---:R-:W-:Y:S05]  /*4fa0*/  CALL.ABS.NOINC R2 ;  /* 0x0000000002007343 */ /* 0x006fea0003c00000 */
.L_x_96:
[----:B------:R-:W-:Y:S01]  /*4fb0*/  HFMA2 R0, -RZ, RZ, 0, 9.5367431640625e-07 ;  /* 0x00000010ff007431 */ /* 0x000fe200000001ff */
[----:B------:R1:W2:Y:S01]  /*4fc0*/  LDC.64 R2, c[0x4][R22] ;  /* 0x0100000016027b82 */ /* 0x0002a20000000a00 */
[----:B------:R-:W3:Y:S01]  /*4fd0*/  LDCU.64 UR4, c[0x4][0xc8] ;  /* 0x01001900ff0477ac */ /* 0x000ee20008000a00 */
[----:B------:R-:W-:Y:S01]  /*4fe0*/  MOV R6, R17 ;  /* 0x0000001100067202 */ /* 0x000fe20000000f00 */
[----:B------:R-:W-:Y:S01]  /*4ff0*/  IMAD.MOV.U32 R7, RZ, RZ, R16 ;  /* 0x000000ffff077224 */ /* 0x000fe200078e0010 */
[----:B------:R1:W-:Y:S01]  /*5000*/  STL [R1], R0 ;  /* 0x0000000001007387 */ /* 0x0003e20000100800 */
[----:B---3--:R-:W-:Y:S01]  /*5010*/  MOV R4, UR4 ;  /* 0x0000000400047c02 */ /* 0x008fe20008000f00 */
[----:B------:R-:W-:-:S04]  /*5020*/  IMAD.U32 R5, RZ, RZ, UR5 ;  /* 0x00000005ff057e24 */ /* 0x000fc8000f8e00ff */
[----:B------:R-:W-:-:S07]  /*5030*/  LEPC R20, `(.L_x_97) ;  /* 0x000000001014794e */ /* 0x000fce0000000000 */
[----:B-12---:R-:W-:Y:S05]  /*5040*/  CALL.ABS.NOINC R2 ;  /* 0x0000000002007343 */ /* 0x006fea0003c00000 */
.L_x_97:
[----:B------:R-:W1:Y:S01]  /*5050*/  S2R R24, SR_CgaCtaId ;  /* 0x0000000000187919 */ /* 0x000e620000008800 */
[----:B------:R-:W-:Y:S01]  /*5060*/  MOV R23, 0x400 ;  /* 0x0000040000177802 */ /* 0x000fe20000000f00 */
[----:B------:R2:W3:Y:S01]  /*5070*/  LDC.64 R8, c[0x4][R22] ;  /* 0x0100000016087b82 */ /* 0x0004e20000000a00 */
[----:B------:R-:W4:Y:S01]  /*5080*/  LDCU.64 UR4, c[0x4][0x100] ;  /* 0x01002000ff0477ac */ /* 0x000f220008000a00 */
[----:B------:R-:W5:Y:S01]  /*5090*/  S2R R0, SR_SWINHI ;  /* 0x0000000000007919 */ /* 0x000f620000002f00 */
[----:B------:R-:W-:Y:S01]  /*50a0*/  MOV R6, R17 ;  /* 0x0000001100067202 */ /* 0x000fe20000000f00 */
[----:B------:R-:W-:Y:S02]  /*50b0*/  IMAD.MOV.U32 R7, RZ, RZ, R16 ;  /* 0x000000ffff077224 */ /* 0x000fe400078e0010 */
[----:B----4-:R-:W-:Y:S02]  /*50c0*/  IMAD.U32 R4, RZ, RZ, UR4 ;  /* 0x00000004ff047e24 */ /* 0x010fe4000f8e00ff */
[----:B------:R-:W-:Y:S01]  /*50d0*/  IMAD.U32 R5, RZ, RZ, UR5 ;  /* 0x00000005ff057e24 */ /* 0x000fe2000f8e00ff */
[----:B-1----:R-:W-:-:S04]  /*50e0*/  LEA R23, R24, R23, 0x18 ;  /* 0x0000001718177211 */ /* 0x002fc800078ec0ff */
[----:B------:R-:W-:Y:S02]  /*50f0*/  MOV R2, R23 ;  /* 0x0000001700027202 */ /* 0x000fe40000000f00 */
[----:B-----5:R-:W-:-:S05]  /*5100*/  MOV R3, R0 ;  /* 0x0000000000037202 */ /* 0x020fca0000000f00 */
[----:B------:R2:W-:Y:S02]  /*5110*/  STL.64 [R1], R2 ;  /* 0x0000000201007387 */ /* 0x0005e40000100a00 */
[----:B------:R-:W-:-:S07]  /*5120*/  LEPC R20, `(.L_x_98) ;  /* 0x000000001014794e */ /* 0x000fce0000000000 */
[----:B--23--:R-:W-:Y:S05]  /*5130*/  CALL.ABS.NOINC R8 ;  /* 0x0000000008007343 */ /* 0x00cfea0003c00000 */
.L_x_98:
[----:B------:R-:W1:Y:S01]  /*5140*/  LDC.64 R4, c[0x4][0xd8] ;  /* 0x01003600ff047b82 */ /* 0x000e620000000a00 */
[----:B------:R-:W2:Y:S01]  /*5150*/  LDCU.64 UR4, c[0x4][0xd0] ;  /* 0x01001a00ff0477ac */ /* 0x000ea20008000a00 */
[----:B------:R-:W-:Y:S02]  /*5160*/  MOV R6, R17 ;  /* 0x0000001100067202 */ /* 0x000fe40000000f00 */
[----:B------:R-:W-:-:S04]  /*5170*/  MOV R7, R16 ;  /* 0x0000001000077202 */ /* 0x000fc80000000f00 */
[----:B------:R3:W4:Y:S01]  /*5180*/  LDC.64 R2, c[0x4][R22] ;  /* 0x0100000016027b82 */ /* 0x0007220000000a00 */
[----:B-1----:R2:W-:Y:S02]  /*5190*/  STL.64 [R1], R4 ;  /* 0x0000000401007387 */ /* 0x0025e40000100a00 */
[----:B--2---:R-:W-:Y:S02]  /*51a0*/  IMAD.U32 R4, RZ, RZ, UR4 ;  /* 0x00000004ff047e24 */ /* 0x004fe4000f8e00ff */
[----:B---34-:R-:W-:-:S03]  /*51b0*/  IMAD.U32 R5, RZ, RZ, UR5 ;  /* 0x00000005ff057e24 */ /* 0x018fc6000f8e00ff */
[----:B------:R-:W-:-:S07]  /*51c0*/  LEPC R20, `(.L_x_99) ;  /* 0x000000001014794e */ /* 0x000fce0000000000 */
[----:B------:R-:W-:Y:S05]  /*51d0*/  CALL.ABS.NOINC R2 ;  /* 0x0000000002007343 */ /* 0x000fea0003c00000 */
.L_x_99:
[----:B------:R-:W-:Y:S01]  /*51e0*/  HFMA2 R0, -RZ, RZ, 0, 2.384185791015625e-06 ;  /* 0x00000028ff007431 */ /* 0x000fe200000001ff */
        /* <DEDUP_REMOVED lines=9> */
.L_x_100:
        /* <DEDUP_REMOVED lines=10> */
.L_x_101:
[----:B------:R1:W2:Y:S01]  /*5320*/  LDC.64 R2, c[0x4][R22] ;  /* 0x0100000016027b82 */ /* 0x0002a20000000a00 */
[----:B------:R-:W3:Y:S01]  /*5330*/  LDCU.64 UR4, c[0x4][0xe0] ;  /* 0x01001c00ff0477ac */ /* 0x000ee20008000a00 */
[----:B------:R-:W-:Y:S01]  /*5340*/  CS2R R6, SRZ ;  /* 0x0000000000067805 */ /* 0x000fe2000001ff00 */
[----:B---3--:R-:W-:Y:S01]  /*5350*/  IMAD.U32 R4, RZ, RZ, UR4 ;  /* 0x00000004ff047e24 */ /* 0x008fe2000f8e00ff */
[----:B------:R-:W-:-:S04]  /*5360*/  MOV R5, UR5 ;  /* 0x0000000500057c02 */ /* 0x000fc80008000f00 */
[----:B------:R-:W-:-:S07]  /*5370*/  LEPC R20, `(.L_x_102) ;  /* 0x000000001014794e */ /* 0x000fce0000000000 */
[----:B-12---:R-:W-:Y:S05]  /*5380*/  CALL.ABS.NOINC R2 ;  /* 0x0000000002007343 */ /* 0x006fea0003c00000 */
.L_x_102:
[----:B------:R-:W-:Y:S01]  /*5390*/  HFMA2 R0, -RZ, RZ, 0, 4.76837158203125e-07 ;  /* 0x00000008ff007431 */ /* 0x000fe200000001ff */
        /* <DEDUP_REMOVED lines=9> */
.L_x_103:
[----:B------:R-:W-:Y:S01]  /*5430*/  HFMA2 R0, -RZ, RZ, 0, 2.6226043701171875e-06 ;  /* 0x0000002cff007431 */ /* 0x000fe200000001ff */
        /* <DEDUP_REMOVED lines=9> */
.L_x_104:
[----:B------:R1:W2:Y:S01]  /*54d0*/  LDC.64 R2, c[0x4][R22] ;  /* 0x0100000016027b82 */ /* 0x0002a20000000a00 */
[----:B------:R-:W3:Y:S01]  /*54e0*/  LDCU.64 UR4, c[0x4][0xe0] ;  /* 0x01001c00ff0477ac */ /* 0x000ee20008000a00 */
[----:B------:R-:W-:Y:S01]  /*54f0*/  CS2R R6, SRZ ;  /* 0x0000000000067805 */ /* 0x000fe2000001ff00 */
[----:B---3--:R-:W-:Y:S01]  /*5500*/  IMAD.U32 R4, RZ, RZ, UR4 ;  /* 0x00000004ff047e24 */ /* 0x008fe2000f8e00ff */
[----:B------:R-:W-:-:S04]  /*5510*/  MOV R5, UR5 ;  /* 0x0000000500057c02 */ /* 0x000fc80008000f00 */
[----:B------:R-:W-:-:S07]  /*5520*/  LEPC R20, `(.L_x_105) ;  /* 0x000000001014794e */ /* 0x000fce0000000000 */
[----:B-12---:R-:W-:Y:S05]  /*5530*/  CALL.ABS.NOINC R2 ;  /* 0x0000000002007343 */ /* 0x006fea0003c00000 */
.L_x_105:
        /* <DEDUP_REMOVED lines=10> */
.L_x_106:
[----:B------:R-:W-:Y:S01]  /*55e0*/  HFMA2 R0, -RZ, RZ, 0, 2.443790435791015625e-06 ;  /* 0x00000029ff007431 */ /* 0x000fe200000001ff */
        /* <DEDUP_REMOVED lines=9> */
.L_x_107:
        /* <DEDUP_REMOVED lines=10> */
.L_x_108:
        /* <DEDUP_REMOVED lines=10> */
.L_x_109:
[----:B------:R1:W2:Y:S01]  /*57c0*/  LDC.64 R2, c[0x4][R22] ;  /* 0x0100000016027b82 */ /* 0x0002a20000000a00 */
[----:B------:R-:W3:Y:S01]  /*57d0*/  LDCU.64 UR4, c[0x4][0xe0] ;  /* 0x01001c00ff0477ac */ /* 0x000ee20008000a00 */
[----:B------:R-:W-:Y:S01]  /*57e0*/  CS2R R6, SRZ ;  /* 0x0000000000067805 */ /* 0x000fe2000001ff00 */
[----:B---3--:R-:W-:Y:S01]  /*57f0*/  IMAD.U32 R4, RZ, RZ, UR4 ;  /* 0x00000004ff047e24 */ /* 0x008fe2000f8e00ff */
[----:B------:R-:W-:-:S04]  /*5800*/  MOV R5, UR5 ;  /* 0x0000000500057c02 */ /* 0x000fc80008000f00 */
[----:B------:R-:W-:-:S07]  /*5810*/  LEPC R20, `(.L_x_110) ;  /* 0x000000001014794e */ /* 0x000fce0000000000 */
[----:B-12---:R-:W-:Y:S05]  /*5820*/  CALL.ABS.NOINC R2 ;  /* 0x0000000002007343 */ /* 0x006fea0003c00000 */
.L_x_110:
[----:B------:R-:W-:Y:S01]  /*5830*/  HFMA2 R0, -RZ, RZ, 0, 3.814697265625e-06 ;  /* 0x00000040ff007431 */ /* 0x000fe200000001ff */
        /* <DEDUP_REMOVED lines=9> */
.L_x_111:
        /* <DEDUP_REMOVED lines=10> */
.L_x_112:
[----:B------:R1:W2:Y:S01]  /*5970*/  LDC.64 R2, c[0x4][R22] ;  /* 0x0100000016027b82 */ /* 0x0002a20000000a00 */
[----:B------:R-:W3:Y:S01]  /*5980*/  LDCU.64 UR4, c[0x4][0xe0] ;  /* 0x01001c00ff0477ac */ /* 0x000ee20008000a00 */
[----:B------:R-:W-:Y:S01]  /*5990*/  CS2R R6, SRZ ;  /* 0x0000000000067805 */ /* 0x000fe2000001ff00 */
[----:B---3--:R-:W-:Y:S01]  /*59a0*/  IMAD.U32 R4, RZ, RZ, UR4 ;  /* 0x00000004ff047e24 */ /* 0x008fe2000f8e00ff */
[----:B------:R-:W-:-:S04]  /*59b0*/  MOV R5, UR5 ;  /* 0x0000000500057c02 */ /* 0x000fc80008000f00 */
[----:B------:R-:W-:-:S07]  /*59c0*/  LEPC R20, `(.L_x_113) ;  /* 0x000000001014794e */ /* 0x000fce0000000000 */
[----:B-12---:R-:W-:Y:S05]  /*59d0*/  CALL.ABS.NOINC R2 ;  /* 0x0000000002007343 */ /* 0x006fea0003c00000 */
.L_x_113:
[----:B------:R-:W-:Y:S01]  /*59e0*/  HFMA2 R0, -RZ, RZ, 0, 1.1920928955078125e-07 ;  /* 0x00000002ff007431 */ /* 0x000fe200000001ff */
        /* <DEDUP_REMOVED lines=9> */
.L_x_114:
        /* <DEDUP_REMOVED lines=10> */
.L_x_115:
        /* <DEDUP_REMOVED lines=10> */
.L_x_116:
        /* <DEDUP_REMOVED lines=10> */
.L_x_117:
[----:B------:R1:W2:Y:S01]  /*5c60*/  LDC.64 R2, c[0x4][R22] ;  /* 0x0100000016027b82 */ /* 0x0002a20000000a00 */
[----:B------:R-:W3:Y:S01]  /*5c70*/  LDCU.64 UR4, c[0x4][0xe0] ;  /* 0x01001c00ff0477ac */ /* 0x000ee20008000a00 */
[----:B------:R-:W-:Y:S01]  /*5c80*/  CS2R R6, SRZ ;  /* 0x0000000000067805 */ /* 0x000fe2000001ff00 */
[----:B---3--:R-:W-:Y:S01]  /*5c90*/  IMAD.U32 R4, RZ, RZ, UR4 ;  /* 0x00000004ff047e24 */ /* 0x008fe2000f8e00ff */
[----:B------:R-:W-:-:S04]  /*5ca0*/  MOV R5, UR5 ;  /* 0x0000000500057c02 */ /* 0x000fc80008000f00 */
[----:B------:R-:W-:-:S07]  /*5cb0*/  LEPC R20, `(.L_x_118) ;  /* 0x000000001014794e */ /* 0x000fce0000000000 */
[----:B-12---:R-:W-:Y:S05]  /*5cc0*/  CALL.ABS.NOINC R2 ;  /* 0x0000000002007343 */ /* 0x006fea0003c00000 */
.L_x_118:
[----:B------:R-:W-:Y:S01]  /*5cd0*/  HFMA2 R0, -RZ, RZ, 0, 5.9604644775390625e-08 ;  /* 0x00000001ff007431 */ /* 0x000fe200000001ff */
        /* <DEDUP_REMOVED lines=9> */
.L_x_119:
        /* <DEDUP_REMOVED lines=10> */
.L_x_120:
[----:B------:R1:W2:Y:S01]  /*5e10*/  LDC.64 R2, c[0x4][R22] ;  /* 0x0100000016027b82 */ /* 0x0002a20000000a00 */
[----:B------:R-:W3:Y:S01]  /*5e20*/  LDCU.64 UR4, c[0x4][0xe0] ;  /* 0x01001c00ff0477ac */ /* 0x000ee20008000a00 */
[----:B------:R-:W-:Y:S01]  /*5e30*/  CS2R R6, SRZ ;  /* 0x0000000000067805 */ /* 0x000fe2000001ff00 */
[----:B---3--:R-:W-:Y:S01]  /*5e40*/  IMAD.U32 R4, RZ, RZ, UR4 ;  /* 0x00000004ff047e24 */ /* 0x008fe2000f8e00ff */
[----:B------:R-:W-:-:S04]  /*5e50*/  MOV R5, UR5 ;  /* 0x0000000500057c02 */ /* 0x000fc80008000f00 */
[----:B------:R-:W-:-:S07]  /*5e60*/  LEPC R20, `(.L_x_121) ;  /* 0x000000001014794e */ /* 0x000fce0000000000 */
[----:B-12---:R-:W-:Y:S05]  /*5e70*/  CALL.ABS.NOINC R2 ;  /* 0x0000000002007343 */ /* 0x006fea0003c00000 */
.L_x_121:
        /* <DEDUP_REMOVED lines=10> */
.L_x_122:
        /* <DEDUP_REMOVED lines=10> */
.L_x_123:
        /* <DEDUP_REMOVED lines=10> */
.L_x_124:
        /* <DEDUP_REMOVED lines=10> */
.L_x_125:
        /* <DEDUP_REMOVED lines=10> */
.L_x_126:
        /* <DEDUP_REMOVED lines=10> */
.L_x_127:
[----:B------:R1:W2:Y:S01]  /*6240*/  LDC.64 R2, c[0x4][R22] ;  /* 0x0100000016027b82 */ /* 0x0002a20000000a00 */
[----:B------:R-:W3:Y:S01]  /*6250*/  LDCU.64 UR4, c[0x4][0xe0] ;  /* 0x01001c00ff0477ac */ /* 0x000ee20008000a00 */
[----:B------:R-:W-:Y:S01]  /*6260*/  CS2R R6, SRZ ;  /* 0x0000000000067805 */ /* 0x000fe2000001ff00 */
[----:B---3--:R-:W-:Y:S01]  /*6270*/  IMAD.U32 R4, RZ, RZ, UR4 ;  /* 0x00000004ff047e24 */ /* 0x008fe2000f8e00ff */
[----:B------:R-:W-:-:S04]  /*6280*/  MOV R5, UR5 ;  /* 0x0000000500057c02 */ /* 0x000fc80008000f00 */
[----:B------:R-:W-:-:S07]  /*6290*/  LEPC R20, `(.L_x_128) ;  /* 0x000000001014794e */ /* 0x000fce0000000000 */
[----:B-12---:R-:W-:Y:S05]  /*62a0*/  CALL.ABS.NOINC R2 ;  /* 0x0000000002007343 */ /* 0x006fea0003c00000 */
.L_x_128:
        /* <DEDUP_REMOVED lines=10> */
.L_x_129:
        /* <DEDUP_REMOVED lines=10> */
.L_x_130:
[----:B------:R1:W2:Y:S01]  /*63f0*/  LDC.64 R2, c[0x4][R22] ;  /* 0x0100000016027b82 */ /* 0x0002a20000000a00 */
[----:B------:R-:W3:Y:S01]  /*6400*/  LDCU.64 UR4, c[0x4][0xe0] ;  /* 0x01001c00ff0477ac */ /* 0x000ee20008000a00 */
[----:B------:R-:W-:Y:S01]  /*6410*/  CS2R R6, SRZ ;  /* 0x0000000000067805 */ /* 0x000fe2000001ff00 */
[----:B---3--:R-:W-:Y:S01]  /*6420*/  IMAD.U32 R4, RZ, RZ, UR4 ;  /* 0x00000004ff047e24 */ /* 0x008fe2000f8e00ff */
[----:B------:R-:W-:-:S04]  /*6430*/  MOV R5, UR5 ;  /* 0x0000000500057c02 */ /* 0x000fc80008000f00 */
[----:B------:R-:W-:-:S07]  /*6440*/  LEPC R20, `(.L_x_131) ;  /* 0x000000001014794e */ /* 0x000fce0000000000 */
[----:B-12---:R-:W-:Y:S05]  /*6450*/  CALL.ABS.NOINC R2 ;  /* 0x0000000002007343 */ /* 0x006fea0003c00000 */
.L_x_131:
[----:B------:R-:W-:Y:S01]  /*6460*/  HFMA2 R0, -RZ, RZ, 0, 6.103515625e-05 ;  /* 0x00000400ff007431 */ /* 0x000fe200000001ff */
        /* <DEDUP_REMOVED lines=9> */
.L_x_132:
        /* <DEDUP_REMOVED lines=10> */
.L_x_133:
        /* <DEDUP_REMOVED lines=10> */
.L_x_134:
        /* <DEDUP_REMOVED lines=10> */
.L_x_135:
[----:B------:R1:W2:Y:S01]  /*66e0*/  LDC.64 R2, c[0x4][R22] ;  /* 0x0100000016027b82 */ /* 0x0002a20000000a00 */
[----:B------:R-:W3:Y:S01]  /*66f0*/  LDCU.64 UR4, c[0x4][0xe0] ;  /* 0x01001c00ff0477ac */ /* 0x000ee20008000a00 */
[----:B------:R-:W-:Y:S01]  /*6700*/  CS2R R6, SRZ ;  /* 0x0000000000067805 */ /* 0x000fe2000001ff00 */
[----:B---3--:R-:W-:Y:S01]  /*6710*/  IMAD.U32 R4, RZ, RZ, UR4 ;  /* 0x00000004ff047e24 */ /* 0x008fe2000f8e00ff */
[----:B------:R-:W-:-:S04]  /*6720*/  MOV R5, UR5 ;  /* 0x0000000500057c02 */ /* 0x000fc80008000f00 */
[----:B------:R-:W-:-:S07]  /*6730*/  LEPC R20, `(.L_x_136) ;  /* 0x000000001014794e */ /* 0x000fce0000000000 */
[----:B-12---:R-:W-:Y:S05]  /*6740*/  CALL.ABS.NOINC R2 ;  /* 0x0000000002007343 */ /* 0x006fea0003c00000 */
.L_x_136:
        /* <DEDUP_REMOVED lines=10> */
.L_x_137:
        /* <DEDUP_REMOVED lines=10> */
.L_x_138:
[----:B------:R1:W2:Y:S01]  /*6890*/  LDC.64 R2, c[0x4][R22] ;  /* 0x0100000016027b82 */ /* 0x0002a20000000a00 */
[----:B------:R-:W3:Y:S01]  /*68a0*/  LDCU.64 UR4, c[0x4][0xe0] ;  /* 0x01001c00ff0477ac */ /* 0x000ee20008000a00 */
[----:B------:R-:W-:Y:S01]  /*68b0*/  CS2R R6, SRZ ;  /* 0x0000000000067805 */ /* 0x000fe2000001ff00 */
[----:B---3--:R-:W-:Y:S01]  /*68c0*/  IMAD.U32 R4, RZ, RZ, UR4 ;  /* 0x00000004ff047e24 */ /* 0x008fe2000f8e00ff */
[----:B------:R-:W-:-:S04]  /*68d0*/  MOV R5, UR5 ;  /* 0x0000000500057c02 */ /* 0x000fc80008000f00 */
[----:B------:R-:W-:-:S07]  /*68e0*/  LEPC R20, `(.L_x_139) ;  /* 0x000000001014794e */ /* 0x000fce0000000000 */
[----:B-12---:R-:W-:Y:S05]  /*68f0*/  CALL.ABS.NOINC R2 ;  /* 0x0000000002007343 */ /* 0x006fea0003c00000 */
.L_x_139:
[----:B------:R-:W-:Y:S01]  /*6900*/  HFMA2 R0, -RZ, RZ, 0, 3.0517578125e-05 ;  /* 0x00000200ff007431 */ /* 0x000fe200000001ff */
        /* <DEDUP_REMOVED lines=9> */
.L_x_140:
        /* <DEDUP_REMOVED lines=10> */
.L_x_141:
        /* <DEDUP_REMOVED lines=10> */
.L_x_142:
        /* <DEDUP_REMOVED lines=10> */
.L_x_143:
[----:B------:R1:W2:Y:S01]  /*6b80*/  LDC.64 R2, c[0x4][R22] ;  /* 0x0100000016027b82 */ /* 0x0002a20000000a00 */
[----:B------:R-:W3:Y:S01]  /*6b90*/  LDCU.64 UR4, c[0x4][0xe0] ;  /* 0x01001c00ff0477ac */ /* 0x000ee20008000a00 */
[----:B------:R-:W-:Y:S01]  /*6ba0*/  CS2R R6, SRZ ;  /* 0x0000000000067805 */ /* 0x000fe2000001ff00 */
[----:B---3--:R-:W-:Y:S01]  /*6bb0*/  IMAD.U32 R4, RZ, RZ, UR4 ;  /* 0x00000004ff047e24 */ /* 0x008fe2000f8e00ff */
[----:B------:R-:W-:-:S04]  /*6bc0*/  MOV R5, UR5 ;  /* 0x0000000500057c02 */ /* 0x000fc80008000f00 */
[----:B------:R-:W-:-:S07]  /*6bd0*/  LEPC R20, `(.L_x_144) ;  /* 0x000000001014794e */ /* 0x000fce0000000000 */
[----:B-12---:R-:W-:Y:S05]  /*6be0*/  CALL.ABS.NOINC R2 ;  /* 0x0000000002007343 */ /* 0x006fea0003c00000 */
.L_x_144:
[----:B------:R1:W-:Y:S01]  /*6bf0*/  STL [R1], RZ ;  /* 0x000000ff01007387 */ /* 0x0003e20000100800 */
[----:B------:R1:W2:Y:S01]  /*6c00*/  LDC.64 R2, c[0x4][R22] ;  /* 0x0100000016027b82 */ /* 0x0002a20000000a00 */
[----:B------:R-:W3:Y:S01]  /*6c10*/  LDCU.64 UR4, c[0x4][0xc8] ;  /* 0x01001900ff0477ac */ /* 0x000ee20008000a00 */
[----:B------:R-:W-:Y:S02]  /*6c20*/  MOV R6, R17 ;  /* 0x0000001100067202 */ /* 0x000fe40000000f00 */
[----:B------:R-:W-:Y:S01]  /*6c30*/  MOV R7, R16 ;  /* 0x0000001000077202 */ /* 0x000fe20000000f00 */
[----:B---3--:R-:W-:Y:S02]  /*6c40*/  IMAD.U32 R4, RZ, RZ, UR4 ;  /* 0x00000004ff047e24 */ /* 0x008fe4000f8e00ff */
[----:B------:R-:W-:Y:S02]  /*6c50*/  IMAD.U32 R5, RZ, RZ, UR5 ;  /* 0x00000005ff057e24 */ /* 0x000fe4000f8e00ff */
[----:B------:R-:W-:-:S07]  /*6c60*/  LEPC R20, `(.L_x_145) ;  /* 0x000000001014794e */ /* 0x000fce0000000000 */
[----:B-12---:R-:W-:Y:S05]  /*6c70*/  CALL.ABS.NOINC R2 ;  /* 0x0000000002007343 */ /* 0x006fea0003c00000 */
.L_x_145:
        /* <DEDUP_REMOVED lines=10> */
.L_x_146:
[----:B------:R1:W2:Y:S01]  /*6d20*/  LDC.64 R2, c[0x4][R22] ;  /* 0x0100000016027b82 */ /* 0x0002a20000000a00 */
[----:B------:R-:W3:Y:S01]  /*6d30*/  LDCU.64 UR4, c[0x4][0xe0] ;  /* 0x01001c00ff0477ac */ /* 0x000ee20008000a00 */
[----:B------:R-:W-:Y:S01]  /*6d40*/  CS2R R6, SRZ ;  /* 0x0000000000067805 */ /* 0x000fe2000001ff00 */
[----:B---3--:R-:W-:Y:S01]  /*6d50*/  IMAD.U32 R4, RZ, RZ, UR4 ;  /* 0x00000004ff047e24 */ /* 0x008fe2000f8e00ff */
[----:B------:R-:W-:-:S04]  /*6d60*/  MOV R5, UR5 ;  /* 0x0000000500057c02 */ /* 0x000fc80008000f00 */
[----:B------:R-:W-:-:S07]  /*6d70*/  LEPC R20, `(.L_x_147) ;  /* 0x000000001014794e */ /* 0x000fce0000000000 */
[----:B-12---:R-:W-:Y:S05]  /*6d80*/  CALL.ABS.NOINC R2 ;  /* 0x0000000002007343 */ /* 0x006fea0003c00000 */
.L_x_147:
[----:B------:R-:W-:Y:S01]  /*6d90*/  HFMA2 R0, -RZ, RZ, 0, 2 ;  /* 0x00004000ff007431 */ /* 0x000fe200000001ff */
        /* <DEDUP_REMOVED lines=9> */
.L_x_148:
        /* <DEDUP_REMOVED lines=10> */
.L_x_149:
        /* <DEDUP_REMOVED lines=10> */
.L_x_150:
[----:B------:R-:W1:Y:S01]  /*6f70*/  LDC.64 R2, c[0x4][0xa8] ;  /* 0x01002a00ff027b82 */ /* 0x000e620000000a00 */
[----:B------:R-:W2:Y:S01]  /*6f80*/  LDCU.64 UR4, c[0x4][0xd0] ;  /* 0x01001a00ff0477ac */ /* 0x000ea20008000a00 */
[----:B------:R-:W-:Y:S02]  /*6f90*/  MOV R6, R17 ;  /* 0x0000001100067202 */ /* 0x000fe40000000f00 */
[----:B------:R-:W-:-:S04]  /*6fa0*/  MOV R7, R16 ;  /* 0x0000001000077202 */ /* 0x000fc80000000f00 */
[----:B------:R-:W3:Y:S01]  /*6fb0*/  LDC.64 R22, c[0x4][R22] ;  /* 0x0100000016167b82 */ /* 0x000ee20000000a00 */
[----:B--2---:R-:W-:Y:S02]  /*6fc0*/  IMAD.U32 R4, RZ, RZ, UR4 ;  /* 0x00000004ff047e24 */ /* 0x004fe4000f8e00ff */
[----:B------:R-:W-:Y:S01]  /*6fd0*/  IMAD.U32 R5, RZ, RZ, UR5 ;  /* 0x00000005ff057e24 */ /* 0x000fe2000f8e00ff */
[----:B-1----:R1:W-:Y:S04]  /*6fe0*/  STL.64 [R1], R2 ;  /* 0x0000000201007387 */ /* 0x0023e80000100a00 */
[----:B------:R-:W-:-:S07]  /*6ff0*/  LEPC R20, `(.L_x_91) ;  /* 0x000000001014794e */ /* 0x000fce0000000000 */
[----:B-1-3--:R-:W-:Y:S05]  /*7000*/  CALL.ABS.NOINC R22 ;  /* 0x0000000016007343 */ /* 0x00afea0003c00000 */
.L_x_91:
[----:B------:R-:W-:Y:S05]  /*7010*/  BSYNC.RECONVERGENT B6 ;  /* 0x0000000000067941 */ /* 0x000fea0003800200 */
.L_x_90:
[----:B------:R-:W1:Y:S01]  /*7020*/  S2R R19, SR_TID.X ;  /* 0x0000000000137919 */ /* 0x000e620000002100 */
[----:B------:R-:W-:Y:S01]  /*7030*/  MOV R2, 0x400 ;  /* 0x0000040000027802 */ /* 0x000fe20000000f00 */
[----:B------:R-:W2:Y:S01]  /*7040*/  LDCU.64 UR4, c[0x0][0x880] ;  /* 0x00011000ff0477ac */ /* 0x000ea20008000a00 */
[----:B------:R-:W3:Y:S01]  /*7050*/  S2R R17, SR_CgaCtaId ;  /* 0x0000000000117919 */ /* 0x000ee20000008800 */
[----:B------:R-:W4:Y:S01]  /*7060*/  S2R R4, SR_SWINHI ;  /* 0x0000000000047919 */ /* 0x000f220000002f00 */
[----:B------:R-:W-:Y:S04]  /*7070*/  STL [R1+0x80], R62 ;  /* 0x0000803e01007387 */ /* 0x000fe80000100800 */
[----:B------:R-:W-:Y:S04]  /*7080*/  STL [R1+0x78], R50 ;  /* 0x0000783201007387 */ /* 0x000fe80000100800 */
[----:B------:R-:W-:Y:S01]  /*7090*/  STL [R1+0x7c], R60 ;  /* 0x00007c3c01007387 */ /* 0x000fe20000100800 */
[----:B-1----:R-:W-:Y:S01]  /*70a0*/  IMAD.SHL.U32 R0, R19, 0x2, RZ ;  /* 0x0000000213007824 */ /* 0x002fe200078e00ff */
[----:B---3--:R-:W-:-:S04]  /*70b0*/  LEA R2, R17, R2, 0x18 ;  /* 0x0000000211027211 */ /* 0x008fc800078ec0ff */
[----:B------:R-:W-:Y:S02]  /*70c0*/  LOP3.LUT R0, R0, 0xfe, RZ, 0xc0, !PT ;  /* 0x000000fe00007812 */ /* 0x000fe400078ec0ff */
[----:B------:R-:W-:Y:S02]  /*70d0*/  MOV R2, R2 ;  /* 0x0000000200027202 */ /* 0x000fe40000000f00 */
[----:B----4-:R-:W-:-:S03]  /*70e0*/  MOV R3, R4 ;  /* 0x0000000400037202 */ /* 0x010fc60000000f00 */
[----:B------:R-:W-:-:S04]  /*70f0*/  IMAD.WIDE.U32 R2, R0, 0x2, R2 ;  /* 0x0000000200027825 */ /* 0x000fc800078e0002 */
[--C-:B------:R-:W-:Y:S01]  /*7100*/  IMAD.MOV.U32 R5, RZ, RZ, R3.reuse ;  /* 0x000000ffff057224 */ /* 0x100fe200078e0003 */
[C---:B------:R-:W-:Y:S02]  /*7110*/  IADD3 R0, P2, PT, R2.reuse, 0x200, RZ ;  /* 0x0000020002007810 */ /* 0x040fe40007f5e0ff */
[C---:B------:R-:W-:Y:S02]  /*7120*/  IADD3 R6, P1, PT, R2.reuse, 0x800, RZ ;  /* 0x0000080002067810 */ /* 0x040fe40007f3e0ff */
[C---:B------:R-:W-:Y:S01]  /*7130*/  IADD3 R7, P0, PT, R2.reuse, 0xa00, RZ ;  /* 0x00000a0002077810 */ /* 0x040fe20007f1e0ff */
[--C-:B------:R-:W-:Y:S01]  /*7140*/  IMAD.X R33, RZ, RZ, R3.reuse, P2 ;  /* 0x000000ffff217224 */ /* 0x100fe200010e0603 */
[--C-:B------:R-:W-:Y:S01]  /*7150*/  SHF.R.U64 R4, R2, 0x3, R3.reuse ;  /* 0x0000000302047819 */ /* 0x100fe20000001203 */
[--C-:B------:R-:W-:Y:S02]  /*7160*/  IMAD.X R31, RZ, RZ, R3.reuse, P1 ;  /* 0x000000ffff1f7224 */ /* 0x100fe400008e0603 */
[----:B------:R-:W-:Y:S01]  /*7170*/  IMAD.X R29, RZ, RZ, R3, P0 ;  /* 0x000000ffff1d7224 */ /* 0x000fe200000e0603 */
[----:B------:R-:W-:-:S02]  /*7180*/  SHF.R.U64 R8, R0, 0x3, R33 ;  /* 0x0000000300087819 */ /* 0x000fc40000001221 */
[----:B------:R-:W-:Y:S02]  /*7190*/  LOP3.LUT R4, R2, 0x70, R4, 0x78, !PT ;  /* 0x0000007002047812 */ /* 0x000fe400078e7804 */
[----:B------:R-:W-:Y:S02]  /*71a0*/  LOP3.LUT R32, R0, 0x70, R8, 0x78, !PT ;  /* 0x0000007000207812 */ /* 0x000fe400078e7808 */
[----:B------:R-:W-:Y:S01]  /*71b0*/  IADD3 R0, P3, PT, R2, 0x1000, RZ ;  /* 0x0000100002007810 */ /* 0x000fe20007f7e0ff */
[----:B------:R1:W-:Y:S01]  /*71c0*/  ST.E desc[UR46][R4.64], RZ ;  /* 0x000000ff04007985 */ /* 0x0003e2000c10192e */
[C---:B------:R-:W-:Y:S02]  /*71d0*/  SHF.R.U64 R9, R6.reuse, 0x3, R31 ;  /* 0x0000000306097819 */ /* 0x040fe4000000121f */
[----:B------:R-:W-:Y:S01]  /*71e0*/  SHF.R.U64 R10, R7, 0x3, R29 ;  /* 0x00000003070a7819 */ /* 0x000fe2000000121d */
[----:B------:R-:W-:Y:S01]  /*71f0*/  IMAD.X R27, RZ, RZ, R3, P3 ;  /* 0x000000ffff1b7224 */ /* 0x000fe200018e0603 */
[----:B------:R-:W-:-:S02]  /*7200*/  LOP3.LUT R30, R6, 0x70, R9, 0x78, !PT ;  /* 0x00000070061e7812 */ /* 0x000fc400078e7809 */
[----:B------:R-:W-:Y:S02]  /*7210*/  LOP3.LUT R28, R7, 0x70, R10, 0x78, !PT ;  /* 0x00000070071c7812 */ /* 0x000fe400078e780a */
[----:B------:R-:W-:Y:S02]  /*7220*/  IADD3 R6, P0, PT, R2, 0x1a00, RZ ;  /* 0x00001a0002067810 */ /* 0x000fe40007f1e0ff */
[----:B------:R-:W-:-:S03]  /*7230*/  SHF.R.U64 R7, R0, 0x3, R27 ;  /* 0x0000000300077819 */ /* 0x000fc6000000121b */
[----:B------:R-:W-:Y:S01]  /*7240*/  IMAD.X R21, RZ, RZ, R3, P0 ;  /* 0x000000ffff157224 */ /* 0x000fe200000e0603 */
[----:B------:R-:W-:Y:S02]  /*7250*/  LOP3.LUT R26, R0, 0x70, R7, 0x78, !PT ;  /* 0x00000070001a7812 */ /* 0x000fe400078e7807 */
[----:B------:R-:W-:Y:S02]  /*7260*/  IADD3 R0, P3, PT, R2, 0x2000, RZ ;  /* 0x0000200002007810 */ /* 0x000fe40007f7e0ff */
[----:B------:R-:W-:-:S03]  /*7270*/  SHF.R.U64 R10, R6, 0x3, R21 ;  /* 0x00000003060a7819 */ /* 0x000fc60000001215 */
[--C-:B------:R-:W-:Y:S01]  /*7280*/  IMAD.X R19, RZ, RZ, R3.reuse, P3 ;  /* 0x000000ffff137224 */ /* 0x100fe200018e0603 */
[----:B------:R-:W-:Y:S02]  /*7290*/  LOP3.LUT R20, R6, 0x70, R10, 0x78, !PT ;  /* 0x0000007006147812 */ /* 0x000fe400078e780a */
[C---:B-1----:R-:W-:Y:S02]  /*72a0*/  IADD3 R4, P2, PT, R2.reuse, 0x1200, RZ ;  /* 0x0000120002047810 */ /* 0x042fe40007f5e0ff */
[C---:B------:R-:W-:Y:S02]  /*72b0*/  IADD3 R5, P1, PT, R2.reuse, 0x1800, RZ ;  /* 0x0000180002057810 */ /* 0x040fe40007f3e0ff */
[----:B------:R-:W-:Y:S01]  /*72c0*/  IADD3 R6, P0, PT, R2, 0x2a00, RZ ;  /* 0x00002a0002067810 */ /* 0x000fe20007f1e0ff */
[----:B------:R-:W-:Y:S01]  /*72d0*/  IMAD.X R25, RZ, RZ, R3, P2 ;  /* 0x000000ffff197224 */ /* 0x000fe200010e0603 */
[----:B------:R-:W-:Y:S01]  /*72e0*/  SHF.R.U64 R7, R0, 0x3, R19 ;  /* 0x0000000300077819 */ /* 0x000fe20000001213 */
[----:B------:R-:W-:-:S02]  /*72f0*/  IMAD.X R23, RZ, RZ, R3, P1 ;  /* 0x000000ffff177224 */ /* 0x000fc400008e0603 */
[----:B------:R-:W-:Y:S01]  /*7300*/  IMAD.X R13, RZ, RZ, R3, P0 ;  /* 0x000000ffff0d7224 */ /* 0x000fe200000e0603 */
[C---:B------:R-:W-:Y:S02]  /*7310*/  SHF.R.U64 R8, R4.reuse, 0x3, R25 ;  /* 0x0000000304087819 */ /* 0x040fe40000001219 */
[C---:B------:R-:W-:Y:S02]  /*7320*/  SHF.R.U64 R9, R5.reuse, 0x3, R23 ;  /* 0x0000000305097819 */ /* 0x040fe40000001217 */
[----:B------:R-:W-:Y:S02]  /*7330*/  LOP3.LUT R24, R4, 0x70, R8, 0x78, !PT ;  /* 0x0000007004187812 */ /* 0x000fe400078e7808 */
[----:B------:R-:W-:Y:S02]  /*7340*/  IADD3 R4, P2, PT, R2, 0x2200, RZ ;  /* 0x0000220002047810 */ /* 0x000fe40007f5e0ff */
[----:B------:R-:W-:Y:S02]  /*7350*/  LOP3.LUT R18, R0, 0x70, R7, 0x78, !PT ;  /* 0x0000007000127812 */ /* 0x000fe400078e7807 */
[----:B------:R-:W-:Y:S01]  /*7360*/  IADD3 R0, P3, PT, R2, 0x3000, RZ ;  /* 0x0000300002007810 */ /* 0x000fe20007f7e0ff */
[----:B------:R-:W-:Y:S01]  /*7370*/  IMAD.X R17, RZ, RZ, R3, P2 ;  /* 0x000000ffff117224 */ /* 0x000fe200010e0603 */
[----:B------:R-:W-:-:S02]  /*7380*/  LOP3.LUT R22, R5, 0x70, R9, 0x78, !PT ;  /* 0x0000007005167812 */ /* 0x000fc400078e7809 */
[----:B------:R-:W-:Y:S01]  /*7390*/  IADD3 R5, P1, PT, R2, 0x2800, RZ ;  /* 0x0000280002057810 */ /* 0x000fe20007f3e0ff */
[----:B------:R-:W-:Y:S01]  /*73a0*/  IMAD.X R11, RZ, RZ, R3, P3 ;  /* 0x000000ffff0b7224 */ /* 0x000fe200018e0603 */
[----:B------:R-:W-:Y:S02]  /*73b0*/  SHF.R.U64 R8, R4, 0x3, R17 ;  /* 0x0000000304087819 */ /* 0x000fe40000001211 */
[----:B------:R-:W-:Y:S01]  /*73c0*/  SHF.R.U64 R10, R6, 0x3, R13 ;  /* 0x00000003060a7819 */ /* 0x000fe2000000120d */
[----:B------:R-:W-:Y:S01]  /*73d0*/  IMAD.X R15, RZ, RZ, R3, P1 ;  /* 0x000000ffff0f7224 */ /* 0x000fe200008e0603 */
[----:B------:R-:W-:Y:S02]  /*73e0*/  LOP3.LUT R16, R4, 0x70, R8, 0x78, !PT ;  /* 0x0000007004107812 */ /* 0x000fe400078e7808 */
[----:B------:R-:W-:Y:S02]  /*73f0*/  LOP3.LUT R12, R6, 0x70, R10, 0x78, !PT ;  /* 0x00000070060c7812 */ /* 0x000fe400078e780a */
[----:B------:R-:W-:-:S02]  /*7400*/  IADD3 R6, P1, PT, R2, 0x3800, RZ ;  /* 0x0000380002067810 */ /* 0x000fc40007f3e0ff */
[----:B------:R-:W-:Y:S02]  /*7410*/  SHF.R.U64 R8, R0, 0x3, R11 ;  /* 0x0000000300087819 */ /* 0x000fe4000000120b */
[----:B------:R-:W-:Y:S01]  /*7420*/  SHF.R.U64 R9, R5, 0x3, R15 ;  /* 0x0000000305097819 */ /* 0x000fe2000000120f */
[----:B------:R-:W-:Y:S01]  /*7430*/  IMAD.X R7, RZ, RZ, R3, P1 ;  /* 0x000000ffff077224 */ /* 0x000fe200008e0603 */
[----:B------:R-:W-:Y:S02]  /*7440*/  IADD3 R4, P2, PT, R2, 0x3200, RZ ;  /* 0x0000320002047810 */ /* 0x000fe40007f5e0ff */
[----:B------:R-:W-:Y:S02]  /*7450*/  LOP3.LUT R10, R0, 0x70, R8, 0x78, !PT ;  /* 0x00000070000a7812 */ /* 0x000fe400078e7808 */
[C---:B------:R-:W-:Y:S02]  /*7460*/  IADD3 R34, P0, PT, R2.reuse, 0x3a00, RZ ;  /* 0x00003a0002227810 */ /* 0x040fe40007f1e0ff */
[----:B------:R-:W-:-:S02]  /*7470*/  IADD3 R0, P3, PT, R2, 0x4000, RZ ;  /* 0x0000400002007810 */ /* 0x000fc40007f7e0ff */
[----:B------:R-:W-:Y:S01]  /*7480*/  LOP3.LUT R14, R5, 0x70, R9, 0x78, !PT ;  /* 0x00000070050e7812 */ /* 0x000fe200078e7809 */
[----:B------:R-:W-:Y:S01]  /*7490*/  IMAD.X R9, RZ, RZ, R3, P2 ;  /* 0x000000ffff097224 */ /* 0x000fe200010e0603 */
[----:B------:R-:W-:Y:S01]  /*74a0*/  SHF.R.U64 R36, R6, 0x3, R7 ;  /* 0x0000000306247819 */ /* 0x000fe20000001207 */
[--C-:B------:R-:W-:Y:S02]  /*74b0*/  IMAD.X R5, RZ, RZ, R3.reuse, P0 ;  /* 0x000000ffff057224 */ /* 0x100fe400000e0603 */
[----:B------:R-:W-:Y:S01]  /*74c0*/  IMAD.X R43, RZ, RZ, R3, P3 ;  /* 0x000000ffff2b7224 */ /* 0x000fe200018e0603 */
[----:B------:R-:W-:Y:S02]  /*74d0*/  SHF.R.U64 R35, R4, 0x3, R9 ;  /* 0x0000000304237819 */ /* 0x000fe40000001209 */
[----:B------:R-:W-:Y:S02]  /*74e0*/  LOP3.LUT R6, R6, 0x70, R36, 0x78, !PT ;  /* 0x0000007006067812 */ /* 0x000fe400078e7824 */
[----:B------:R-:W-:-:S02]  /*74f0*/  SHF.R.U64 R37, R34, 0x3, R5 ;  /* 0x0000000322257819 */ /* 0x000fc40000001205 */
[----:B------:R-:W-:Y:S02]  /*7500*/  IADD3 R36, P0, PT, R2, 0x4a00, RZ ;  /* 0x00004a0002247810 */ /* 0x000fe40007f1e0ff */
[----:B------:R-:W-:Y:S02]  /*7510*/  SHF.R.U64 R38, R0, 0x3, R43 ;  /* 0x0000000300267819 */ /* 0x000fe4000000122b */
[----:B------:R-:W-:Y:S02]  /*7520*/  LOP3.LUT R8, R4, 0x70, R35, 0x78, !PT ;  /* 0x0000007004087812 */ /* 0x000fe400078e7823 */
[----:B------:R-:W-:Y:S02]  /*7530*/  IADD3 R35, P1, PT, R2, 0x4800, RZ ;  /* 0x0000480002237810 */ /* 0x000fe40007f3e0ff */
[----:B------:R-:W-:Y:S01]  /*7540*/  LOP3.LUT R4, R34, 0x70, R37, 0x78, !PT ;  /* 0x0000007022047812 */ /* 0x000fe200078e7825 */
[--C-:B------:R-:W-:Y:S01]  /*7550*/  IMAD.X R37, RZ, RZ, R3.reuse, P0 ;  /* 0x000000ffff257224 */ /* 0x100fe200000e0603 */
[----:B------:R-:W-:Y:S01]  /*7560*/  LOP3.LUT R42, R0, 0x70, R38, 0x78, !PT ;  /* 0x00000070002a7812 */ /* 0x000fe200078e7826 */
[----:B------:R-:W-:Y:S01]  /*7570*/  IMAD.X R39, RZ, RZ, R3, P1 ;  /* 0x000000ffff277224 */ /* 0x000fe200008e0603 */
[----:B------:R-:W-:-:S02]  /*7580*/  IADD3 R0, P3, PT, R2, 0x5000, RZ ;  /* 0x0000500002007810 */ /* 0x000fc40007f7e0ff */
[C---:B------:R-:W-:Y:S02]  /*7590*/  SHF.R.U64 R45, R36.reuse, 0x3, R37 ;  /* 0x00000003242d7819 */ /* 0x040fe40000001225 */
[C---:B------:R-:W-:Y:S01]  /*75a0*/  SHF.R.U64 R44, R35.reuse, 0x3, R39 ;  /* 0x00000003232c7819 */ /* 0x040fe20000001227 */
[----:B------:R-:W-:Y:S01]  /*75b0*/  IMAD.X R59, RZ, RZ, R3, P3 ;  /* 0x000000ffff3b7224 */ /* 0x000fe200018e0603 */
[----:B------:R-:W-:Y:S02]  /*75c0*/  LOP3.LUT R36, R36, 0x70, R45, 0x78, !PT ;  /* 0x0000007024247812 */ /* 0x000fe400078e782d */
[----:B------:R-:W-:Y:S02]  /*75d0*/  LOP3.LUT R38, R35, 0x70, R44, 0x78, !PT ;  /* 0x0000007023267812 */ /* 0x000fe400078e782c */
[----:B------:R-:W-:Y:S02]  /*75e0*/  SHF.R.U64 R45, R0, 0x3, R59 ;  /* 0x00000003002d7819 */ /* 0x000fe4000000123b */
[----:B------:R-:W-:-:S02]  /*75f0*/  IADD3 R35, P1, PT, R2, 0x5800, RZ ;  /* 0x0000580002237810 */ /* 0x000fc40007f3e0ff */
[----:B------:R-:W-:Y:S02]  /*7600*/  LOP3.LUT R58, R0, 0x70, R45, 0x78, !PT ;  /* 0x00000070003a7812 */ /* 0x000fe400078e782d */
[C---:B------:R-:W-:Y:S01]  /*7610*/  IADD3 R0, P3, PT, R2.reuse, 0x6000, RZ ;  /* 0x0000600002007810 */ /* 0x040fe20007f7e0ff */
[--C-:B------:R-:W-:Y:S01]  /*7620*/  IMAD.X R55, RZ, RZ, R3.reuse, P1 ;  /* 0x000000ffff377224 */ /* 0x100fe200008e0603 */
[C---:B------:R-:W-:Y:S01]  /*7630*/  IADD3 R34, P2, PT, R2.reuse, 0x4200, RZ ;  /* 0x0000420002227810 */ /* 0x040fe20007f5e0ff */
[----:B------:R-:W-:Y:S01]  /*7640*/  ST.E desc[UR46][R32.64], RZ ;  /* 0x000000ff20007985 */ /* 0x000fe2000c10192e */
[----:B------:R-:W-:Y:S01]  /*7650*/  IADD3 R44, P0, PT, R2, 0x5a00, RZ ;  /* 0x00005a00022c7810 */ /* 0x000fe20007f1e0ff */
[----:B------:R-:W-:Y:S01]  /*7660*/  IMAD.X R75, RZ, RZ, R3, P3 ;  /* 0x000000ffff4b7224 */ /* 0x000fe200018e0603 */
[----:B------:R-:W-:Y:S01]  /*7670*/  SHF.R.U64 R47, R35, 0x3, R55 ;  /* 0x00000003232f7819 */ /* 0x000fe20000001237 */
[--C-:B------:R-:W-:Y:S01]  /*7680*/  IMAD.X R41, RZ, RZ, R3.reuse, P2 ;  /* 0x000000ffff297224 */ /* 0x100fe200010e0603 */
[----:B------:R-:W-:Y:S01]  /*7690*/  ST.E desc[UR46][R30.64], RZ ;  /* 0x000000ff1e007985 */ /* 0x000fe2000c10192e */
[----:B------:R-:W-:Y:S01]  /*76a0*/  IMAD.X R53, RZ, RZ, R3, P0 ;  /* 0x000000ffff357224 */ /* 0x000fe200000e0603 */
[----:B------:R-:W-:-:S02]  /*76b0*/  SHF.R.U64 R45, R0, 0x3, R75 ;  /* 0x00000003002d7819 */ /* 0x000fc4000000124b */
[----:B------:R-:W-:Y:S02]  /*76c0*/  LOP3.LUT R54, R35, 0x70, R47, 0x78, !PT ;  /* 0x0000007023367812 */ /* 0x000fe400078e782f */
[----:B------:R-:W-:Y:S02]  /*76d0*/  IADD3 R35, P1, PT, R2, 0x6800, RZ ;  /* 0x0000680002237810 */ /* 0x000fe40007f3e0ff */
[----:B------:R-:W-:Y:S02]  /*76e0*/  LOP3.LUT R74, R0, 0x70, R45, 0x78, !PT ;  /* 0x00000070004a7812 */ /* 0x000fe400078e782d */
[----:B------:R-:W-:Y:S01]  /*76f0*/  IADD3 R0, P3, PT, R2, 0x7000, RZ ;  /* 0x0000700002007810 */ /* 0x000fe20007f7e0ff */
[----:B------:R-:W-:Y:S01]  /*7700*/  IMAD.X R71, RZ, RZ, R3, P1 ;  /* 0x000000ffff477224 */ /* 0x000fe200008e0603 */
[----:B------:R-:W-:Y:S01]  /*7710*/  SHF.R.U64 R40, R34, 0x3, R41 ;  /* 0x0000000322287819 */ /* 0x000fe20000001229 */
[----:B------:R-:W-:Y:S01]  /*7720*/  ST.E desc[UR46][R28.64], RZ ;  /* 0x000000ff1c007985 */ /* 0x000fe2000c10192e */
[----:B------:R-:W-:Y:S01]  /*7730*/  SHF.R.U64 R48, R44, 0x3, R53 ;  /* 0x000000032c307819 */ /* 0x000fe20000001235 */
[----:B------:R-:W-:Y:S01]  /*7740*/  IMAD.X R63, RZ, RZ, R3, P3 ;  /* 0x000000ffff3f7224 */ /* 0x000fe200018e0603 */
[----:B------:R-:W-:-:S02]  /*7750*/  SHF.R.U64 R47, R35, 0x3, R71 ;  /* 0x00000003232f7819 */ /* 0x000fc40000001247 */
[----:B------:R-:W-:Y:S02]  /*7760*/  LOP3.LUT R40, R34, 0x70, R40, 0x78, !PT ;  /* 0x0000007022287812 */ /* 0x000fe400078e7828 */
[----:B------:R-:W-:Y:S02]  /*7770*/  SHF.R.U64 R45, R0, 0x3, R63 ;  /* 0x00000003002d7819 */ /* 0x000fe4000000123f */
[----:B------:R-:W-:Y:S02]  /*7780*/  LOP3.LUT R70, R35, 0x70, R47, 0x78, !PT ;  /* 0x0000007023467812 */ /* 0x000fe400078e782f */
[----:B------:R-:W-:Y:S02]  /*7790*/  IADD3 R35, P1, PT, R2, 0x7800, RZ ;  /* 0x0000780002237810 */ /* 0x000fe40007f3e0ff */
[----:B------:R-:W-:Y:S02]  /*77a0*/  LOP3.LUT R62, R0, 0x70, R45, 0x78, !PT ;  /* 0x00000070003e7812 */ /* 0x000fe400078e782d */
[----:B------:R-:W-:Y:S01]  /*77b0*/  IADD3 R34, P2, PT, R2, 0x5200, RZ ;  /* 0x0000520002227810 */ /* 0x000fe20007f5e0ff */
[----:B------:R-:W-:Y:S01]  /*77c0*/  IMAD.X R51, RZ, RZ, R3, P1 ;  /* 0x000000ffff337224 */ /* 0x000fe200008e0603 */
[----:B------:R-:W-:Y:S01]  /*77d0*/  ST.E desc[UR46][R26.64], RZ ;  /* 0x000000ff1a007985 */ /* 0x000fe2000c10192e */
[----:B------:R-:W-:-:S02]  /*77e0*/  LOP3.LUT R52, R44, 0x70, R48, 0x78, !PT ;  /* 0x000000702c347812 */ /* 0x000fc400078e7830 */
[----:B------:R-:W-:Y:S01]  /*77f0*/  IMAD.X R57, RZ, RZ, R3, P2 ;  /* 0x000000ffff397224 */ /* 0x000fe200010e0603 */
[----:B------:R1:W-:Y:S01]  /*7800*/  STL.64 [R1+0x28], R62 ;  /* 0x0000283e01007387 */ /* 0x0003e20000100a00 */
[C---:B------:R-:W-:Y:S02]  /*7810*/  SHF.R.U64 R47, R35.reuse, 0x3, R51 ;  /* 0x00000003232f7819 */ /* 0x040fe40000001233 */
[----:B------:R-:W-:Y:S02]  /*7820*/  IADD3 R44, P0, PT, R2, 0x6a00, RZ ;  /* 0x00006a00022c7810 */ /* 0x000fe40007f1e0ff */
[C---:B------:R-:W-:Y:S02]  /*7830*/  SHF.R.U64 R46, R34.reuse, 0x3, R57 ;  /* 0x00000003222e7819 */ /* 0x040fe40000001239 */
[----:B------:R-:W-:Y:S01]  /*7840*/  LOP3.LUT R50, R35, 0x70, R47, 0x78, !PT ;  /* 0x0000007023327812 */ /* 0x000fe200078e782f */
[----:B------:R-:W-:Y:S01]  /*7850*/  ST.E desc[UR46][R24.64], RZ ;  /* 0x000000ff18007985 */ /* 0x000fe2000c10192e */
[----:B------:R-:W-:Y:S01]  /*7860*/  LOP3.LUT R56, R34, 0x70, R46, 0x78, !PT ;  /* 0x0000007022387812 */ /* 0x000fe200078e782e */
[----:B------:R-:W-:Y:S01]  /*7870*/  IMAD.X R69, RZ, RZ, R3, P0 ;  /* 0x000000ffff457224 */ /* 0x000fe200000e0603 */
[----:B------:R-:W-:Y:S01]  /*7880*/  IADD3 R34, P2, PT, R2, 0x6200, RZ ;  /* 0x0000620002227810 */ /* 0x000fe20007f5e0ff */
[----:B------:R3:W-:Y:S03]  /*7890*/  STL.64 [R1+0x18], R50 ;  /* 0x0000183201007387 */ /* 0x0007e60000100a00 */
[----:B------:R-:W-:Y:S01]  /*78a0*/  SHF.R.U64 R48, R44, 0x3, R69 ;  /* 0x000000032c307819 */ /* 0x000fe20000001245 */
[----:B------:R-:W-:Y:S01]  /*78b0*/  IMAD.X R73, RZ, RZ, R3, P2 ;  /* 0x000000ffff497224 */ /* 0x000fe200010e0603 */
[----:B-1----:R1:W4:Y:S04]  /*78c0*/  LDL.LU R62, [R1+0x80] ;  /* 0x00008000013e7983 */ /* 0x0023280000300800 */
[----:B------:R-:W-:-:S02]  /*78d0*/  SHF.R.U64 R46, R34, 0x3, R73 ;  /* 0x00000003222e7819 */ /* 0x000fc40000001249 */
[----:B------:R-:W-:Y:S02]  /*78e0*/  LOP3.LUT R68, R44, 0x70, R48, 0x78, !PT ;  /* 0x000000702c447812 */ /* 0x000fe400078e7830 */
[----:B------:R-:W-:Y:S02]  /*78f0*/  LOP3.LUT R72, R34, 0x70, R46, 0x78, !PT ;  /* 0x0000007022487812 */ /* 0x000fe400078e782e */
[C---:B------:R-:W-:Y:S01]  /*7900*/  IADD3 R34, P2, PT, R2.reuse, 0x7200, RZ ;  /* 0x0000720002227810 */ /* 0x040fe20007f5e0ff */
[----:B------:R-:W-:Y:S01]  /*7910*/  ST.E desc[UR46][R22.64], RZ ;  /* 0x000000ff16007985 */ /* 0x000fe2000c10192e */
[----:B------:R-:W-:-:S03]  /*7920*/  IADD3 R44, P0, PT, R2, 0x7a00, RZ ;  /* 0x00007a00022c7810 */ /* 0x000fc60007f1e0ff */
[----:B---3--:R1:W3:Y:S01]  /*7930*/  LDL.LU R50, [R1+0x78] ;  /* 0x0000780001327983 */ /* 0x0082e20000300800 */
[--C-:B------:R-:W-:Y:S02]  /*7940*/  IMAD.X R61, RZ, RZ, R3.reuse, P2 ;  /* 0x000000ffff3d7224 */ /* 0x100fe400010e0603 */
[----:B------:R-:W-:-:S03]  /*7950*/  IMAD.X R93, RZ, RZ, R3, P0 ;  /* 0x000000ffff5d7224 */ /* 0x000fc600000e0603 */
[----:B------:R-:W-:Y:S01]  /*7960*/  SHF.R.U64 R46, R34, 0x3, R61 ;  /* 0x00000003222e7819 */ /* 0x000fe2000000123d */
[----:B------:R-:W-:Y:S01]  /*7970*/  ST.E desc[UR46][R20.64], RZ ;  /* 0x000000ff14007985 */ /* 0x000fe2000c10192e */
[----:B------:R-:W-:Y:S02]  /*7980*/  IADD3 R0, P3, PT, R2, 0x400, RZ ;  /* 0x0000040002007810 */ /* 0x000fe40007f7e0ff */
[----:B------:R-:W-:Y:S01]  /*7990*/  LOP3.LUT R60, R34, 0x70, R46, 0x78, !PT ;  /* 0x00000070223c7812 */ /* 0x000fe200078e782e */
[----:B------:R-:W-:Y:S01]  /*79a0*/  ST.E desc[UR46][R18.64], RZ ;  /* 0x000000ff12007985 */ /* 0x000fe2000c10192e */
[----:B------:R-:W-:-:S03]  /*79b0*/  SHF.R.U64 R48, R44, 0x3, R93 ;  /* 0x000000032c307819 */ /* 0x000fc6000000125d */
[----:B------:R5:W-:Y:S04]  /*79c0*/  STL.64 [R1+0x20], R60 ;  /* 0x0000203c01007387 */ /* 0x000be80000100a00 */
[----:B------:R-:W-:Y:S04]  /*79d0*/  ST.E desc[UR46][R16.64], RZ ;  /* 0x000000ff10007985 */ /* 0x000fe8000c10192e */
[----:B------:R-:W-:Y:S04]  /*79e0*/  ST.E desc[UR46][R14.64], RZ ;  /* 0x000000ff0e007985 */ /* 0x000fe8000c10192e */
[----:B------:R-:W-:Y:S04]  /*79f0*/  ST.E desc[UR46][R12.64], RZ ;  /* 0x000000ff0c007985 */ /* 0x000fe8000c10192e */
[----:B------:R-:W-:Y:S04]  /*7a00*/  ST.E desc[UR46][R10.64], RZ ;  /* 0x000000ff0a007985 */ /* 0x000fe8000c10192e */
[----:B-----5:R1:W5:Y:S04]  /*7a10*/  LDL.LU R60, [R1+0x7c] ;  /* 0x00007c00013c7983 */ /* 0x0203680000300800 */
[----:B------:R-:W-:Y:S04]  /*7a20*/  ST.E desc[UR46][R8.64], RZ ;  /* 0x000000ff08007985 */ /* 0x000fe8000c10192e */
[----:B------:R-:W-:Y:S04]  /*7a30*/  ST.E desc[UR46][R6.64], RZ ;  /* 0x000000ff06007985 */ /* 0x000fe8000c10192e */
[----:B------:R-:W-:Y:S04]  /*7a40*/  ST.E desc[UR46][R4.64], RZ ;  /* 0x000000ff04007985 */ /* 0x000fe8000c10192e */
[----:B------:R2:W-:Y:S04]  /*7a50*/  ST.E desc[UR46][R42.64], RZ ;  /* 0x000000ff2a007985 */ /* 0x0005e8000c10192e */
[----:B------:R1:W-:Y:S04]  /*7a60*/  ST.E desc[UR46][R40.64], RZ ;  /* 0x000000ff28007985 */ /* 0x0003e8000c10192e */
[----:B------:R1:W-:Y:S04]  /*7a70*/  ST.E desc[UR46][R38.64], RZ ;  /* 0x000000ff26007985 */ /* 0x0003e8000c10192e */
[----:B--2---:R-:W2:Y:S04]  /*7a80*/  LDL.LU.64 R42, [R1+0x18] ;  /* 0x00001800012a7983 */ /* 0x004ea80000300a00 */
[----:B-1----:R-:W2:Y:S04]  /*7a90*/  LDL.LU.64 R40, [R1+0x20] ;  /* 0x0000200001287983 */ /* 0x002ea80000300a00 */
[----:B------:R-:W2:Y:S01]  /*7aa0*/  LDL.LU.64 R38, [R1+0x28] ;  /* 0x0000280001267983 */ /* 0x000ea20000300a00 */
[----:B------:R-:W-:Y:S01]  /*7ab0*/  IADD3 R35, P1, PT, R2, 0xc00, RZ ;  /* 0x00000c0002237810 */ /* 0x000fe20007f3e0ff */
[----:B------:R-:W-:Y:S01]  /*7ac0*/  IMAD.X R91, RZ, RZ, R3, P3 ;  /* 0x000000ffff5b7224 */ /* 0x000fe200018e0603 */
[----:B------:R-:W-:-:S02]  /*7ad0*/  LOP3.LUT R92, R44, 0x70, R48, 0x78, !PT ;  /* 0x000000702c5c7812 */ /* 0x000fc400078e7830 */
[C---:B------:R-:W-:Y:S01]  /*7ae0*/  IADD3 R44, P0, PT, R2.reuse, 0xe00, RZ ;  /* 0x00000e00022c7810 */ /* 0x040fe20007f1e0ff */
[----:B------:R-:W-:Y:S01]  /*7af0*/  IMAD.X R87, RZ, RZ, R3, P1 ;  /* 0x000000ffff577224 */ /* 0x000fe200008e0603 */
[----:B------:R-:W-:Y:S02]  /*7b00*/  IADD3 R30, P1, PT, R2, 0x1400, RZ ;  /* 0x00001400021e7810 */ /* 0x000fe40007f3e0ff */
[----:B------:R-:W-:Y:S01]  /*7b10*/  SHF.R.U64 R45, R0, 0x3, R91 ;  /* 0x00000003002d7819 */ /* 0x000fe2000000125b */
[--C-:B------:R-:W-:Y:S01]  /*7b20*/  IMAD.X R85, RZ, RZ, R3.reuse, P0 ;  /* 0x000000ffff557224 */ /* 0x100fe200000e0603 */
[----:B------:R-:W-:Y:S01]  /*7b30*/  IADD3 R31, P0, PT, R2, 0x1600, RZ ;  /* 0x00001600021f7810 */ /* 0x000fe20007f1e0ff */
[----:B------:R-:W-:Y:S01]  /*7b40*/  IMAD.X R83, RZ, RZ, R3, P1 ;  /* 0x000000ffff537224 */ /* 0x000fe200008e0603 */
[----:B------:R-:W-:Y:S02]  /*7b50*/  LOP3.LUT R90, R0, 0x70, R45, 0x78, !PT ;  /* 0x00000070005a7812 */ /* 0x000fe400078e782d */
[C---:B------:R-:W-:Y:S01]  /*7b60*/  IADD3 R0, P1, PT, R2.reuse, 0x1c00, RZ ;  /* 0x00001c0002007810 */ /* 0x040fe20007f3e0ff */
[----:B------:R-:W-:Y:S01]  /*7b70*/  IMAD.X R81, RZ, RZ, R3, P0 ;  /* 0x000000ffff517224 */ /* 0x000fe200000e0603 */
[----:B------:R-:W-:-:S02]  /*7b80*/  IADD3 R28, P0, PT, R2, 0x1e00, RZ ;  /* 0x00001e00021c7810 */ /* 0x000fc40007f1e0ff */
[----:B------:R-:W-:Y:S01]  /*7b90*/  SHF.R.U64 R29, R30, 0x3, R83 ;  /* 0x000000031e1d7819 */ /* 0x000fe20000001253 */
[--C-:B------:R-:W-:Y:S01]  /*7ba0*/  IMAD.X R79, RZ, RZ, R3.reuse, P1 ;  /* 0x000000ffff4f7224 */ /* 0x100fe200008e0603 */
[----:B------:R-:W-:Y:S01]  /*7bb0*/  IADD3 R22, P1, PT, R2, 0x2400, RZ ;  /* 0x0000240002167810 */ /* 0x000fe20007f3e0ff */
[----:B------:R-:W-:Y:S01]  /*7bc0*/  IMAD.X R77, RZ, RZ, R3, P0 ;  /* 0x000000ffff4d7224 */ /* 0x000fe200000e0603 */
[----:B------:R-:W-:Y:S02]  /*7bd0*/  LOP3.LUT R82, R30, 0x70, R29, 0x78, !PT ;  /* 0x000000701e527812 */ /* 0x000fe400078e781d */
[----:B------:R-:W-:Y:S02]  /*7be0*/  SHF.R.U64 R29, R0, 0x3, R79 ;  /* 0x00000003001d7819 */ /* 0x000fe4000000124f */
[----:B------:R-:W-:Y:S01]  /*7bf0*/  IADD3 R23, P0, PT, R2, 0x2600, RZ ;  /* 0x0000260002177810 */ /* 0x000fe20007f1e0ff */
[----:B------:R-:W-:Y:S01]  /*7c00*/  IMAD.X R67, RZ, RZ, R3, P1 ;  /* 0x000000ffff437224 */ /* 0x000fe200008e0603 */
[----:B------:R-:W-:-:S02]  /*7c10*/  LOP3.LUT R78, R0, 0x70, R29, 0x78, !PT ;  /* 0x00000070004e7812 */ /* 0x000fc400078e781d */
[C---:B------:R-:W-:Y:S01]  /*7c20*/  IADD3 R0, P1, PT, R2.reuse, 0x2c00, RZ ;  /* 0x00002c0002007810 */ /* 0x040fe20007f3e0ff */
[----:B------:R-:W-:Y:S01]  /*7c30*/  IMAD.X R65, RZ, RZ, R3, P0 ;  /* 0x000000ffff417224 */ /* 0x000fe200000e0603 */
[----:B------:R-:W-:Y:S02]  /*7c40*/  IADD3 R20, P0, PT, R2, 0x2e00, RZ ;  /* 0x00002e0002147810 */ /* 0x000fe40007f1e0ff */
[----:B------:R-:W-:Y:S01]  /*7c50*/  SHF.R.U64 R21, R22, 0x3, R67 ;  /* 0x0000000316157819 */ /* 0x000fe20000001243 */
[--C-:B------:R-:W-:Y:S02]  /*7c60*/  IMAD.X R63, RZ, RZ, R3.reuse, P1 ;  /* 0x000000ffff3f7224 */ /* 0x100fe400008e0603 */
[----:B------:R-:W-:Y:S01]  /*7c70*/  IMAD.X R61, RZ, RZ, R3, P0 ;  /* 0x000000ffff3d7224 */ /* 0x000fe200000e0603 */
[----:B------:R-:W-:Y:S02]  /*7c80*/  IADD3 R15, P0, PT, R2, 0x3600, RZ ;  /* 0x00003600020f7810 */ /* 0x000fe40007f1e0ff */
[----:B------:R-:W-:-:S02]  /*7c90*/  LOP3.LUT R66, R22, 0x70, R21, 0x78, !PT ;  /* 0x0000007016427812 */ /* 0x000fc400078e7815 */
[----:B------:R-:W-:Y:S02]  /*7ca0*/  IADD3 R14, P1, PT, R2, 0x3400, RZ ;  /* 0x00003400020e7810 */ /* 0x000fe40007f3e0ff */
[----:B------:R-:W-:Y:S01]  /*7cb0*/  SHF.R.U64 R21, R0, 0x3, R63 ;  /* 0x0000000300157819 */ /* 0x000fe2000000123f */
[--C-:B------:R-:W-:Y:S01]  /*7cc0*/  IMAD.X R49, RZ, RZ, R3.reuse, P0 ;  /* 0x000000ffff317224 */ /* 0x100fe200000e0603 */
[C---:B------:R-:W-:Y:S01]  /*7cd0*/  IADD3 R12, P0, PT, R2.reuse, 0x3e00, RZ ;  /* 0x00003e00020c7810 */ /* 0x040fe20007f1e0ff */
[----:B------:R-:W-:Y:S01]  /*7ce0*/  IMAD.X R51, RZ, RZ, R3, P1 ;  /* 0x000000ffff337224 */ /* 0x000fe200008e0603 */
[C---:B------:R-:W-:Y:S02]  /*7cf0*/  SHF.R.U64 R47, R35.reuse, 0x3, R87 ;  /* 0x00000003232f7819 */ /* 0x040fe40000001257 */
[----:B------:R-:W-:Y:S01]  /*7d00*/  IADD3 R34, P2, PT, R2, 0x600, RZ ;  /* 0x0000060002227810 */ /* 0x000fe20007f5e0ff */
[----:B------:R-:W-:Y:S01]  /*7d10*/  IMAD.X R45, RZ, RZ, R3, P0 ;  /* 0x000000ffff2d7224 */ /* 0x000fe200000e0603 */
[----:B------:R-:W-:-:S02]  /*7d20*/  LOP3.LUT R86, R35, 0x70, R47, 0x78, !PT ;  /* 0x0000007023567812 */ /* 0x000fc400078e782f */
[----:B------:R-:W-:Y:S01]  /*7d30*/  IADD3 R7, P0, PT, R2, 0x4600, RZ ;  /* 0x0000460002077810 */ /* 0x000fe20007f1e0ff */
[----:B------:R-:W-:Y:S01]  /*7d40*/  IMAD.X R89, RZ, RZ, R3, P2 ;  /* 0x000000ffff597224 */ /* 0x000fe200010e0603 */
[----:B------:R-:W-:-:S03]  /*7d50*/  SHF.R.U64 R13, R14, 0x3, R51 ;  /* 0x000000030e0d7819 */ /* 0x000fc60000001233 */
[----:B------:R-:W-:Y:S01]  /*7d60*/  IMAD.X R33, RZ, RZ, R3, P0 ;  /* 0x000000ffff217224 */ /* 0x000fe200000e0603 */
[----:B------:R-:W-:Y:S02]  /*7d70*/  SHF.R.U64 R46, R34, 0x3, R89 ;  /* 0x00000003222e7819 */ /* 0x000fe40000001259 */
[----:B------:R-:W-:Y:S02]  /*7d80*/  IADD3 R4, P0, PT, R2, 0x4e00, RZ ;  /* 0x00004e0002047810 */ /* 0x000fe40007f1e0ff */
[----:B------:R-:W-:Y:S02]  /*7d90*/  LOP3.LUT R88, R34, 0x70, R46, 0x78, !PT ;  /* 0x0000007022587812 */ /* 0x000fe400078e782e */
[C---:B------:R-:W-:Y:S01]  /*7da0*/  SHF.R.U64 R32, R31.reuse, 0x3, R81 ;  /* 0x000000031f207819 */ /* 0x040fe20000001251 */
[----:B------:R-:W-:Y:S01]  /*7db0*/  IMAD.X R29, RZ, RZ, R3, P0 ;  /* 0x000000ffff1d7224 */ /* 0x000fe200000e0603 */
[----:B------:R-:W-:Y:S02]  /*7dc0*/  SHF.R.U64 R30, R28, 0x3, R77 ;  /* 0x000000031c1e7819 */ /* 0x000fe4000000124d */
[----:B------:R-:W-:-:S02]  /*7dd0*/  LOP3.LUT R80, R31, 0x70, R32, 0x78, !PT ;  /* 0x000000701f507812 */ /* 0x000fc400078e7820 */
[----:B------:R-:W-:Y:S02]  /*7de0*/  LOP3.LUT R76, R28, 0x70, R30, 0x78, !PT ;  /* 0x000000701c4c7812 */ /* 0x000fe400078e781e */
[----:B------:R-:W-:Y:S02]  /*7df0*/  SHF.R.U64 R8, R7, 0x3, R33 ;  /* 0x0000000307087819 */ /* 0x000fe40000001221 */
[----:B------:R-:W-:Y:S02]  /*7e00*/  SHF.R.U64 R24, R23, 0x3, R65 ;  /* 0x0000000317187819 */ /* 0x000fe40000001241 */
[----:B------:R-:W-:Y:S02]  /*7e10*/  LOP3.LUT R32, R7, 0x70, R8, 0x78, !PT ;  /* 0x0000007007207812 */ /* 0x000fe400078e7808 */
[----:B------:R-:W-:Y:S02]  /*7e20*/  LOP3.LUT R64, R23, 0x70, R24, 0x78, !PT ;  /* 0x0000007017407812 */ /* 0x000fe400078e7818 */
[----:B------:R-:W-:Y:S01]  /*7e30*/  SHF.R.U64 R22, R20, 0x3, R61 ;  /* 0x0000000314167819 */ /* 0x000fe2000000123d */
[----:B------:R1:W-:Y:S04]  /*7e40*/  ST.E desc[UR46][R36.64], RZ ;  /* 0x000000ff24007985 */ /* 0x0003e8000c10192e */
[----:B------:R-:W-:Y:S04]  /*7e50*/  ST.E desc[UR46][R58.64], RZ ;  /* 0x000000ff3a007985 */ /* 0x000fe8000c10192e */
[----:B------:R-:W-:Y:S01]  /*7e60*/  ST.E desc[UR46][R56.64], RZ ;  /* 0x000000ff38007985 */ /* 0x000fe2000c10192e */
[----:B------:R-:W-:-:S03]  /*7e70*/  SHF.R.U64 R48, R44, 0x3, R85 ;  /* 0x000000032c307819 */ /* 0x000fc60000001255 */
[----:B------:R-:W-:Y:S01]  /*7e80*/  ST.E desc[UR46][R54.64], RZ ;  /* 0x000000ff36007985 */ /* 0x000fe2000c10192e */
[----:B------:R-:W-:-:S03]  /*7e90*/  SHF.R.U64 R16, R15, 0x3, R49 ;  /* 0x000000030f107819 */ /* 0x000fc60000001231 */
[----:B------:R-:W-:Y:S04]  /*7ea0*/  ST.E desc[UR46][R52.64], RZ ;  /* 0x000000ff34007985 */ /* 0x000fe8000c10192e */
[----:B------:R-:W-:Y:S04]  /*7eb0*/  ST.E desc[UR46][R74.64], RZ ;  /* 0x000000ff4a007985 */ /* 0x000fe8000c10192e */
[----:B------:R-:W-:Y:S01]  /*7ec0*/  ST.E desc[UR46][R72.64], RZ ;  /* 0x000000ff48007985 */ /* 0x000fe2000c10192e */
[----:B------:R-:W-:-:S03]  /*7ed0*/  LOP3.LUT R84, R44, 0x70, R48, 0x78, !PT ;  /* 0x000000702c547812 */ /* 0x000fc600078e7830 */
[----:B------:R-:W-:Y:S01]  /*7ee0*/  ST.E desc[UR46][R70.64], RZ ;  /* 0x000000ff46007985 */ /* 0x000fe2000c10192e */
[----:B------:R-:W-:-:S03]  /*7ef0*/  LOP3.LUT R48, R15, 0x70, R16, 0x78, !PT ;  /* 0x000000700f307812 */ /* 0x000fc600078e7810 */
[----:B------:R-:W-:Y:S01]  /*7f00*/  ST.E desc[UR46][R68.64], RZ ;  /* 0x000000ff44007985 */ /* 0x000fe2000c10192e */
[----:B----4-:R-:W-:Y:S02]  /*7f10*/  LOP3.LUT R62, R0, 0x70, R21, 0x78, !PT ;  /* 0x00000070003e7812 */ /* 0x010fe400078e7815 */
[----:B------:R-:W-:-:S05]  /*7f20*/  IADD3 R0, P1, PT, R2, 0x3c00, RZ ;  /* 0x00003c0002007810 */ /* 0x000fca0007f3e0ff */
[----:B------:R-:W-:Y:S01]  /*7f30*/  IMAD.X R47, RZ, RZ, R3, P1 ;  /* 0x000000ffff2f7224 */ /* 0x000fe200008e0603 */
[----:B------:R-:W-:Y:S02]  /*7f40*/  IADD3 R6, P1, PT, R2, 0x4400, RZ ;  /* 0x0000440002067810 */ /* 0x000fe40007f3e0ff */
[----:B---3--:R-:W-:-:S03]  /*7f50*/  LOP3.LUT R50, R14, 0x70, R13, 0x78, !PT ;  /* 0x000000700e327812 */ /* 0x008fc600078e780d */
[----:B------:R-:W-:Y:S01]  /*7f60*/  IMAD.X R35, RZ, RZ, R3, P1 ;  /* 0x000000ffff237224 */ /* 0x000fe200008e0603 */
[----:B------:R-:W-:-:S04]  /*7f70*/  SHF.R.U64 R13, R0, 0x3, R47 ;  /* 0x00000003000d7819 */ /* 0x000fc8000000122f */
[----:B------:R-:W-:Y:S02]  /*7f80*/  LOP3.LUT R46, R0, 0x70, R13, 0x78, !PT ;  /* 0x00000070002e7812 */ /* 0x000fe400078e780d */
[----:B------:R-:W-:Y:S02]  /*7f90*/  SHF.R.U64 R5, R6, 0x3, R35 ;  /* 0x0000000306057819 */ /* 0x000fe40000001223 */
[----:B------:R-:W-:Y:S02]  /*7fa0*/  IADD3 R0, P1, PT, R2, 0x4c00, RZ ;  /* 0x00004c0002007810 */ /* 0x000fe40007f3e0ff */
[----:B------:R-:W-:Y:S02]  /*7fb0*/  LOP3.LUT R34, R6, 0x70, R5, 0x78, !PT ;  /* 0x0000007006227812 */ /* 0x000fe400078e7805 */
[----:B------:R-:W-:Y:S01]  /*7fc0*/  SHF.R.U64 R6, R4, 0x3, R29 ;  /* 0x0000000304067819 */ /* 0x000fe2000000121d */
[----:B------:R-:W-:-:S03]  /*7fd0*/  IMAD.X R31, RZ, RZ, R3, P1 ;  /* 0x000000ffff1f7224 */ /* 0x000fc600008e0603 */
[----:B------:R-:W-:Y:S02]  /*7fe0*/  LOP3.LUT R28, R4, 0x70, R6, 0x78, !PT ;  /* 0x00000070041c7812 */ /* 0x000fe400078e7806 */
[----:B------:R-:W-:Y:S02]  /*7ff0*/  IADD3 R6, P0, PT, R2, 0x5600, RZ ;  /* 0x0000560002067810 */ /* 0x000fe40007f1e0ff */
[----:B------:R-:W-:-:S03]  /*8000*/  SHF.R.U64 R5, R0, 0x3, R31 ;  /* 0x0000000300057819 */ /* 0x000fc6000000121f */
[----:B------:R-:W-:Y:S01]  /*8010*/  IMAD.X R25, RZ, RZ, R3, P0 ;  /* 0x000000ffff197224 */ /* 0x000fe200000e0603 */
[----:B------:R-:W-:Y:S02]  /*8020*/  LOP3.LUT R30, R0, 0x70, R5, 0x78, !PT ;  /* 0x00000070001e7812 */ /* 0x000fe400078e7805 */
[C---:B------:R-:W-:Y:S02]  /*8030*/  IADD3 R5, P1, PT, R2.reuse, 0x5400, RZ ;  /* 0x0000540002057810 */ /* 0x040fe40007f3e0ff */
[----:B------:R-:W-:Y:S02]  /*8040*/  IADD3 R4, P0, PT, R2, 0x5e00, RZ ;  /* 0x00005e0002047810 */ /* 0x000fe40007f1e0ff */
[----:B------:R-:W-:Y:S01]  /*8050*/  SHF.R.U64 R8, R6, 0x3, R25 ;  /* 0x0000000306087819 */ /* 0x000fe20000001219 */
[--C-:B------:R-:W-:Y:S01]  /*8060*/  IMAD.X R27, RZ, RZ, R3.reuse, P1 ;  /* 0x000000ffff1b7224 */ /* 0x100fe200008e0603 */
[----:B------:R-:W-:Y:S01]  /*8070*/  IADD3 R0, P1, PT, R2, 0x5c00, RZ ;  /* 0x00005c0002007810 */ /* 0x000fe20007f3e0ff */
[----:B------:R-:W-:Y:S01]  /*8080*/  IMAD.X R21, RZ, RZ, R3, P0 ;  /* 0x000000ffff157224 */ /* 0x000fe200000e0603 */
[----:B------:R-:W-:-:S02]  /*8090*/  LOP3.LUT R24, R6, 0x70, R8, 0x78, !PT ;  /* 0x0000007006187812 */ /* 0x000fc400078e7808 */
[C---:B------:R-:W-:Y:S01]  /*80a0*/  SHF.R.U64 R7, R5.reuse, 0x3, R27 ;  /* 0x0000000305077819 */ /* 0x040fe2000000121b */
[----:B------:R-:W-:Y:S01]  /*80b0*/  IMAD.X R23, RZ, RZ, R3, P1 ;  /* 0x000000ffff177224 */ /* 0x000fe200008e0603 */
[----:B------:R-:W-:Y:S02]  /*80c0*/  SHF.R.U64 R6, R4, 0x3, R21 ;  /* 0x0000000304067819 */ /* 0x000fe40000001215 */
[----:B-----5:R-:W-:Y:S02]  /*80d0*/  LOP3.LUT R60, R20, 0x70, R22, 0x78, !PT ;  /* 0x00000070143c7812 */ /* 0x020fe400078e7816 */
[----:B------:R-:W-:Y:S02]  /*80e0*/  LOP3.LUT R20, R4, 0x70, R6, 0x78, !PT ;  /* 0x0000007004147812 */ /* 0x000fe400078e7806 */
[----:B------:R-:W-:Y:S02]  /*80f0*/  LOP3.LUT R26, R5, 0x70, R7, 0x78, !PT ;  /* 0x00000070051a7812 */ /* 0x000fe400078e7807 */
[----:B------:R-:W-:-:S02]  /*8100*/  IADD3 R6, P0, PT, R2, 0x6600, RZ ;  /* 0x0000660002067810 */ /* 0x000fc40007f1e0ff */
        /* <DEDUP_REMOVED lines=9> */
[----:B------:R-:W-:-:S02]  /*81a0*/  SHF.R.U64 R14, R12, 0x3, R45 ;  /* 0x000000030c0e7819 */ /* 0x000fc4000000122d */
[----:B------:R-:W-:Y:S01]  /*81b0*/  LOP3.LUT R16, R6, 0x70, R8, 0x78, !PT ;  /* 0x0000007006107812 */ /* 0x000fe200078e7808 */
[----:B------:R-:W-:Y:S01]  /*81c0*/  IMAD.X R15, RZ, RZ, R3, P1 ;  /* 0x000000ffff0f7224 */ /* 0x000fe200008e0603 */
[----:B------:R-:W-:Y:S02]  /*81d0*/  SHF.R.U64 R6, R4, 0x3, R13 ;  /* 0x0000000304067819 */ /* 0x000fe4000000120d */
[C---:B------:R-:W-:Y:S02]  /*81e0*/  SHF.R.U64 R7, R5.reuse, 0x3, R19 ;  /* 0x0000000305077819 */ /* 0x040fe40000001213 */
[----:B------:R-:W-:Y:S02]  /*81f0*/  LOP3.LUT R44, R12, 0x70, R14, 0x78, !PT ;  /* 0x000000700c2c7812 */ /* 0x000fe400078e780e */
[----:B------:R-:W-:Y:S02]  /*8200*/  LOP3.LUT R12, R4, 0x70, R6, 0x78, !PT ;  /* 0x00000070040c7812 */ /* 0x000fe400078e7806 */
[----:B------:R-:W-:-:S02]  /*8210*/  LOP3.LUT R18, R5, 0x70, R7, 0x78, !PT ;  /* 0x0000007005127812 */ /* 0x000fc400078e7807 */
[----:B------:R-:W-:Y:S02]  /*8220*/  IADD3 R6, P1, PT, R2, 0x7400, RZ ;  /* 0x0000740002067810 */ /* 0x000fe40007f3e0ff */
[----:B------:R-:W-:Y:S01]  /*8230*/  SHF.R.U64 R5, R0, 0x3, R15 ;  /* 0x0000000300057819 */ /* 0x000fe2000000120f */
[----:B--2---:R-:W-:Y:S04]  /*8240*/  ST.E desc[UR46][R38.64], RZ ;  /* 0x000000ff26007985 */ /* 0x004fe8000c10192e */
[----:B------:R-:W-:Y:S04]  /*8250*/  ST.E desc[UR46][R40.64], RZ ;  /* 0x000000ff28007985 */ /* 0x000fe8000c10192e */
[----:B------:R-:W-:Y:S04]  /*8260*/  ST.E desc[UR46][R42.64], RZ ;  /* 0x000000ff2a007985 */ /* 0x000fe8000c10192e */
[----:B------:R-:W-:Y:S04]  /*8270*/  ST.E desc[UR46][R92.64], RZ ;  /* 0x000000ff5c007985 */ /* 0x000fe8000c10192e */
[----:B------:R2:W-:Y:S04]  /*8280*/  ST.E desc[UR46][R90.64], RZ ;  /* 0x000000ff5a007985 */ /* 0x0005e8000c10192e */
[----:B------:R3:W-:Y:S04]  /*8290*/  ST.E desc[UR46][R88.64], RZ ;  /* 0x000000ff58007985 */ /* 0x0007e8000c10192e */
[----:B------:R3:W-:Y:S01]  /*82a0*/  ST.E desc[UR46][R86.64], RZ ;  /* 0x000000ff56007985 */ /* 0x0007e2000c10192e */
[----:B------:R-:W-:-:S03]  /*82b0*/  IADD3 R8, P0, PT, R2, 0x7600, RZ ;  /* 0x0000760002087810 */ /* 0x000fc60007f1e0ff */
[----:B------:R3:W-:Y:S04]  /*82c0*/  ST.E desc[UR46][R84.64], RZ ;  /* 0x000000ff54007985 */ /* 0x0007e8000c10192e */
[----:B------:R3:W-:Y:S04]  /*82d0*/  ST.E desc[UR46][R82.64], RZ ;  /* 0x000000ff52007985 */ /* 0x0007e8000c10192e */
[----:B------:R3:W-:Y:S04]  /*82e0*/  ST.E desc[UR46][R80.64], RZ ;  /* 0x000000ff50007985 */ /* 0x0007e8000c10192e */
[----:B------:R3:W-:Y:S01]  /*82f0*/  ST.E desc[UR46][R78.64], RZ ;  /* 0x000000ff4e007985 */ /* 0x0007e2000c10192e */
[----:B------:R-:W-:-:S03]  /*8300*/  LOP3.LUT R14, R0, 0x70, R5, 0x78, !PT ;  /* 0x00000070000e7812 */ /* 0x000fc600078e7805 */
[----:B------:R3:W-:Y:S01]  /*8310*/  ST.E desc[UR46][R76.64], RZ ;  /* 0x000000ff4c007985 */ /* 0x0007e2000c10192e */
[----:B------:R-:W-:-:S03]  /*8320*/  IMAD.X R11, RZ, RZ, R3, P1 ;  /* 0x000000ffff0b7224 */ /* 0x000fc600008e0603 */
[----:B------:R3:W-:Y:S01]  /*8330*/  ST.E desc[UR46][R66.64], RZ ;  /* 0x000000ff42007985 */ /* 0x0007e2000c10192e */
[----:B------:R-:W-:Y:S01]  /*8340*/  IMAD.X R9, RZ, RZ, R3, P0 ;  /* 0x000000ffff097224 */ /* 0x000fe200000e0603 */
[C---:B------:R-:W-:Y:S02]  /*8350*/  IADD3 R0, P1, PT, R2.reuse, 0x7c00, RZ ;  /* 0x00007c0002007810 */ /* 0x040fe40007f3e0ff */
[----:B------:R3:W-:Y:S01]  /*8360*/  ST.E desc[UR46][R64.64], RZ ;  /* 0x000000ff40007985 */ /* 0x0007e2000c10192e */
[----:B------:R-:W-:-:S03]  /*8370*/  IADD3 R4, P0, PT, R2, 0x7e00, RZ ;  /* 0x00007e0002047810 */ /* 0x000fc60007f1e0ff */
[----:B------:R3:W-:Y:S04]  /*8380*/  ST.E desc[UR46][R62.64], RZ ;  /* 0x000000ff3e007985 */ /* 0x0007e8000c10192e */
[----:B------:R3:W-:Y:S04]  /*8390*/  ST.E desc[UR46][R60.64], RZ ;  /* 0x000000ff3c007985 */ /* 0x0007e8000c10192e */
[----:B------:R3:W-:Y:S01]  /*83a0*/  ST.E desc[UR46][R50.64], RZ ;  /* 0x000000ff32007985 */ /* 0x0007e2000c10192e */
[----:B------:R-:W-:-:S03]  /*83b0*/  SHF.R.U64 R10, R6, 0x3, R11 ;  /* 0x00000003060a7819 */ /* 0x000fc6000000120b */
[----:B------:R3:W-:Y:S01]  /*83c0*/  ST.E desc[UR46][R48.64], RZ ;  /* 0x000000ff30007985 */ /* 0x0007e2000c10192e */
[----:B------:R-:W-:-:S03]  /*83d0*/  IMAD.X R7, RZ, RZ, R3, P1 ;  /* 0x000000ffff077224 */ /* 0x000fc600008e0603 */
[----:B------:R3:W-:Y:S01]  /*83e0*/  ST.E desc[UR46][R46.64], RZ ;  /* 0x000000ff2e007985 */ /* 0x0007e2000c10192e */
[----:B-1----:R-:W-:Y:S01]  /*83f0*/  SHF.R.U64 R36, R8, 0x3, R9 ;  /* 0x0000000308247819 */ /* 0x002fe20000001209 */
[----:B------:R-:W-:Y:S02]  /*8400*/  IMAD.X R5, RZ, RZ, R3, P0 ;  /* 0x000000ffff057224 */ /* 0x000fe400000e0603 */
[----:B------:R3:W-:Y:S04]  /*8410*/  ST.E desc[UR46][R44.64], RZ ;  /* 0x000000ff2c007985 */ /* 0x0007e8000c10192e */
[----:B------:R3:W-:Y:S01]  /*8420*/  ST.E desc[UR46][R34.64], RZ ;  /* 0x000000ff22007985 */ /* 0x0007e2000c10192e */
[----:B------:R-:W-:-:S03]  /*8430*/  LOP3.LUT R10, R6, 0x70, R10, 0x78, !PT ;  /* 0x00000070060a7812 */ /* 0x000fc600078e780a */
[----:B------:R3:W-:Y:S01]  /*8440*/  ST.E desc[UR46][R32.64], RZ ;  /* 0x000000ff20007985 */ /* 0x0007e2000c10192e */
[----:B------:R-:W-:-:S03]  /*8450*/  LOP3.LUT R8, R8, 0x70, R36, 0x78, !PT ;  /* 0x0000007008087812 */ /* 0x000fc600078e7824 */
[----:B------:R3:W-:Y:S01]  /*8460*/  ST.E desc[UR46][R30.64], RZ ;  /* 0x000000ff1e007985 */ /* 0x0007e2000c10192e */
[----:B------:R-:W-:-:S03]  /*8470*/  SHF.R.U64 R6, R0, 0x3, R7 ;  /* 0x0000000300067819 */ /* 0x000fc60000001207 */
[----:B------:R3:W-:Y:S01]  /*8480*/  ST.E desc[UR46][R28.64], RZ ;  /* 0x000000ff1c007985 */ /* 0x0007e2000c10192e */
[----:B------:R-:W-:-:S03]  /*8490*/  SHF.R.U64 R36, R4, 0x3, R5 ;  /* 0x0000000304247819 */ /* 0x000fc60000001205 */
[----:B------:R3:W-:Y:S04]  /*84a0*/  ST.E desc[UR46][R26.64], RZ ;  /* 0x000000ff1a007985 */ /* 0x0007e8000c10192e */
[----:B------:R3:W-:Y:S01]  /*84b0*/  ST.E desc[UR46][R24.64], RZ ;  /* 0x000000ff18007985 */ /* 0x0007e2000c10192e */
[----:B------:R-:W-:-:S03]  /*84c0*/  LOP3.LUT R6, R0, 0x70, R6, 0x78, !PT ;  /* 0x0000007000067812 */ /* 0x000fc600078e7806 */
[----:B------:R3:W-:Y:S01]  /*84d0*/  ST.E desc[UR46][R22.64], RZ ;  /* 0x000000ff16007985 */ /* 0x0007e2000c10192e */
[----:B------:R-:W-:-:S03]  /*84e0*/  LOP3.LUT R4, R4, 0x70, R36, 0x78, !PT ;  /* 0x0000007004047812 */ /* 0x000fc600078e7824 */
[----:B------:R3:W-:Y:S04]  /*84f0*/  ST.E desc[UR46][R20.64], RZ ;  /* 0x000000ff14007985 */ /* 0x0007e8000c10192e */
[----:B------:R3:W-:Y:S04]  /*8500*/  ST.E desc[UR46][R18.64], RZ ;  /* 0x000000ff12007985 */ /* 0x0007e8000c10192e */
[----:B------:R3:W-:Y:S04]  /*8510*/  ST.E desc[UR46][R16.64], RZ ;  /* 0x000000ff10007985 */ /* 0x0007e8000c10192e */
[----:B------:R3:W-:Y:S04]  /*8520*/  ST.E desc[UR46][R14.64], RZ ;  /* 0x000000ff0e007985 */ /* 0x0007e8000c10192e */
[----:B------:R3:W-:Y:S04]  /*8530*/  ST.E desc[UR46][R12.64], RZ ;  /* 0x000000ff0c007985 */ /* 0x0007e8000c10192e */
[----:B------:R3:W-:Y:S01]  /*8540*/  ST.E desc[UR46][R10.64], RZ ;  /* 0x000000ff0a007985 */ /* 0x0007e2000c10192e */
[----:B------:R-:W-:-:S03]  /*8550*/  ISETP.NE.U32.AND P6, PT, RZ, UR4, PT ;  /* 0x00000004ff007c0c */ /* 0x000fc6000bfc5070 */
[----:B------:R3:W-:Y:S04]  /*8560*/  ST.E desc[UR46][R8.64], RZ ;  /* 0x000000ff08007985 */ /* 0x0007e8000c10192e */
[----:B------:R3:W-:Y:S01]  /*8570*/  ST.E desc[UR46][R6.64], RZ ;  /* 0x000000ff06007985 */ /* 0x0007e2000c10192e */
[----:B--2---:R-:W1:Y:S01]  /*8580*/  S2R R91, SR_CTAID.Y ;  /* 0x00000000005b7919 */ /* 0x004e620000002600 */
[----:B------:R-:W2:Y:S02]  /*8590*/  S2R R90, SR_CTAID.Z ;  /* 0x00000000005a7919 */ /* 0x000ea40000002700 */
[----:B------:R3:W-:Y:S01]  /*85a0*/  ST.E desc[UR46][R4.64], RZ ;  /* 0x000000ff04007985 */ /* 0x0007e2000c10192e */
[----:B------:R-:W-:-:S13]  /*85b0*/  ISETP.NE.AND.EX P6, PT, RZ, UR5, PT, P6 ;  /* 0x00000005ff007c0c */ /* 0x000fda000bfc5360 */
[----:B------:R-:W-:Y:S05]  /*85c0*/  @!P6 BRA `(.L_x_151) ;  /* 0x00000000009ce947 */ /* 0x000fea0003800000 */
[----:B------:R-:W3:Y:S01]  /*85d0*/  LDL R0, [R1+0x30] ;  /* 0x0000300001007983 */ /* 0x000ee20000100800 */
[----:B------:R-:W4:Y:S01]  /*85e0*/  LDCU UR4, c[0x0][0x380] ;  /* 0x00007000ff0477ac */ /* 0x000f220008000800 */
[----:B------:R-:W5:Y:S01]  /*85f0*/  S2R R36, SR_CTAID.X ;  /* 0x0000000000247919 */ /* 0x000f620000002500 */
[----:B------:R-:W-:Y:S01]  /*8600*/  BSSY.RECONVERGENT B0, `(.L_x_151) ;  /* 0x0000023000007945 */ /* 0x000fe20003800200 */
[----:B-----5:R-:W-:-:S05]  /*8610*/  IMAD.SHL.U32 R36, R36, 0x100, RZ ;  /* 0x0000010024247824 */ /* 0x020fca00078e00ff */
[----:B---3--:R-:W-:-:S04]  /*8620*/  IADD3 R6, PT, PT, R0, R36, RZ ;  /* 0x0000002400067210 */ /* 0x008fc80007ffe0ff */
[----:B----4-:R-:W-:-:S13]  /*8630*/  ISETP.GE.AND P0, PT, R6, UR4, PT ;  /* 0x0000000406007c0c */ /* 0x010fda000bf06270 */
[----:B------:R-:W-:Y:S05]  /*8640*/  @P0 BRA `(.L_x_152) ;  /* 0x0000000000780947 */ /* 0x000fea0003800000 */
[----:B------:R-:W3:Y:S01]  /*8650*/  LDCU UR4, c[0x0][0x38c] ;  /* 0x00007180ff0477ac */ /* 0x000ee20008000800 */
[----:B------:R-:W4:Y:S01]  /*8660*/  LDC.64 R8, c[0x0][0x880] ;  /* 0x00022000ff087b82 */ /* 0x000f220000000a00 */
[----:B------:R-:W2:Y:S01]  /*8670*/  LDCU UR5, c[0x0][0x890] ;  /* 0x00011200ff0577ac */ /* 0x000ea20008000800 */
[----:B------:R-:W5:Y:S01]  /*8680*/  LDCU.64 UR6, c[0x0][0x888] ;  /* 0x00011100ff0677ac */ /* 0x000f620008000a00 */
[----:B---3--:R-:W3:Y:S01]  /*8690*/  I2F.U32.RP R4, UR4 ;  /* 0x0000000400047d06 */ /* 0x008ee20008209000 */
[----:B------:R-:W-:Y:S01]  /*86a0*/  ISETP.NE.U32.AND P0, PT, RZ, UR4, PT ;  /* 0x00000004ff007c0c */ /* 0x000fe2000bf05070 */
[----:B--2---:R-:W-:-:S06]  /*86b0*/  IMAD R6, R90, UR5, R6 ;  /* 0x000000055a067c24 */ /* 0x004fcc000f8e0206 */
[----:B---3--:R-:W2:Y:S02]  /*86c0*/  MUFU.RCP R4, R4 ;  /* 0x0000000400047308 */ /* 0x008ea40000001000 */
[----:B--2---:R-:W-:-:S06]  /*86d0*/  IADD3 R4, PT, PT, R4, 0xffffffe, RZ ;  /* 0x0ffffffe04047810 */ /* 0x004fcc0007ffe0ff */
[----:B------:R2:W3:Y:S02]  /*86e0*/  F2I.FTZ.U32.TRUNC.NTZ R5, R4 ;  /* 0x0000000400057305 */ /* 0x0004e4000021f000 */
[----:B--2---:R-:W-:Y:S01]  /*86f0*/  HFMA2 R4, -RZ, RZ, 0, 0 ;  /* 0x00000000ff047431 */ /* 0x004fe200000001ff */
[----:B---3--:R-:W-:-:S05]  /*8700*/  IADD3 R0, PT, PT, RZ, -R5, RZ ;  /* 0x80000005ff007210 */ /* 0x008fca0007ffe0ff */
[----:B------:R-:W-:-:S04]  /*8710*/  IMAD R0, R0, UR4, RZ ;  /* 0x0000000400007c24 */ /* 0x000fc8000f8e02ff */
[----:B------:R-:W-:-:S06]  /*8720*/  IMAD.HI.U32 R0, R5, R0, R4 ;  /* 0x0000000005007227 */ /* 0x000fcc00078e0004 */
[----:B-1----:R-:W-:-:S04]  /*8730*/  IMAD.HI.U32 R0, R0, R91, RZ ;  /* 0x0000005b00007227 */ /* 0x002fc800078e00ff */
[----:B------:R-:W-:-:S04]  /*8740*/  IMAD.MOV R4, RZ, RZ, -R0 ;  /* 0x000000ffff047224 */ /* 0x000fc800078e0a00 */
[----:B------:R-:W-:-:S05]  /*8750*/  IMAD R4, R4, UR4, R91 ;  /* 0x0000000404047c24 */ /* 0x000fca000f8e025b */
[----:B------:R-:W-:-:S13]  /*8760*/  ISETP.GE.U32.AND P2, PT, R4, UR4, PT ;  /* 0x0000000404007c0c */ /* 0x000fda000bf46070 */
[----:B------:R-:W-:Y:S02]  /*8770*/  @P2 IADD3 R4, PT, PT, R4, -UR4, RZ ;  /* 0x8000000404042c10 */ /* 0x000fe4000fffe0ff */
[----:B------:R-:W-:Y:S02]  /*8780*/  @P2 IADD3 R0, PT, PT, R0, 0x1, RZ ;  /* 0x0000000100002810 */ /* 0x000fe40007ffe0ff */
[----:B------:R-:W-:-:S13]  /*8790*/  ISETP.GE.U32.AND P1, PT, R4, UR4, PT ;  /* 0x0000000404007c0c */ /* 0x000fda000bf26070 */
[----:B------:R-:W-:Y:S01]  /*87a0*/  @P1 VIADD R0, R0, 0x1 ;  /* 0x0000000100001836 */ /* 0x000fe20000000000 */
[----:B------:R-:W-:-:S04]  /*87b0*/  @!P0 LOP3.LUT R0, RZ, UR4, RZ, 0x33, !PT ;  /* 0x00000004ff008c12 */ /* 0x000fc8000f8e33ff */
[C---:B------:R-:W-:Y:S01]  /*87c0*/  IADD3 R4, PT, PT, -R0.reuse, RZ, RZ ;  /* 0x000000ff00047210 */ /* 0x040fe20007ffe1ff */
[----:B-----5:R-:W-:Y:S01]  /*87d0*/  IMAD R0, R0, UR7, R6 ;  /* 0x0000000700007c24 */ /* 0x020fe2000f8e0206 */
[----:B------:R-:W-:-:S03]  /*87e0*/  MOV R6, 0xff800000 ;  /* 0xff80000000067802 */ /* 0x000fc60000000f00 */
[----:B------:R-:W-:-:S04]  /*87f0*/  IMAD R4, R4, UR4, R91 ;  /* 0x0000000404047c24 */ /* 0x000fc8000f8e025b */
[----:B------:R-:W-:-:S04]  /*8800*/  IMAD R0, R4, UR6, R0 ;  /* 0x0000000604007c24 */ /* 0x000fc8000f8e0200 */
[----:B----4-:R-:W-:-:S05]  /*8810*/  IMAD.WIDE.U32 R4, R0, 0x4, R8 ;  /* 0x0000000400047825 */ /* 0x010fca00078e0008 */
[----:B------:R3:W-:Y:S02]  /*8820*/  STG.E desc[UR46][R4.64], R6 ;  /* 0x0000000604007986 */ /* 0x0007e4000c10192e */
.L_x_152:
[----:B------:R-:W-:Y:S05]  /*8830*/  BSYNC.RECONVERGENT B0 ;  /* 0x0000000000007941 */ /* 0x000fea0003800200 */
.L_x_151:
[----:B------:R-:W-:-:S09]  /*8840*/  UISETP.NE.AND UP0, UPT, UR41, URZ, UPT ;  /* 0x000000ff2900728c */ /* 0x000fd2000bf05270 */
[----:B------:R-:W-:Y:S05]  /*8850*/  BRA.U UP0, `(.L_x_153) ;  /* 0x0000000100047547 */ /* 0x000fea000b800000 */
[----:B------:R-:W-:Y:S05]  /*8860*/  BPT.TRAP 0x1 ;  /* 0x000000040000795c */ /* 0x000fea0000300000 */
.L_x_153:
[C---:B------:R-:W-:Y:S01]  /*8870*/  IADD3 R0, P3, PT, R2.reuse, 0x8000, RZ ;  /* 0x0000800002007810 */ /* 0x040fe20007f7e0ff */
[----:B---3--:R-:W3:Y:S01]  /*8880*/  S2R R67, SR_CgaCtaId ;  /* 0x0000000000437919 */ /* 0x008ee20000008800 */
[C---:B------:R-:W-:Y:S01]  /*8890*/  IADD3 R4, P2, PT, R2.reuse, 0x8200, RZ ;  /* 0x0000820002047810 */ /* 0x040fe20007f5e0ff */
[----:B------:R-:W-:Y:S01]  /*88a0*/  UISETP.NE.AND UP0, UPT, UR41, URZ, UPT ;  /* 0x000000ff2900728c */ /* 0x000fe2000bf05270 */
[C---:B------:R-:W-:Y:S01]  /*88b0*/  IADD3 R6, P0, PT, R2.reuse, 0x8a00, RZ ;  /* 0x00008a0002067810 */ /* 0x040fe20007f1e0ff */
[--C-:B------:R-:W-:Y:S01]  /*88c0*/  IMAD.X R59, RZ, RZ, R3.reuse, P3 ;  /* 0x000000ffff3b7224 */ /* 0x100fe200018e0603 */
[----:B------:R-:W-:Y:S01]  /*88d0*/  IADD3 R5, P1, PT, R2, 0x8800, RZ ;  /* 0x0000880002057810 */ /* 0x000fe20007f3e0ff */
[--C-:B------:R-:W-:Y:S01]  /*88e0*/  IMAD.X R57, RZ, RZ, R3.reuse, P2 ;  /* 0x000000ffff397224 */ /* 0x100fe200010e0603 */
[----:B------:R-:W-:Y:S01]  /*88f0*/  MOV R65, 0x400 ;  /* 0x0000040000417802 */ /* 0x000fe20000000f00 */
[----:B------:R-:W-:Y:S01]  /*8900*/  IMAD.X R53, RZ, RZ, R3, P0 ;  /* 0x000000ffff357224 */ /* 0x000fe200000e0603 */
[----:B------:R-:W-:Y:S01]  /*8910*/  SHF.R.U64 R7, R0, 0x3, R59 ;  /* 0x0000000300077819 */ /* 0x000fe2000000123b */
[----:B------:R-:W-:Y:S01]  /*8920*/  IMAD.X R55, RZ, RZ, R3, P1 ;  /* 0x000000ffff377224 */ /* 0x000fe200008e0603 */
[----:B------:R-:W-:-:S02]  /*8930*/  SHF.R.U64 R8, R4, 0x3, R57 ;  /* 0x0000000304087819 */ /* 0x000fc40000001239 */
[----:B------:R-:W-:Y:S02]  /*8940*/  SHF.R.U64 R10, R6, 0x3, R53 ;  /* 0x00000003060a7819 */ /* 0x000fe40000001235 */
[----:B------:R-:W-:Y:S02]  /*8950*/  LOP3.LUT R58, R0, 0x70, R7, 0x78, !PT ;  /* 0x00000070003a7812 */ /* 0x000fe400078e7807 */
[----:B------:R-:W-:Y:S02]  /*8960*/  LOP3.LUT R56, R4, 0x70, R8, 0x78, !PT ;  /* 0x0000007004387812 */ /* 0x000fe400078e7808 */
[----:B------:R-:W-:Y:S02]  /*8970*/  IADD3 R0, P3, PT, R2, 0x9000, RZ ;  /* 0x0000900002007810 */ /* 0x000fe40007f7e0ff */
[----:B------:R-:W-:Y:S02]  /*8980*/  SHF.R.U64 R9, R5, 0x3, R55 ;  /* 0x0000000305097819 */ /* 0x000fe40000001237 */
[----:B------:R-:W-:Y:S01]  /*8990*/  LOP3.LUT R52, R6, 0x70, R10, 0x78, !PT ;  /* 0x0000007006347812 */ /* 0x000fe200078e780a */
[----:B------:R-:W-:Y:S01]  /*89a0*/  IMAD.X R51, RZ, RZ, R3, P3 ;  /* 0x000000ffff337224 */ /* 0x000fe200018e0603 */
[----:B------:R-:W-:-:S02]  /*89b0*/  IADD3 R4, P2, PT, R2, 0x9200, RZ ;  /* 0x0000920002047810 */ /* 0x000fc40007f5e0ff */
[C---:B------:R-:W-:Y:S02]  /*89c0*/  IADD3 R6, P0, PT, R2.reuse, 0x9a00, RZ ;  /* 0x00009a0002067810 */ /* 0x040fe40007f1e0ff */
[----:B------:R-:W-:Y:S01]  /*89d0*/  LOP3.LUT R54, R5, 0x70, R9, 0x78, !PT ;  /* 0x0000007005367812 */ /* 0x000fe200078e7809 */
[--C-:B------:R-:W-:Y:S01]  /*89e0*/  IMAD.X R49, RZ, RZ, R3.reuse, P2 ;  /* 0x000000ffff317224 */ /* 0x100fe200010e0603 */
[----:B------:R-:W-:Y:S01]  /*89f0*/  IADD3 R5, P1, PT, R2, 0x9800, RZ ;  /* 0x0000980002057810 */ /* 0x000fe20007f3e0ff */
[----:B------:R-:W-:Y:S01]  /*8a00*/  IMAD.X R45, RZ, RZ, R3, P0 ;  /* 0x000000ffff2d7224 */ /* 0x000fe200000e0603 */
[----:B------:R-:W-:Y:S02]  /*8a10*/  SHF.R.U64 R7, R0, 0x3, R51 ;  /* 0x0000000300077819 */ /* 0x000fe40000001233 */
[----:B------:R-:W-:Y:S01]  /*8a20*/  SHF.R.U64 R8, R4, 0x3, R49 ;  /* 0x0000000304087819 */ /* 0x000fe20000001231 */
[----:B------:R-:W-:Y:S01]  /*8a30*/  IMAD.X R47, RZ, RZ, R3, P1 ;  /* 0x000000ffff2f7224 */ /* 0x000fe200008e0603 */
[----:B------:R-:W-:-:S02]  /*8a40*/  SHF.R.U64 R10, R6, 0x3, R45 ;  /* 0x00000003060a7819 */ /* 0x000fc4000000122d */
        /* <DEDUP_REMOVED lines=58> */
[----:B---3--:R-:W-:Y:S01]  /*8df0*/  LEA R65, R67, R65, 0x18 ;  /* 0x0000004143417211 */ /* 0x008fe200078ec0ff */
[----:B------:R-:W-:Y:S01]  /*8e00*/  IMAD.X R13, RZ, RZ, R3, P0 ;  /* 0x000000ffff0d7224 */ /* 0x000fe200000e0603 */
[----:B------:R-:W-:Y:S02]  /*8e10*/  IADD3 R5, P1, PT, R2, 0xd800, RZ ;  /* 0x0000d80002057810 */ /* 0x000fe40007f3e0ff */
[----:B------:R3:W-:Y:S01]  /*8e20*/  SYNCS.ARRIVE.TRANS64.A1T0 RZ, [R65+URZ+0x280b0], RZ ;  /* 0x0280b0ff41ff79a7 */ /* 0x0007e200081000ff */
[----:B------:R-:W-:Y:S01]  /*8e30*/  SHF.R.U64 R7, R0, 0x3, R19 ;  /* 0x0000000300077819 */ /* 0x000fe20000001213 */
[----:B------:R-:W-:Y:S01]  /*8e40*/  ST.E desc[UR46][R58.64], RZ ;  /* 0x000000ff3a007985 */ /* 0x000fe2000c10192e */
[----:B------:R-:W-:Y:S01]  /*8e50*/  IMAD.X R15, RZ, RZ, R3, P1 ;  /* 0x000000ffff0f7224 */ /* 0x000fe200008e0603 */
[----:B------:R-:W-:-:S02]  /*8e60*/  SHF.R.U64 R8, R4, 0x3, R17 ;  /* 0x0000000304087819 */ /* 0x000fc40000001211 */
[----:B------:R-:W-:Y:S01]  /*8e70*/  ST.E desc[UR46][R56.64], RZ ;  /* 0x000000ff38007985 */ /* 0x000fe2000c10192e */
[----:B------:R-:W-:Y:S02]  /*8e80*/  SHF.R.U64 R10, R6, 0x3, R13 ;  /* 0x00000003060a7819 */ /* 0x000fe4000000120d */
[----:B------:R-:W-:Y:S01]  /*8e90*/  LOP3.LUT R18, R0, 0x70, R7, 0x78, !PT ;  /* 0x0000007000127812 */ /* 0x000fe200078e7807 */
[----:B------:R-:W-:Y:S01]  /*8ea0*/  ST.E desc[UR46][R54.64], RZ ;  /* 0x000000ff36007985 */ /* 0x000fe2000c10192e */
[----:B------:R-:W-:Y:S02]  /*8eb0*/  LOP3.LUT R16, R4, 0x70, R8, 0x78, !PT ;  /* 0x0000007004107812 */ /* 0x000fe400078e7808 */
[----:B------:R-:W-:Y:S01]  /*8ec0*/  IADD3 R0, P3, PT, R2, 0xe000, RZ ;  /* 0x0000e00002007810 */ /* 0x000fe20007f7e0ff */
[----:B------:R-:W-:Y:S01]  /*8ed0*/  ST.E desc[UR46][R52.64], RZ ;  /* 0x000000ff34007985 */ /* 0x000fe2000c10192e */
[----:B------:R-:W-:Y:S02]  /*8ee0*/  SHF.R.U64 R9, R5, 0x3, R15 ;  /* 0x0000000305097819 */ /* 0x000fe4000000120f */
[----:B------:R-:W-:Y:S01]  /*8ef0*/  LOP3.LUT R12, R6, 0x70, R10, 0x78, !PT ;  /* 0x00000070060c7812 */ /* 0x000fe200078e780a */
[----:B------:R-:W-:Y:S01]  /*8f00*/  ST.E desc[UR46][R50.64], RZ ;  /* 0x000000ff32007985 */ /* 0x000fe2000c10192e */
[C---:B------:R-:W-:Y:S01]  /*8f10*/  IADD3 R4, P2, PT, R2.reuse, 0xe200, RZ ;  /* 0x0000e20002047810 */ /* 0x040fe20007f5e0ff */
[----:B------:R-:W-:Y:S01]  /*8f20*/  IMAD.X R11, RZ, RZ, R3, P3 ;  /* 0x000000ffff0b7224 */ /* 0x000fe200018e0603 */
[C---:B------:R-:W-:Y:S01]  /*8f30*/  IADD3 R6, P1, PT, R2.reuse, 0xe800, RZ ;  /* 0x0000e80002067810 */ /* 0x040fe20007f3e0ff */
[----:B------:R-:W-:Y:S01]  /*8f40*/  ST.E desc[UR46][R48.64], RZ ;  /* 0x000000ff30007985 */ /* 0x000fe2000c10192e */
[----:B------:R-:W-:-:S02]  /*8f50*/  IADD3 R60, P0, PT, R2, 0xea00, RZ ;  /* 0x0000ea00023c7810 */ /* 0x000fc40007f1e0ff */
[----:B------:R-:W-:Y:S01]  /*8f60*/  LOP3.LUT R14, R5, 0x70, R9, 0x78, !PT ;  /* 0x00000070050e7812 */ /* 0x000fe200078e7809 */
[----:B------:R-:W-:Y:S01]  /*8f70*/  ST.E desc[UR46][R46.64], RZ ;  /* 0x000000ff2e007985 */ /* 0x000fe2000c10192e */
[----:B------:R-:W-:Y:S01]  /*8f80*/  IMAD.X R9, RZ, RZ, R3, P2 ;  /* 0x000000ffff097224 */ /* 0x000fe200010e0603 */
[----:B------:R-:W-:Y:S01]  /*8f90*/  SHF.R.U64 R8, R0, 0x3, R11 ;  /* 0x0000000300087819 */ /* 0x000fe2000000120b */
[--C-:B------:R-:W-:Y:S01]  /*8fa0*/  IMAD.X R7, RZ, RZ, R3.reuse, P1 ;  /* 0x000000ffff077224 */ /* 0x100fe200008e0603 */
[----:B------:R-:W-:Y:S01]  /*8fb0*/  ST.E desc[UR46][R44.64], RZ ;  /* 0x000000ff2c007985 */ /* 0x000fe2000c10192e */
[----:B------:R-:W-:Y:S01]  /*8fc0*/  IMAD.X R5, RZ, RZ, R3, P0 ;  /* 0x000000ffff057224 */ /* 0x000fe200000e0603 */
[----:B------:R-:W-:Y:S02]  /*8fd0*/  SHF.R.U64 R61, R4, 0x3, R9 ;  /* 0x00000003043d7819 */ /* 0x000fe40000001209 */
[----:B------:R-:W-:Y:S01]  /*8fe0*/  ST.E desc[UR46][R42.64], RZ ;  /* 0x000000ff2a007985 */ /* 0x000fe2000c10192e */
[----:B------:R-:W-:-:S02]  /*8ff0*/  SHF.R.U64 R62, R6, 0x3, R7 ;  /* 0x00000003063e7819 */ /* 0x000fc40000001207 */
[----:B------:R-:W-:Y:S01]  /*9000*/  SHF.R.U64 R63, R60, 0x3, R5 ;  /* 0x000000033c3f7819 */ /* 0x000fe20000001205 */
[----:B------:R-:W-:Y:S01]  /*9010*/  ST.E desc[UR46][R40.64], RZ ;  /* 0x000000ff28007985 */ /* 0x000fe2000c10192e */
[----:B------:R-:W-:Y:S02]  /*9020*/  LOP3.LUT R10, R0, 0x70, R8, 0x78, !PT ;  /* 0x00000070000a7812 */ /* 0x000fe400078e7808 */
[----:B------:R-:W-:Y:S01]  /*9030*/  LOP3.LUT R8, R4, 0x70, R61, 0x78, !PT ;  /* 0x0000007004087812 */ /* 0x000fe200078e783d */
[----:B------:R4:W-:Y:S01]  /*9040*/  ST.E desc[UR46][R38.64], RZ ;  /* 0x000000ff26007985 */ /* 0x0009e2000c10192e */
[----:B------:R-:W-:Y:S02]  /*9050*/  LOP3.LUT R6, R6, 0x70, R62, 0x78, !PT ;  /* 0x0000007006067812 */ /* 0x000fe400078e783e */
[----:B------:R-:W-:Y:S01]  /*9060*/  LOP3.LUT R4, R60, 0x70, R63, 0x78, !PT ;  /* 0x000000703c047812 */ /* 0x000fe200078e783f */
[----:B------:R5:W-:Y:S01]  /*9070*/  ST.E desc[UR46][R36.64], RZ ;  /* 0x000000ff24007985 */ /* 0x000be2000c10192e */
[----:B------:R-:W-:-:S03]  /*9080*/  IADD3 R0, P3, PT, R2, 0xf800, RZ ;  /* 0x0000f80002007810 */ /* 0x000fc60007f7e0ff */
[----:B------:R-:W-:Y:S02]  /*9090*/  ST.E desc[UR46][R34.64], RZ ;  /* 0x000000ff22007985 */ /* 0x000fe4000c10192e */
[----:B------:R-:W-:Y:S02]  /*90a0*/  IMAD.X R69, RZ, RZ, R3, P3 ;  /* 0x000000ffff457224 */ /* 0x000fe400018e0603 */
[----:B------:R-:W-:Y:S04]  /*90b0*/  ST.E desc[UR46][R32.64], RZ ;  /* 0x000000ff20007985 */ /* 0x000fe8000c10192e */
[----:B------:R-:W-:Y:S04]  /*90c0*/  ST.E desc[UR46][R30.64], RZ ;  /* 0x000000ff1e007985 */ /* 0x000fe8000c10192e */
[----:B------:R-:W-:Y:S04]  /*90d0*/  ST.E desc[UR46][R28.64], RZ ;  /* 0x000000ff1c007985 */ /* 0x000fe8000c10192e */
[----:B------:R-:W-:Y:S01]  /*90e0*/  ST.E desc[UR46][R26.64], RZ ;  /* 0x000000ff1a007985 */ /* 0x000fe2000c10192e */
[----:B----4-:R-:W-:-:S03]  /*90f0*/  IADD3 R38, P5, PT, R2, 0xf000, RZ ;  /* 0x0000f00002267810 */ /* 0x010fc60007fbe0ff */
[----:B------:R-:W-:Y:S01]  /*9100*/  ST.E desc[UR46][R24.64], RZ ;  /* 0x000000ff18007985 */ /* 0x000fe2000c10192e */
[----:B-----5:R-:W-:Y:S01]  /*9110*/  IADD3 R36, P4, PT, R2, 0xf200, RZ ;  /* 0x0000f20002247810 */ /* 0x020fe20007f9e0ff */
[--C-:B------:R-:W-:Y:S02]  /*9120*/  IMAD.X R73, RZ, RZ, R3.reuse, P5 ;  /* 0x000000ffff497224 */ /* 0x100fe400028e0603 */
[----:B------:R-:W-:Y:S02]  /*9130*/  ST.E desc[UR46][R22.64], RZ ;  /* 0x000000ff16007985 */ /* 0x000fe4000c10192e */
[----:B------:R-:W-:Y:S01]  /*9140*/  IMAD.X R71, RZ, RZ, R3, P4 ;  /* 0x000000ffff477224 */ /* 0x000fe200020e0603 */
[----:B------:R-:W-:Y:S01]  /*9150*/  SHF.R.U64 R40, R38, 0x3, R73 ;  /* 0x0000000326287819 */ /* 0x000fe20000001249 */
[----:B------:R-:W-:Y:S03]  /*9160*/  ST.E desc[UR46][R20.64], RZ ;  /* 0x000000ff14007985 */ /* 0x000fe6000c10192e */
[----:B------:R-:W-:Y:S01]  /*9170*/  SHF.R.U64 R42, R36, 0x3, R71 ;  /* 0x00000003242a7819 */ /* 0x000fe20000001247 */
[----:B------:R-:W-:Y:S01]  /*9180*/  ST.E desc[UR46][R18.64], RZ ;  /* 0x000000ff12007985 */ /* 0x000fe2000c10192e */
[----:B------:R-:W-:-:S02]  /*9190*/  LOP3.LUT R72, R38, 0x70, R40, 0x78, !PT ;  /* 0x0000007026487812 */ /* 0x000fc400078e7828 */
[----:B------:R-:W-:Y:S01]  /*91a0*/  LOP3.LUT R70, R36, 0x70, R42, 0x78, !PT ;  /* 0x0000007024467812 */ /* 0x000fe200078e782a */
[----:B------:R-:W-:Y:S01]  /*91b0*/  ST.E desc[UR46][R16.64], RZ ;  /* 0x000000ff10007985 */ /* 0x000fe2000c10192e */
[----:B------:R-:W-:-:S03]  /*91c0*/  SHF.R.U64 R36, R0, 0x3, R69 ;  /* 0x0000000300247819 */ /* 0x000fc60000001245 */
        /* <DEDUP_REMOVED lines=8> */
[----:B----4-:R-:W-:-:S03]  /*9250*/  IADD3 R14, P3, PT, R2, 0x9400, RZ ;  /* 0x00009400020e7810 */ /* 0x010fc60007f7e0ff */
[----:B------:R4:W-:Y:S01]  /*9260*/  ST.E desc[UR46][R70.64], RZ ;  /* 0x000000ff46007985 */ /* 0x0009e2000c10192e */
[C---:B-----5:R-:W-:Y:S01]  /*9270*/  IADD3 R12, P4, PT, R2.reuse, 0x8e00, RZ ;  /* 0x00008e00020c7810 */ /* 0x060fe20007f9e0ff */
[--C-:B------:R-:W-:Y:S01]  /*9280*/  IMAD.X R57, RZ, RZ, R3.reuse, P3 ;  /* 0x000000ffff397224 */ /* 0x100fe200018e0603 */
[C---:B------:R-:W-:Y:S01]  /*9290*/  IADD3 R26, P3, PT, R2.reuse, 0xac00, RZ ;  /* 0x0000ac00021a7810 */ /* 0x040fe20007f7e0ff */
[----:B------:R4:W-:Y:S01]  /*92a0*/  ST.E desc[UR46][R68.64], RZ ;  /* 0x000000ff44007985 */ /* 0x0009e2000c10192e */
[C---:B-1----:R-:W-:Y:S01]  /*92b0*/  IADD3 R10, P5, PT, R2.reuse, 0x8c00, RZ ;  /* 0x00008c00020a7810 */ /* 0x042fe20007fbe0ff */
[--C-:B------:R-:W-:Y:S01]  /*92c0*/  IMAD.X R59, RZ, RZ, R3.reuse, P4 ;  /* 0x000000ffff3b7224 */ /* 0x100fe200020e0603 */
[C---:B------:R-:W-:Y:S01]  /*92d0*/  IADD3 R24, P4, PT, R2.reuse, 0xa600, RZ ;  /* 0x0000a60002187810 */ /* 0x040fe20007f9e0ff */
[--C-:B------:R-:W-:Y:S01]  /*92e0*/  IMAD.X R45, RZ, RZ, R3.reuse, P3 ;  /* 0x000000ffff2d7224 */ /* 0x100fe200018e0603 */
[C---:B--2---:R-:W-:Y:S01]  /*92f0*/  IADD3 R8, P0, PT, R2.reuse, 0x8600, RZ ;  /* 0x0000860002087810 */ /* 0x044fe20007f1e0ff */
[--C-:B------:R-:W-:Y:S01]  /*9300*/  IMAD.X R61, RZ, RZ, R3.reuse, P5 ;  /* 0x000000ffff3d7224 */ /* 0x100fe200028e0603 */
[C---:B------:R-:W-:Y:S01]  /*9310*/  IADD3 R22, P5, PT, R2.reuse, 0xa400, RZ ;  /* 0x0000a40002167810 */ /* 0x040fe20007fbe0ff */
[--C-:B------:R-:W-:Y:S01]  /*9320*/  IMAD.X R47, RZ, RZ, R3.reuse, P4 ;  /* 0x000000ffff2f7224 */ /* 0x100fe200020e0603 */
[C---:B---3--:R-:W-:Y:S01]  /*9330*/  IADD3 R6, P1, PT, R2.reuse, 0x8400, RZ ;  /* 0x0000840002067810 */ /* 0x048fe20007f3e0ff */
[--C-:B------:R-:W-:Y:S01]  /*9340*/  IMAD.X R63, RZ, RZ, R3.reuse, P0 ;  /* 0x000000ffff3f7224 */ /* 0x100fe200000e0603 */
[C---:B------:R-:W-:Y:S01]  /*9350*/  IADD3 R20, P0, PT, R2.reuse, 0x9e00, RZ ;  /* 0x00009e0002147810 */ /* 0x040fe20007f1e0ff */
[--C-:B------:R-:W-:Y:S01]  /*9360*/  IMAD.X R49, RZ, RZ, R3.reuse, P5 ;  /* 0x000000ffff317224 */ /* 0x100fe200028e0603 */
[C---:B------:R-:W-:Y:S01]  /*9370*/  IADD3 R4, P2, PT, R2.reuse, 0xfa00, RZ ;  /* 0x0000fa0002047810 */ /* 0x040fe20007f5e0ff */
[--C-:B------:R-:W-:Y:S01]  /*9380*/  IMAD.X R65, RZ, RZ, R3.reuse, P1 ;  /* 0x000000ffff417224 */ /* 0x100fe200008e0603 */
[C---:B------:R-:W-:Y:S01]  /*9390*/  IADD3 R18, P1, PT, R2.reuse, 0x9c00, RZ ;  /* 0x00009c0002127810 */ /* 0x040fe20007f3e0ff */
[--C-:B------:R-:W-:Y:S01]  /*93a0*/  IMAD.X R51, RZ, RZ, R3.reuse, P0 ;  /* 0x000000ffff337224 */ /* 0x100fe200000e0603 */
[----:B------:R-:W-:Y:S01]  /*93b0*/  IADD3 R32, P0, PT, R2, 0xb600, RZ ;  /* 0x0000b60002207810 */ /* 0x000fe20007f1e0ff */
[----:B------:R-:W-:Y:S01]  /*93c0*/  IMAD.X R67, RZ, RZ, R3, P2 ;  /* 0x000000ffff437224 */ /* 0x000fe200010e0603 */
[----:B------:R-:W-:Y:S01]  /*93d0*/  SHF.R.U64 R0, R6, 0x3, R65 ;  /* 0x0000000306007819 */ /* 0x000fe20000001241 */
[--C-:B------:R-:W-:Y:S01]  /*93e0*/  IMAD.X R53, RZ, RZ, R3.reuse, P1 ;  /* 0x000000ffff357224 */ /* 0x100fe200008e0603 */
[----:B------:R-:W-:Y:S01]  /*93f0*/  IADD3 R16, P2, PT, R2, 0x9600, RZ ;  /* 0x0000960002107810 */ /* 0x000fe20007f5e0ff */
[----:B------:R-:W-:Y:S01]  /*9400*/  IMAD.X R39, RZ, RZ, R3, P0 ;  /* 0x000000ffff277224 */ /* 0x000fe200000e0603 */
[----:B------:R-:W-:-:S02]  /*9410*/  SHF.R.U64 R38, R4, 0x3, R67 ;  /* 0x0000000304267819 */ /* 0x000fc40000001243 */
[----:B------:R-:W-:Y:S01]  /*9420*/  LOP3.LUT R64, R6, 0x70, R0, 0x78, !PT ;  /* 0x0000007006407812 */ /* 0x000fe200078e7800 */
[----:B------:R-:W-:Y:S01]  /*9430*/  IMAD.X R55, RZ, RZ, R3, P2 ;  /* 0x000000ffff377224 */ /* 0x000fe200010e0603 */
[----:B------:R-:W-:Y:S02]  /*9440*/  LOP3.LUT R66, R4, 0x70, R38, 0x78, !PT ;  /* 0x0000007004427812 */ /* 0x000fe400078e7826 */
[----:B------:R-:W-:Y:S02]  /*9450*/  SHF.R.U64 R4, R8, 0x3, R63 ;  /* 0x0000000308047819 */ /* 0x000fe4000000123f */
[----:B------:R-:W-:Y:S01]  /*9460*/  SHF.R.U64 R0, R10, 0x3, R61 ;  /* 0x000000030a007819 */ /* 0x000fe2000000123d */
[----:B------:R4:W-:Y:S01]  /*9470*/  ST.E desc[UR46][R66.64], RZ ;  /* 0x000000ff42007985 */ /* 0x0009e2000c10192e */
[----:B------:R-:W-:Y:S02]  /*9480*/  LOP3.LUT R62, R8, 0x70, R4, 0x78, !PT ;  /* 0x00000070083e7812 */ /* 0x000fe400078e7804 */
[----:B------:R-:W-:Y:S01]  /*9490*/  SHF.R.U64 R4, R12, 0x3, R59 ;  /* 0x000000030c047819 */ /* 0x000fe2000000123b */
[----:B------:R4:W-:Y:S01]  /*94a0*/  ST.E desc[UR46][R64.64], RZ ;  /* 0x000000ff40007985 */ /* 0x0009e2000c10192e */
[----:B------:R-:W-:-:S02]  /*94b0*/  LOP3.LUT R60, R10, 0x70, R0, 0x78, !PT ;  /* 0x000000700a3c7812 */ /* 0x000fc400078e7800 */
[----:B------:R-:W-:Y:S01]  /*94c0*/  SHF.R.U64 R0, R14, 0x3, R57 ;  /* 0x000000030e007819 */ /* 0x000fe20000001239 */
[----:B------:R4:W-:Y:S01]  /*94d0*/  ST.E desc[UR46][R62.64], RZ ;  /* 0x000000ff3e007985 */ /* 0x0009e2000c10192e */
[----:B------:R-:W-:Y:S02]  /*94e0*/  LOP3.LUT R58, R12, 0x70, R4, 0x78, !PT ;  /* 0x000000700c3a7812 */ /* 0x000fe400078e7804 */
[----:B------:R-:W-:Y:S01]  /*94f0*/  SHF.R.U64 R4, R16, 0x3, R55 ;  /* 0x0000000310047819 */ /* 0x000fe20000001237 */
[----:B------:R4:W-:Y:S01]  /*9500*/  ST.E desc[UR46][R60.64], RZ ;  /* 0x000000ff3c007985 */ /* 0x0009e2000c10192e */
[----:B------:R-:W-:Y:S02]  /*9510*/  LOP3.LUT R56, R14, 0x70, R0, 0x78, !PT ;  /* 0x000000700e387812 */ /* 0x000fe400078e7800 */
[----:B------:R-:W-:Y:S01]  /*9520*/  SHF.R.U64 R0, R18, 0x3, R53 ;  /* 0x0000000312007819 */ /* 0x000fe20000001235 */
[----:B------:R4:W-:Y:S01]  /*9530*/  ST.E desc[UR46][R58.64], RZ ;  /* 0x000000ff3a007985 */ /* 0x0009e2000c10192e */
[----:B------:R-:W-:-:S02]  /*9540*/  LOP3.LUT R54, R16, 0x70, R4, 0x78, !PT ;  /* 0x0000007010367812 */ /* 0x000fc400078e7804 */
[----:B------:R-:W-:Y:S01]  /*9550*/  IADD3 R28, P2, PT, R2, 0xae00, RZ ;  /* 0x0000ae00021c7810 */ /* 0x000fe20007f5e0ff */
[----:B------:R4:W-:Y:S01]  /*9560*/  ST.E desc[UR46][R56.64], RZ ;  /* 0x000000ff38007985 */ /* 0x0009e2000c10192e */
[----:B------:R-:W-:Y:S02]  /*9570*/  SHF.R.U64 R4, R20, 0x3, R51 ;  /* 0x0000000314047819 */ /* 0x000fe40000001233 */
[----:B------:R-:W-:Y:S01]  /*9580*/  LOP3.LUT R52, R18, 0x70, R0, 0x78, !PT ;  /* 0x0000007012347812 */ /* 0x000fe200078e7800 */
[----:B------:R-:W-:Y:S01]  /*9590*/  IMAD.X R43, RZ, RZ, R3, P2 ;  /* 0x000000ffff2b7224 */ /* 0x000fe200010e0603 */
[----:B------:R-:W-:Y:S01]  /*95a0*/  IADD3 R30, P1, PT, R2, 0xb400, RZ ;  /* 0x0000b400021e7810 */ /* 0x000fe20007f3e0ff */
[----:B------:R4:W-:Y:S01]  /*95b0*/  ST.E desc[UR46][R54.64], RZ ;  /* 0x000000ff36007985 */ /* 0x0009e2000c10192e */
[----:B------:R-:W-:Y:S02]  /*95c0*/  SHF.R.U64 R0, R22, 0x3, R49 ;  /* 0x0000000316007819 */ /* 0x000fe40000001231 */
[----:B------:R-:W-:Y:S01]  /*95d0*/  LOP3.LUT R50, R20, 0x70, R4, 0x78, !PT ;  /* 0x0000007014327812 */ /* 0x000fe200078e7804 */
[----:B------:R-:W-:Y:S01]  /*95e0*/  IMAD.X R41, RZ, RZ, R3, P1 ;  /* 0x000000ffff297224 */ /* 0x000fe200008e0603 */
        /* <DEDUP_REMOVED lines=13> */
[----:B------:R-:W-:Y:S01]  /*96c0*/  IADD3 R75, P3, PT, R2, 0xc400, RZ ;  /* 0x0000c400024b7810 */ /* 0x000fe20007f7e0ff */
[----:B------:R4:W-:Y:S01]  /*96d0*/  ST.E desc[UR46][R46.64], RZ ;  /* 0x000000ff2e007985 */ /* 0x0009e2000c10192e */
[----:B------:R-:W-:-:S02]  /*96e0*/  SHF.R.U64 R0, R30, 0x3, R41 ;  /* 0x000000031e007819 */ /* 0x000fc40000001229 */
        /* <DEDUP_REMOVED lines=70> */
[----:B------:R-:W-:Y:S01]  /*9b50*/  IADD3 R2, P0, PT, R2, 0xfe00, RZ ;  /* 0x0000fe0002027810 */ /* 0x000fe20007f1e0ff */
[----:B------:R-:W-:Y:S01]  /*9b60*/  IMAD.X R5, RZ, RZ, R3, P1 ;  /* 0x000000ffff057224 */ /* 0x000fe200008e0603 */
[----:B------:R-:W-:Y:S01]  /*9b70*/  LOP3.LUT R14, R84, 0x70, R4, 0x78, !PT ;  /* 0x00000070540e7812 */ /* 0x000fe200078e7804 */
[----:B------:R4:W-:Y:S01]  /*9b80*/  ST.E desc[UR46][R16.64], RZ ;  /* 0x000000ff10007985 */ /* 0x0009e2000c10192e */
[C---:B------:R-:W-:Y:S01]  /*9b90*/  SHF.R.U64 R4, R86.reuse, 0x3, R11 ;  /* 0x0000000356047819 */ /* 0x040fe2000000120b */
[----:B------:R-:W-:Y:S01]  /*9ba0*/  IMAD.X R3, RZ, RZ, R3, P0 ;  /* 0x000000ffff037224 */ /* 0x000fe200000e0603 */
[----:B------:R-:W-:Y:S01]  /*9bb0*/  LOP3.LUT R12, R85, 0x70, R0, 0x78, !PT ;  /* 0x00000070550c7812 */ /* 0x000fe200078e7800 */
[----:B------:R4:W-:Y:S01]  /*9bc0*/  ST.E desc[UR46][R14.64], RZ ;  /* 0x000000ff0e007985 */ /* 0x0009e2000c10192e */
[----:B------:R-:W-:Y:S02]  /*9bd0*/  SHF.R.U64 R0, R87, 0x3, R9 ;  /* 0x0000000357007819 */ /* 0x000fe40000001209 */
[----:B------:R-:W-:Y:S01]  /*9be0*/  LOP3.LUT R10, R86, 0x70, R4, 0x78, !PT ;  /* 0x00000070560a7812 */ /* 0x000fe200078e7804 */
[----:B------:R4:W-:Y:S01]  /*9bf0*/  ST.E desc[UR46][R12.64], RZ ;  /* 0x000000ff0c007985 */ /* 0x0009e2000c10192e */
[----:B------:R-:W-:-:S02]  /*9c00*/  SHF.R.U64 R4, R88, 0x3, R7 ;  /* 0x0000000358047819 */ /* 0x000fc40000001207 */
[----:B------:R-:W-:Y:S01]  /*9c10*/  LOP3.LUT R8, R87, 0x70, R0, 0x78, !PT ;  /* 0x0000007057087812 */ /* 0x000fe200078e7800 */
[----:B------:R4:W-:Y:S01]  /*9c20*/  ST.E desc[UR46][R10.64], RZ ;  /* 0x000000ff0a007985 */ /* 0x0009e2000c10192e */
[C---:B------:R-:W-:Y:S02]  /*9c30*/  SHF.R.U64 R0, R89.reuse, 0x3, R5 ;  /* 0x0000000359007819 */ /* 0x040fe40000001205 */
[----:B------:R-:W-:Y:S01]  /*9c40*/  SHF.R.U64 R74, R2, 0x3, R3 ;  /* 0x00000003024a7819 */ /* 0x000fe20000001203 */
[----:B------:R4:W-:Y:S01]  /*9c50*/  ST.E desc[UR46][R8.64], RZ ;  /* 0x000000ff08007985 */ /* 0x0009e2000c10192e */
[----:B------:R-:W-:Y:S02]  /*9c60*/  LOP3.LUT R6, R88, 0x70, R4, 0x78, !PT ;  /* 0x0000007058067812 */ /* 0x000fe400078e7804 */
[----:B------:R-:W-:Y:S02]  /*9c70*/  LOP3.LUT R4, R89, 0x70, R0, 0x78, !PT ;  /* 0x0000007059047812 */ /* 0x000fe400078e7800 */
[----:B------:R-:W-:Y:S01]  /*9c80*/  LOP3.LUT R2, R2, 0x70, R74, 0x78, !PT ;  /* 0x0000007002027812 */ /* 0x000fe200078e784a */
[----:B------:R4:W-:Y:S04]  /*9c90*/  ST.E desc[UR46][R6.64], RZ ;  /* 0x000000ff06007985 */ /* 0x0009e8000c10192e */
[----:B------:R4:W-:Y:S04]  /*9ca0*/  ST.E desc[UR46][R4.64], RZ ;  /* 0x000000ff04007985 */ /* 0x0009e8000c10192e */
[----:B------:R4:W-:Y:S01]  /*9cb0*/  ST.E desc[UR46][R2.64], RZ ;  /* 0x000000ff02007985 */ /* 0x0009e2000c10192e */
[----:B------:R-:W-:Y:S01]  /*9cc0*/  @!PT LDS RZ, [RZ] ;  /* 0x00000000fffff984 */ /* 0x000fe20000000800 */
[----:B------:R-:W-:Y:S01]  /*9cd0*/  @!PT LDS RZ, [RZ] ;  /* 0x00000000fffff984 */ /* 0x000fe20000000800 */
[----:B------:R-:W-:Y:S01]  /*9ce0*/  @!PT LDS RZ, [RZ] ;  /* 0x00000000fffff984 */ /* 0x000fe20000000800 */
[----:B------:R-:W-:Y:S01]  /*9cf0*/  @!PT LDS RZ, [RZ] ;  /* 0x00000000fffff984 */ /* 0x000fe20000000800 */
[----:B------:R1:W-:Y:S06]  /*9d00*/  MEMBAR.ALL.CTA ;  /* 0x0000000000007992 */ /* 0x0003ec0000008000 */
[----:B-1----:R-:W1:Y:S01]  /*9d10*/  FENCE.VIEW.ASYNC.S ;  /* 0x00000000000073c6 */ /* 0x002e620000000000 */
[----:B------:R-:W-:Y:S05]  /*9d20*/  BRA.U UP0, `(.L_x_154) ;  /* 0x0000000100047547 */ /* 0x000fea000b800000 */
[----:B------:R-:W-:Y:S05]  /*9d30*/  BPT.TRAP 0x1 ;  /* 0x000000040000795c */ /* 0x000fea0000300000 */
.L_x_154:
[----:B----4-:R-:W2:Y:S01]  /*9d40*/  S2R R3, SR_CgaCtaId ;  /* 0x0000000000037919 */ /* 0x010ea20000008800 */
[----:B------:R-:W-:Y:S01]  /*9d50*/  IMAD.MOV.U32 R0, RZ, RZ, 0x1 ;  /* 0x00000001ff007424 */ /* 0x000fe200078e00ff */
[----:B------:R-:W-:-:S04]  /*9d60*/  MOV R2, 0x400 ;  /* 0x0000040000027802 */ /* 0x000fc80000000f00 */
[----:B------:R-:W-:Y:S02]  /*9d70*/  SHF.L.U32 R0, R0, 0x1f, RZ ;  /* 0x0000001f00007819 */ /* 0x000fe400000006ff */
[----:B--2---:R-:W-:-:S04]  /*9d80*/  LEA R2, R3, R2, 0x18 ;  /* 0x0000000203027211 */ /* 0x004fc800078ec0ff */
[----:B-1----:R-:W1:Y:S02]  /*9d90*/  SYNCS.PHASECHK.TRANS64.TRYWAIT P0, [R2+URZ+0x280c8], R0 ;  /* 0x0280c800020075a7 */ /* 0x002e6400080011ff */
[----:B-1----:R-:W-:Y:S05]  /*9da0*/  @!P0 BRA `(.L_x_155) ;  /* 0x0000011c00dc8947 */ /* 0x002fea0003800000 */
.L_x_408:
[----:B------:R-:W-:Y:S05]  /*9db0*/  @!P6 BRA `(.L_x_156) ;  /* 0x00000000009ce947 */ /* 0x000fea0003800000 */
[----:B------:R-:W2:Y:S01]  /*9dc0*/  LDL.LU R3, [R1+0x30] ;  /* 0x0000300001037983 */ /* 0x000ea20000300800 */
[----:B------:R-:W3:Y:S01]  /*9dd0*/  LDCU UR4, c[0x0][0x380] ;  /* 0x00007000ff0477ac */ /* 0x000ee20008000800 */
[----:B------:R-:W-:Y:S01]  /*9de0*/  BSSY.RECONVERGENT B0, `(.L_x_156) ;  /* 0x0000024000007945 */ /* 0x000fe20003800200 */
[----:B-1----:R-:W1:Y:S02]  /*9df0*/  S2R R2, SR_CTAID.X ;  /* 0x0000000000027919 */ /* 0x002e640000002500 */
[----:B-1----:R-:W-:-:S05]  /*9e00*/  IMAD.SHL.U32 R2, R2, 0x100, RZ ;  /* 0x0000010002027824 */ /* 0x002fca00078e00ff */
[----:B--2---:R-:W-:-:S04]  /*9e10*/  IADD3 R4, PT, PT, R2, 0x80, R3 ;  /* 0x0000008002047810 */ /* 0x004fc80007ffe003 */
[----:B---3--:R-:W-:-:S13]  /*9e20*/  ISETP.GE.AND P0, PT, R4, UR4, PT ;  /* 0x0000000404007c0c */ /* 0x008fda000bf06270 */
[----:B------:R-:W-:Y:S05]  /*9e30*/  @P0 BRA `(.L_x_157) ;  /* 0x0000000000780947 */ /* 0x000fea0003800000 */
[----:B------:R-:W1:Y:S01]  /*9e40*/  LDCU UR4, c[0x0][0x38c] ;  /* 0x00007180ff0477ac */ /* 0x000e620008000800 */
[----:B------:R-:W2:Y:S01]  /*9e50*/  LDC.64 R6, c[0x0][0x880] ;  /* 0x00022000ff067b82 */ /* 0x000ea20000000a00 */
[----:B------:R-:W3:Y:S01]  /*9e60*/  LDCU UR5, c[0x0][0x890] ;  /* 0x00011200ff0577ac */ /* 0x000ee20008000800 */
[----:B------:R-:W4:Y:S01]  /*9e70*/  LDCU.64 UR6, c[0x0][0x888] ;  /* 0x00011100ff0677ac */ /* 0x000f220008000a00 */
[----:B-1----:R-:W1:Y:S01]  /*9e80*/  I2F.U32.RP R2, UR4 ;  /* 0x0000000400027d06 */ /* 0x002e620008209000 */
[----:B------:R-:W-:Y:S01]  /*9e90*/  ISETP.NE.U32.AND P0, PT, RZ, UR4, PT ;  /* 0x00000004ff007c0c */ /* 0x000fe2000bf05070 */
[----:B---3--:R-:W-:-:S06]  /*9ea0*/  IMAD R4, R90, UR5, R4 ;  /* 0x000000055a047c24 */ /* 0x008fcc000f8e0204 */
[----:B-1----:R-:W1:Y:S02]  /*9eb0*/  MUFU.RCP R2, R2 ;  /* 0x0000000200027308 */ /* 0x002e640000001000 */
[----:B-1----:R-:W-:-:S06]  /*9ec0*/  IADD3 R2, PT, PT, R2, 0xffffffe, RZ ;  /* 0x0ffffffe02027810 */ /* 0x002fcc0007ffe0ff */
[----:B------:R1:W3:Y:S02]  /*9ed0*/  F2I.FTZ.U32.TRUNC.NTZ R3, R2 ;  /* 0x0000000200037305 */ /* 0x0002e4000021f000 */
[----:B-1----:R-:W-:Y:S01]  /*9ee0*/  HFMA2 R2, -RZ, RZ, 0, 0 ;  /* 0x00000000ff027431 */ /* 0x002fe200000001ff */
[----:B---3--:R-:W-:-:S05]  /*9ef0*/  IADD3 R0, PT, PT, RZ, -R3, RZ ;  /* 0x80000003ff007210 */ /* 0x008fca0007ffe0ff */
[----:B------:R-:W-:-:S04]  /*9f00*/  IMAD R0, R0, UR4, RZ ;  /* 0x0000000400007c24 */ /* 0x000fc8000f8e02ff */
[----:B------:R-:W-:-:S06]  /*9f10*/  IMAD.HI.U32 R0, R3, R0, R2 ;  /* 0x0000000003007227 */ /* 0x000fcc00078e0002 */
[----:B------:R-:W-:-:S04]  /*9f20*/  IMAD.HI.U32 R0, R0, R91, RZ ;  /* 0x0000005b00007227 */ /* 0x000fc800078e00ff */
        /* <DEDUP_REMOVED lines=9> */
[----:B----4-:R-:W-:Y:S01]  /*9fc0*/  IMAD R0, R0, UR7, R4 ;  /* 0x0000000700007c24 */ /* 0x010fe2000f8e0204 */
[----:B------:R-:W-:-:S03]  /*9fd0*/  MOV R4, 0xff800000 ;  /* 0xff80000000047802 */ /* 0x000fc60000000f00 */
[----:B------:R-:W-:-:S04]  /*9fe0*/  IMAD R2, R2, UR4, R91 ;  /* 0x0000000402027c24 */ /* 0x000fc8000f8e025b */
[----:B------:R-:W-:-:S04]  /*9ff0*/  IMAD R0, R2, UR6, R0 ;  /* 0x0000000602007c24 */ /* 0x000fc8000f8e0200 */
[----:B--2---:R-:W-:-:S05]  /*a000*/  IMAD.WIDE.U32 R2, R0, 0x4, R6 ;  /* 0x0000000400027825 */ /* 0x004fca00078e0006 */
[----:B------:R1:W-:Y:S02]  /*a010*/  STG.E desc[UR46][R2.64], R4 ;  /* 0x0000000402007986 */ /* 0x0003e4000c10192e */
.L_x_157:
[----:B------:R-:W-:Y:S05]  /*a020*/  BSYNC.RECONVERGENT B0 ;  /* 0x0000000000007941 */ /* 0x000fea0003800200 */
.L_x_156:
[----:B------:R-:W-:Y:S01]  /*a030*/  @!PT LDS RZ, [RZ] ;  /* 0x00000000fffff984 */ /* 0x000fe20000000800 */
[----:B------:R-:W-:Y:S01]  /*a040*/  @!PT LDS RZ, [RZ] ;  /* 0x00000000fffff984 */ /* 0x000fe20000000800 */
[----:B------:R-:W-:Y:S01]  /*a050*/  @!PT LDS RZ, [RZ] ;  /* 0x00000000fffff984 */ /* 0x000fe20000000800 */
[----:B------:R-:W-:Y:S01]  /*a060*/  @!PT LDS RZ, [RZ] ;  /* 0x00000000fffff984 */ /* 0x000fe20000000800 */
[----:B------:R2:W-:Y:S06]  /*a070*/  MEMBAR.ALL.CTA ;  /* 0x0000000000007992 */ /* 0x0005ec0000008000 */
[----:B--2---:R-:W2:Y:S01]  /*a080*/  FENCE.VIEW.ASYNC.S ;  /* 0x00000000000073c6 */ /* 0x004ea20000000000 */
[----:B------:R-:W-:-:S09]  /*a090*/  UISETP.NE.AND UP0, UPT, UR41, URZ, UPT ;  /* 0x000000ff2900728c */ /* 0x000fd2000bf05270 */
[----:B------:R-:W-:Y:S05]  /*a0a0*/  BRA.U UP0, `(.L_x_158) ;  /* 0x0000000100047547 */ /* 0x000fea000b800000 */
[----:B------:R-:W-:Y:S05]  /*a0b0*/  BPT.TRAP 0x1 ;  /* 0x000000040000795c */ /* 0x000fea0000300000 */
.L_x_158:
[----:B-1----:R-:W1:Y:S01]  /*a0c0*/  S2R R2, SR_CgaCtaId ;  /* 0x0000000000027919 */ /* 0x002e620000008800 */
[----:B------:R-:W-:-:S04]  /*a0d0*/  MOV R0, 0x400 ;  /* 0x0000040000007802 */ /* 0x000fc80000000f00 */
[----:B-1----:R-:W-:-:S04]  /*a0e0*/  LEA R0, R2, R0, 0x18 ;  /* 0x0000000002007211 */ /* 0x002fc800078ec0ff */
[----:B--2---:R-:W-:Y:S01]  /*a0f0*/  SYNCS.ARRIVE.TRANS64.A1T0 RZ, [R0+URZ+0x280b8], RZ ;  /* 0x0280b8ff00ff79a7 */ /* 0x004fe200081000ff */
[----:B------:R-:W-:Y:S05]  /*a100*/  EXIT ;  /* 0x000000000000794d */ /* 0x000fea0003800000 */
.L_x_87:
[----:B------:R-:W1:Y:S01]  /*a110*/  S2R R0, SR_TID.X ;  /* 0x0000000000007919 */ /* 0x000e620000002100 */
[----:B------:R-:W-:Y:S01]  /*a120*/  UISETP.NE.AND UP0, UPT, UR42, URZ, UPT ;  /* 0x000000ff2a00728c */ /* 0x000fe2000bf05270 */
[C---:B-1----:R-:W-:Y:S01]  /*a130*/  IMAD.U32 R23, R0.reuse, 0x10000, RZ ;  /* 0x0001000000177824 */ /* 0x042fe200078e00ff */
[----:B------:R-:W-:-:S04]  /*a140*/  LOP3.LUT R73, R0, 0x7f, RZ, 0xc0, !PT ;  /* 0x0000007f00497812 */ /* 0x000fc800078ec0ff */
[----:B------:R-:W-:-:S04]  /*a150*/  LOP3.LUT R23, R23, 0x600000, RZ, 0xc0, !PT ;  /* 0x0060000017177812 */ /* 0x000fc800078ec0ff */
[----:B------:R-:W-:Y:S01]  /*a160*/  LOP3.LUT R71, R23, 0x80, RZ, 0xfc, !PT ;  /* 0x0000008017477812 */ /* 0x000fe200078efcff */
[----:B------:R-:W-:Y:S06]  /*a170*/  BRA.U !UP0, `(.L_x_159) ;  /* 0x0000000108047547 */ /* 0x000fec000b800000 */
[----:B------:R-:W-:Y:S05]  /*a180*/  BPT.TRAP 0x1 ;  /* 0x000000040000795c */ /* 0x000fea0000300000 */
.L_x_159:
[----:B------:R-:W1:Y:S01]  /*a190*/  S2UR UR48, SR_CgaCtaId ;  /* 0x00000000003079c3 */ /* 0x000e620000008800 */
[----:B------:R-:W-:Y:S01]  /*a1a0*/  UMOV UR36, 0x400 ;  /* 0x0000040000247882 */ /* 0x000fe20000000000 */
[----:B------:R-:W-:Y:S01]  /*a1b0*/  SHF.L.U32 R0, RZ, 0x1f, RZ ;  /* 0x0000001fff007819 */ /* 0x000fe200000006ff */
[----:B-1----:R-:W-:-:S09]  /*a1c0*/  ULEA UR36, UR48, UR36, 0x18 ;  /* 0x0000002430247291 */ /* 0x002fd2000f8ec0ff */
[----:B------:R-:W1:Y:S02]  /*a1d0*/  SYNCS.PHASECHK.TRANS64.TRYWAIT P0, [UR36+0x28070], R0 ;  /* 0x02807000ff0075a7 */ /* 0x000e640008001124 */
[----:B-1----:R-:W-:Y:S05]  /*a1e0*/  @!P0 BRA `(.L_x_160) ;  /* 0x0000011800ec8947 */ /* 0x002fea0003800000 */
.L_x_409:
[----:B------:R-:W-:-:S09]  /*a1f0*/  UISETP.NE.AND UP0, UPT, UR42, URZ, UPT ;  /* 0x000000ff2a00728c */ /* 0x000fd2000bf05270 */
[----:B------:R-:W-:Y:S05]  /*a200*/  BRA.U !UP0, `(.L_x_161) ;  /* 0x0000000108047547 */ /* 0x000fea000b800000 */
[----:B------:R-:W-:Y:S05]  /*a210*/  BPT.TRAP 0x1 ;  /* 0x000000040000795c */ /* 0x000fea0000300000 */
.L_x_161:
[----:B------:R-:W-:Y:S02]  /*a220*/  UIADD3 UR4, UPT, UPT, UR36, 0x28078, URZ ;  /* 0x0002807824047890 */ /* 0x000fe4000fffe0ff */
[----:B------:R-:W-:Y:S02]  /*a230*/  UISETP.NE.AND UP0, UPT, UR44, URZ, UPT ;  /* 0x000000ff2c00728c */ /* 0x000fe4000bf05270 */
[----:B------:R-:W-:-:S09]  /*a240*/  UPRMT UR5, UR48, 0x654, UR4 ;  /* 0x0000065430057896 */ /* 0x000fd20008000004 */
[----:B------:R-:W-:Y:S01]  /*a250*/  SYNCS.ARRIVE.TRANS64.RED.A1T0 RZ, [UR5], RZ ;  /* 0x000000ffffff79a7 */ /* 0x000fe20008100405 */
[----:B------:R-:W-:Y:S05]  /*a260*/  BRA.U !UP0, `(.L_x_162) ;  /* 0x0000000108047547 */ /* 0x000fea000b800000 */
[----:B------:R-:W-:Y:S05]  /*a270*/  BPT.TRAP 0x1 ;  /* 0x000000040000795c */ /* 0x000fea0000300000 */
.L_x_162:
[----:B------:R-:W2:Y:S01]  /*a280*/  SYNCS.PHASECHK.TRANS64.TRYWAIT P0, [UR36+0x28080], R0 ;  /* 0x02808000ff0075a7 */ /* 0x000ea20008001124 */
[----:B------:R-:W-:Y:S01]  /*a290*/  UMOV UR38, URZ ;  /* 0x000000ff00267c82 */ /* 0x000fe20008000000 */
[----:B--2---:R-:W-:Y:S05]  /*a2a0*/  @!P0 BRA `(.L_x_163) ;  /* 0x0000011800d48947 */ /* 0x004fea0003800000 */
.L_x_410:
[----:B------:R-:W-:Y:S01]  /*a2b0*/  UISETP.GE.AND UP0, UPT, UR6, 0x81, UPT ;  /* 0x000000810600788c */ /* 0x000fe2000bf06270 */
[----:B------:R-:W-:Y:S01]  /*a2c0*/  UMOV UR45, 0x1 ;  /* 0x00000001002d7882 */ /* 0x000fe20000000000 */
[----:B------:R-:W-:-:S07]  /*a2d0*/  UMOV UR39, 0x1 ;  /* 0x0000000100277882 */ /* 0x000fce0000000000 */
[----:B------:R-:W-:Y:S05]  /*a2e0*/  BRA.U !UP0, `(.L_x_164) ;  /* 0x0000003d08487547 */ /* 0x000fea000b800000 */
[----:B------:R-:W-:Y:S01]  /*a2f0*/  UIADD3 UR5, UPT, UPT, UR6, 0x7f, URZ ;  /* 0x0000007f06057890 */ /* 0x000fe2000fffe0ff */
[C---:B------:R-:W-:Y:S01]  /*a300*/  VIADD R69, R23.reuse, 0x100 ;  /* 0x0000010017457836 */ /* 0x040fe20000000000 */
[----:B------:R-:W-:Y:S01]  /*a310*/  LOP3.LUT R17, R72, 0x3, RZ, 0xc0, !PT ;  /* 0x0000000348117812 */ /* 0x000fe200078ec0ff */
[C---:B------:R-:W-:Y:S01]  /*a320*/  VIADD R68, R23.reuse, 0x180 ;  /* 0x0000018017447836 */ /* 0x040fe20000000000 */
[----:B------:R-:W-:Y:S01]  /*a330*/  USHF.R.S32.HI UR4, URZ, 0x1f, UR5 ;  /* 0x0000001fff047899 */ /* 0x000fe20008011405 */
[C---:B------:R-:W-:Y:S01]  /*a340*/  VIADD R67, R23.reuse, 0x110 ;  /* 0x0000011017437836 */ /* 0x040fe20000000000 */
[----:B------:R-:W-:Y:S01]  /*a350*/  SHF.R.U32.HI R70, RZ, 0x15, R71 ;  /* 0x00000015ff467819 */ /* 0x000fe20000011647 */
[C---:B------:R-:W-:Y:S01]  /*a360*/  VIADD R66, R23.reuse, 0x120 ;  /* 0x0000012017427836 */ /* 0x040fe20000000000 */
[----:B------:R-:W-:Y:S01]  /*a370*/  ULEA.HI UR4, UR4, UR5, URZ, 0x7 ;  /* 0x0000000504047291 */ /* 0x000fe2000f8f38ff */
[C---:B------:R-:W-:Y:S01]  /*a380*/  VIADD R65, R23.reuse, 0x130 ;  /* 0x0000013017417836 */ /* 0x040fe20000000000 */
[----:B------:R-:W-:Y:S01]  /*a390*/  SHF.R.U32.HI R69, RZ, 0x15, R69 ;  /* 0x00000015ff457819 */ /* 0x000fe20000011645 */
        /* <DEDUP_REMOVED lines=20> */
[----:B------:R-:W-:Y:S01]  /*a4e0*/  VIADD R19, R23, 0x1f0 ;  /* 0x000001f017137836 */ /* 0x000fe20000000000 */
[----:B------:R-:W-:Y:S01]  /*a4f0*/  SHF.R.U32.HI R58, RZ, 0x15, R58 ;  /* 0x00000015ff3a7819 */ /* 0x000fe2000001163a */
[----:B------:R-:W-:Y:S01]  /*a500*/  UMOV UR38, URZ ;  /* 0x000000ff00267c82 */ /* 0x000fe20008000000 */
[----:B------:R-:W-:Y:S01]  /*a510*/  SHF.R.U32.HI R57, RZ, 0x15, R57 ;  /* 0x00000015ff397819 */ /* 0x000fe20000011639 */
[----:B------:R-:W-:Y:S01]  /*a520*/  USHF.R.S32.HI UR40, URZ, 0x7, UR4 ;  /* 0x00000007ff287899 */ /* 0x000fe20008011404 */
[----:B------:R-:W-:Y:S01]  /*a530*/  SHF.R.U32.HI R56, RZ, 0x15, R56 ;  /* 0x00000015ff387819 */ /* 0x000fe20000011638 */
[----:B------:R-:W-:Y:S01]  /*a540*/  UMOV UR39, 0x1 ;  /* 0x0000000100277882 */ /* 0x000fe20000000000 */
[----:B------:R-:W-:Y:S01]  /*a550*/  SHF.R.U32.HI R22, RZ, 0x15, R22 ;  /* 0x00000015ff167819 */ /* 0x000fe20000011616 */
[----:B------:R-:W-:Y:S01]  /*a560*/  UMOV UR37, URZ ;  /* 0x000000ff00257c82 */ /* 0x000fe20008000000 */
[----:B------:R-:W-:-:S07]  /*a570*/  SHF.R.U32.HI R19, RZ, 0x15, R19 ;  /* 0x00000015ff137819 */ /* 0x000fce0000011613 */
.L_x_212:
[----:B------:R-:W-:Y:S01]  /*a580*/  UISETP.NE.AND UP0, UPT, UR42, URZ, UPT ;  /* 0x000000ff2a00728c */ /* 0x000fe2000bf05270 */
[----:B------:R-:W-:Y:S01]  /*a590*/  UMOV UR4, UR40 ;  /* 0x0000002800047c82 */ /* 0x000fe20008000000 */
[----:B------:R-:W-:Y:S02]  /*a5a0*/  UIADD3 UR40, UPT, UPT, UR40, -0x1, URZ ;  /* 0xffffffff28287890 */ /* 0x000fe4000fffe0ff */
[----:B------:R-:W-:Y:S01]  /*a5b0*/  UISETP.GT.AND UP1, UPT, UR4, 0x2, UPT ;  /* 0x000000020400788c */ /* 0x000fe2000bf24270 */
[----:B------:R-:W-:-:S03]  /*a5c0*/  UMOV UR45, UR37 ;  /* 0x00000025002d7c82 */ /* 0x000fc60008000000 */
[----:B------:R-:W-:Y:S01]  /*a5d0*/  UP2UR UR43, UPR, URZ, 0x2 ;  /* 0x00000002ff2b7883 */ /* 0x000fe20008000000 */
[----:B--234-:R-:W-:Y:S11]  /*a5e0*/  BRA.U !UP0, `(.L_x_165) ;  /* 0x0000000108047547 */ /* 0x01cff6000b800000 */
[----:B------:R-:W-:Y:S05]  /*a5f0*/  BPT.TRAP 0x1 ;  /* 0x000000040000795c */ /* 0x000fea0000300000 */
.L_x_165:
[----:B-12---:R-:W-:-:S04]  /*a600*/  MOV R0, UR39 ;  /* 0x0000002700007c02 */ /* 0x006fc80008000f00 */
[----:B------:R-:W-:-:S04]  /*a610*/  SHF.L.U32 R0, R0, 0x1f, RZ ;  /* 0x0000001f00007819 */ /* 0x000fc800000006ff */
[----:B------:R-:W1:Y:S02]  /*a620*/  SYNCS.PHASECHK.TRANS64.TRYWAIT P0, [UR36+0x28070], R0 ;  /* 0x02807000ff0075a7 */ /* 0x000e640008001124 */
[----:B-1----:R-:W-:Y:S05]  /*a630*/  @!P0 BRA `(.L_x_166) ;  /* 0x0000011800088947 */ /* 0x002fea0003800000 */
.L_x_411:
[----:B------:R-:W-:Y:S01]  /*a640*/  R2UR UR4, R23 ;  /* 0x00000000170472ca */ /* 0x000fe200000e0000 */
[----:B------:R-:W-:Y:S01]  /*a650*/  UISETP.NE.AND UP0, UPT, UR41, URZ, UPT ;  /* 0x000000ff2900728c */ /* 0x000fe2000bf05270 */
[----:B------:R-:W-:Y:S01]  /*a660*/  PLOP3.LUT P0, PT, PT, PT, PT, 0x80, 0x8 ;  /* 0x000000000008781c */ /* 0x000fe20003f0f070 */
[----:B------:R-:W-:-:S10]  /*a670*/  IMAD.MOV.U32 R16, RZ, RZ, 0x3f800000 ;  /* 0x3f800000ff107424 */ /* 0x000fd400078e00ff */
[----:B-1----:R-:W1:Y:S02]  /*a680*/  LDTM.x2 R2, tmem[UR4] ;  /* 0x00000004000279ee */ /* 0x002e6400080c0000 */
[----:B-1----:R-:W-:-:S13]  /*a690*/  FSETP.NEU.AND P2, PT, R2, R3, PT ;  /* 0x000000030200720b */ /* 0x002fda0003f4d000 */
[----:B------:R-:W1:Y:S01]  /*a6a0*/  @P2 LDC R4, c[0x0][0x704] ;  /* 0x0001c100ff042b82 */ /* 0x000e620000000800 */
[----:B------:R-:W-:-:S04]  /*a6b0*/  @P2 FADD R0, R2, -R3 ;  /* 0x8000000302002221 */ /* 0x000fc80000000000 */
[----:B-1----:R-:W-:-:S05]  /*a6c0*/  @P2 FMUL R0, R0, R4 ;  /* 0x0000000400002220 */ /* 0x002fca0000400000 */
[----:B------:R-:W-:-:S04]  /*a6d0*/  @P2 FSETP.GEU.AND P1, PT, R0, -126, PT ;  /* 0xc2fc00000000280b */ /* 0x000fc80003f2e000 */
[----:B------:R-:W-:-:S13]  /*a6e0*/  @P2 PLOP3.LUT P0, PT, P1, PT, PT, 0x80, 0x8 ;  /* 0x000000000008281c */ /* 0x000fda0000f0f070 */
[----:B------:R-:W-:-:S06]  /*a6f0*/  @!P0 FMUL R0, R0, 0.5 ;  /* 0x3f00000000008820 */ /* 0x000fcc0000400000 */
[----:B------:R-:W1:Y:S02]  /*a700*/  @P2 MUFU.EX2 R0, R0 ;  /* 0x0000000000002308 */ /* 0x000e640000000800 */
[----:B-1----:R-:W-:-:S05]  /*a710*/  @!P0 FMUL R0, R0, R0 ;  /* 0x0000000000008220 */ /* 0x002fca0000400000 */
[----:B------:R-:W-:Y:S01]  /*a720*/  @P2 MOV R16, R0 ;  /* 0x0000000000102202 */ /* 0x000fe20000000f00 */
[----:B------:R-:W-:Y:S06]  /*a730*/  BRA.U UP0, `(.L_x_167) ;  /* 0x0000000100047547 */ /* 0x000fec000b800000 */
[----:B------:R-:W-:Y:S05]  /*a740*/  BPT.TRAP 0x1 ;  /* 0x000000040000795c */ /* 0x000fea0000300000 */
.L_x_167:
[----:B------:R-:W-:Y:S01]  /*a750*/  IMAD.U32 R0, RZ, RZ, UR38 ;  /* 0x00000026ff007e24 */ /* 0x000fe2000f8e00ff */
[----:B------:R-:W-:-:S04]  /*a760*/  FSETP.NEU.AND P1, PT, R16, 1, PT ;  /* 0x3f8000001000780b */ /* 0x000fc80003f2d000 */
[----:B------:R-:W-:-:S04]  /*a770*/  SHF.L.U32 R0, R0, 0x1f, RZ ;  /* 0x0000001f00007819 */ /* 0x000fc800000006ff */
[----:B------:R-:W1:Y:S02]  /*a780*/  SYNCS.PHASECHK.TRANS64.TRYWAIT P0, [UR36+0x28090], R0 ;  /* 0x02809000ff0075a7 */ /* 0x000e640008001124 */
[----:B-1----:R-:W-:Y:S05]  /*a790*/  @!P0 BRA `(.L_x_168) ;  /* 0x0000011400c88947 */ /* 0x002fea0003800000 */
.L_x_412:
[----:B------:R-:W-:-:S13]  /*a7a0*/  VOTE.ANY P1, P1 ;  /* 0x0000000000ff7806 */ /* 0x000fda0000820100 */
[----:B------:R-:W-:Y:S05]  /*a7b0*/  @!P1 BRA `(.L_x_169) ;  /* 0x0000001800649947 */ /* 0x000fea0003800000 */
[----:B------:R-:W-:-:S13]  /*a7c0*/  ISETP.NE.AND P0, PT, R17, R69, PT ;  /* 0x000000451100720c */ /* 0x000fda0003f05270 */
[----:B------:R-:W-:Y:S05]  /*a7d0*/  @!P0 BRA `(.L_x_170) ;  /* 0x0000000000408947 */ /* 0x000fea0003800000 */
[----:B-1----:R-:W-:Y:S01]  /*a7e0*/  MOV R2, 0x8 ;  /* 0x0000000800027802 */ /* 0x002fe20000000f00 */
[----:B------:R-:W1:Y:S01]  /*a7f0*/  LDCU.64 UR8, c[0x4][0xb0] ;  /* 0x01001600ff0877ac */ /* 0x000e620008000a00 */
[----:B------:R-:W-:Y:S02]  /*a800*/  HFMA2 R12, -RZ, RZ, 0, 5.9604644775390625e-08 ;  /* 0x00000001ff0c7431 */ /* 0x000fe400000001ff */
[----:B------:R-:W-:Y:S01]  /*a810*/  IMAD.MOV.U32 R8, RZ, RZ, 0x192 ;  /* 0x00000192ff087424 */ /* 0x000fe200078e00ff */
[----:B------:R-:W2:Y:S01]  /*a820*/  LDCU.64 UR6, c[0x4][0xb8] ;  /* 0x01001700ff0677ac */ /* 0x000ea20008000a00 */
[----:B------:R-:W3:Y:S01]  /*a830*/  LDC.64 R2, c[0x4][R2] ;  /* 0x0100000002027b82 */ /* 0x000ee20000000a00 */
[----:B------:R-:W-:Y:S01]  /*a840*/  IMAD.MOV.U32 R13, RZ, RZ, RZ ;  /* 0x000000ffff0d7224 */ /* 0x000fe200078e00ff */
[----:B------:R-:W4:Y:S01]  /*a850*/  LDCU.64 UR4, c[0x4][0x30] ;  /* 0x01000600ff0477ac */ /* 0x000f220008000a00 */
[----:B-1----:R-:W-:Y:S01]  /*a860*/  IMAD.U32 R4, RZ, RZ, UR8 ;  /* 0x00000008ff047e24 */ /* 0x002fe2000f8e00ff */
[----:B------:R-:W-:Y:S01]  /*a870*/  MOV R5, UR9 ;  /* 0x0000000900057c02 */ /* 0x000fe20008000f00 */
[----:B--2---:R-:W-:Y:S01]  /*a880*/  IMAD.U32 R6, RZ, RZ, UR6 ;  /* 0x00000006ff067e24 */ /* 0x004fe2000f8e00ff */
[----:B------:R-:W-:Y:S01]  /*a890*/  MOV R7, UR7 ;  /* 0x0000000700077c02 */ /* 0x000fe20008000f00 */
[----:B----4-:R-:W-:Y:S01]  /*a8a0*/  IMAD.U32 R10, RZ, RZ, UR4 ;  /* 0x00000004ff0a7e24 */ /* 0x010fe2000f8e00ff */
[----:B------:R-:W-:-:S02]  /*a8b0*/  MOV R11, UR5 ;  /* 0x00000005000b7c02 */ /* 0x000fc40008000f00 */
[----:B------:R-:W-:-:S07]  /*a8c0*/  LEPC R20, `(.L_x_170) ;  /* 0x000000001014794e */ /* 0x000fce0000000000 */
[----:B---3--:R-:W-:Y:S05]  /*a8d0*/  CALL.ABS.NOINC R2 ;  /* 0x0000000002007343 */ /* 0x008fea0003c00000 */
.L_x_170:
[----:B------:R-:W-:Y:S05]  /*a8e0*/  WARPSYNC.ALL ;  /* 0x0000000000007948 */ /* 0x000fea0003800000 */
[----:B------:R-:W-:Y:S02]  /*a8f0*/  R2UR UR4, R23 ;  /* 0x00000000170472ca */ /* 0x000fe400000e0000 */
[----:B------:R-:W-:-:S11]  /*a900*/  ISETP.NE.AND P0, PT, R17, R67, PT ;  /* 0x000000431100720c */ /* 0x000fd60003f05270 */
[----:B------:R-:W2:Y:S02]  /*a910*/  LDTM.x16 R40, tmem[UR4+0x100] ;  /* 0x00010004002879ee */ /* 0x000ea40008240000 */
[----:B--2---:R-:W-:Y:S05]  /*a920*/  @!P0 BRA `(.L_x_171) ;  /* 0x0000000000408947 */ /* 0x004fea0003800000 */
        /* <DEDUP_REMOVED lines=16> */
.L_x_171:
[----:B------:R-:W-:Y:S05]  /*aa30*/  WARPSYNC.ALL ;  /* 0x0000000000007948 */ /* 0x000fea0003800000 */
[----:B------:R-:W-:Y:S02]  /*aa40*/  R2UR UR4, R23 ;  /* 0x00000000170472ca */ /* 0x000fe400000e0000 */
[----:B------:R-:W-:Y:S02]  /*aa50*/  ISETP.NE.AND P0, PT, R17, R69, PT ;  /* 0x000000451100720c */ /* 0x000fe40003f05270 */
[----:B------:R-:W-:-:S09]  /*aa60*/  FSETP.NEU.AND P1, PT, R16, 1, PT ;  /* 0x3f8000001000780b */ /* 0x000fd20003f2d000 */
[----:B------:R-:W2:Y:S04]  /*aa70*/  LDTM.x16 R24, tmem[UR4+0x110] ;  /* 0x00011004001879ee */ /* 0x000ea80008240000 */
[C---:B------:R-:W-:Y:S02]  /*aa80*/  @P1 FMUL2 R40, R16.reuse.F32, R40.F32x2.HI_LO ;  /* 0x000000281028124a */ /* 0x040fe40000040000 */
[C---:B------:R-:W-:Y:S02]  /*aa90*/  @P1 FMUL2 R42, R16.reuse.F32, R42.F32x2.HI_LO ;  /* 0x0000002a102a124a */ /* 0x040fe40000040000 */
[C---:B------:R-:W-:Y:S02]  /*aaa0*/  @P1 FMUL2 R44, R16.reuse.F32, R44.F32x2.HI_LO ;  /* 0x0000002c102c124a */ /* 0x040fe40000040000 */
[----:B------:R-:W-:-:S02]  /*aab0*/  @P1 FMUL2 R46, R16.F32, R46.F32x2.HI_LO ;  /* 0x0000002e102e124a */ /* 0x000fc40000040000 */
[C---:B------:R-:W-:Y:S02]  /*aac0*/  @P1 FMUL2 R48, R16.reuse.F32, R48.F32x2.HI_LO ;  /* 0x000000301030124a */ /* 0x040fe40000040000 */
[C---:B------:R-:W-:Y:S02]  /*aad0*/  @P1 FMUL2 R50, R16.reuse.F32, R50.F32x2.HI_LO ;  /* 0x000000321032124a */ /* 0x040fe40000040000 */
[C---:B------:R-:W-:Y:S02]  /*aae0*/  @P1 FMUL2 R52, R16.reuse.F32, R52.F32x2.HI_LO ;  /* 0x000000341034124a */ /* 0x040fe40000040000 */
[----:B------:R-:W-:Y:S01]  /*aaf0*/  @P1 FMUL2 R54, R16.F32, R54.F32x2.HI_LO ;  /* 0x000000361036124a */ /* 0x000fe20000040000 */
[----:B--2---:R-:W-:Y:S06]  /*ab00*/  @!P0 BRA `(.L_x_172) ;  /* 0x0000000000408947 */ /* 0x004fec0003800000 */
        /* <DEDUP_REMOVED lines=16> */
.L_x_172:
[----:B------:R-:W-:Y:S05]  /*ac10*/  WARPSYNC.ALL ;  /* 0x0000000000007948 */ /* 0x000fea0003800000 */
[----:B------:R-:W-:Y:S02]  /*ac20*/  R2UR UR4, R23 ;  /* 0x00000000170472ca */ /* 0x000fe400000e0000 */
[----:B------:R-:W-:-:S11]  /*ac30*/  ISETP.NE.AND P0, PT, R17, R66, PT ;  /* 0x000000421100720c */ /* 0x000fd60003f05270 */
[----:B------:R2:W-:Y:S02]  /*ac40*/  STTM.x16 tmem[UR4+0x100], R40 ;  /* 0x00010028000079ed */ /* 0x0005e40008240004 */
[----:B------:R-:W-:Y:S05]  /*ac50*/  @!P0 BRA `(.L_x_173) ;  /* 0x0000000000408947 */ /* 0x000fea0003800000 */
[----:B-1----:R-:W-:Y:S01]  /*ac60*/  MOV R2, 0x8 ;  /* 0x0000000800027802 */ /* 0x002fe20000000f00 */
[----:B------:R-:W1:Y:S01]  /*ac70*/  LDCU.64 UR8, c[0x4][0xb0] ;  /* 0x01001600ff0877ac */ /* 0x000e620008000a00 */
[----:B------:R-:W-:Y:S02]  /*ac80*/  HFMA2 R12, -RZ, RZ, 0, 5.9604644775390625e-08 ;  /* 0x00000001ff0c7431 */ /* 0x000fe400000001ff */
[----:B------:R-:W-:Y:S01]  /*ac90*/  IMAD.MOV.U32 R8, RZ, RZ, 0x192 ;  /* 0x00000192ff087424 */ /* 0x000fe200078e00ff */
[----:B------:R-:W3:Y:S01]  /*aca0*/  LDCU.64 UR6, c[0x4][0xb8] ;  /* 0x01001700ff0677ac */ /* 0x000ee20008000a00 */
[----:B------:R-:W4:Y:S01]  /*acb0*/  LDC.64 R2, c[0x4][R2] ;  /* 0x0100000002027b82 */ /* 0x000f220000000a00 */
[----:B------:R-:W-:Y:S01]  /*acc0*/  IMAD.MOV.U32 R13, RZ, RZ, RZ ;  /* 0x000000ffff0d7224 */ /* 0x000fe200078e00ff */
[----:B------:R-:W5:Y:S01]  /*acd0*/  LDCU.64 UR4, c[0x4][0x30] ;  /* 0x01000600ff0477ac */ /* 0x000f620008000a00 */
[----:B-1----:R-:W-:Y:S01]  /*ace0*/  IMAD.U32 R4, RZ, RZ, UR8 ;  /* 0x00000008ff047e24 */ /* 0x002fe2000f8e00ff */
[----:B------:R-:W-:Y:S01]  /*acf0*/  MOV R5, UR9 ;  /* 0x0000000900057c02 */ /* 0x000fe20008000f00 */
[----:B---3--:R-:W-:Y:S01]  /*ad00*/  IMAD.U32 R6, RZ, RZ, UR6 ;  /* 0x00000006ff067e24 */ /* 0x008fe2000f8e00ff */
[----:B------:R-:W-:Y:S01]  /*ad10*/  MOV R7, UR7 ;  /* 0x0000000700077c02 */ /* 0x000fe20008000f00 */
[----:B-----5:R-:W-:Y:S01]  /*ad20*/  IMAD.U32 R10, RZ, RZ, UR4 ;  /* 0x00000004ff0a7e24 */ /* 0x020fe2000f8e00ff */
[----:B------:R-:W-:-:S02]  /*ad30*/  MOV R11, UR5 ;  /* 0x00000005000b7c02 */ /* 0x000fc40008000f00 */
[----:B------:R-:W-:-:S07]  /*ad40*/  LEPC R20, `(.L_x_173) ;  /* 0x000000001014794e */ /* 0x000fce0000000000 */
[----:B--2-4-:R-:W-:Y:S05]  /*ad50*/  CALL.ABS.NOINC R2 ;  /* 0x0000000002007343 */ /* 0x014fea0003c00000 */
.L_x_173:
[----:B------:R-:W-:Y:S05]  /*ad60*/  WARPSYNC.ALL ;  /* 0x0000000000007948 */ /* 0x000fea0003800000 */
[----:B------:R-:W-:Y:S02]  /*ad70*/  R2UR UR4, R23 ;  /* 0x00000000170472ca */ /* 0x000fe400000e0000 */
[----:B------:R-:W-:Y:S02]  /*ad80*/  ISETP.NE.AND P0, PT, R17, R67, PT ;  /* 0x000000431100720c */ /* 0x000fe40003f05270 */
[----:B------:R-:W-:-:S09]  /*ad90*/  FSETP.NEU.AND P1, PT, R16, 1, PT ;  /* 0x3f8000001000780b */ /* 0x000fd20003f2d000 */
[----:B--2---:R-:W2:Y:S04]  /*ada0*/  LDTM.x16 R40, tmem[UR4+0x120] ;  /* 0x00012004002879ee */ /* 0x004ea80008240000 */
        /* <DEDUP_REMOVED lines=25> */
.L_x_174:
        /* <DEDUP_REMOVED lines=21> */
.L_x_175:
        /* <DEDUP_REMOVED lines=30> */
.L_x_176:
        /* <DEDUP_REMOVED lines=21> */
.L_x_177:
        /* <DEDUP_REMOVED lines=30> */
.L_x_178:
        /* <DEDUP_REMOVED lines=21> */
.L_x_179:
        /* <DEDUP_REMOVED lines=30> */
.L_x_180:
        /* <DEDUP_REMOVED lines=21> */
.L_x_181:
        /* <DEDUP_REMOVED lines=30> */
.L_x_182:
        /* <DEDUP_REMOVED lines=21> */
.L_x_183:
[----:B------:R-:W-:Y:S05]  /*bd50*/  WARPSYNC.ALL ;  /* 0x0000000000007948 */ /* 0x000fea0003800000 */
[----:B------:R-:W-:Y:S02]  /*bd60*/  R2UR UR4, R23 ;  /* 0x00000000170472ca */ /* 0x000fe400000e0000 */
[----:B------:R-:W-:Y:S02]  /*bd70*/  ISETP.NE.AND P0, PT, R17, R62, PT ;  /* 0x0000003e1100720c */ /* 0x000fe40003f05270 */
[----:B------:R-:W-:-:S04]  /*bd80*/  FSETP.NEU.AND P1, PT, R16, 1, PT ;  /* 0x3f8000001000780b */ /* 0x000fc80003f2d000 */
[----:B------:R-:W-:-:S05]  /*bd90*/  P2R R18, PR, RZ, 0x2 ;  /* 0x00000002ff127803 */ /* 0x000fca0000000000 */
        /* <DEDUP_REMOVED lines=26> */
.L_x_184:
[----:B------:R-:W-:Y:S05]  /*bf40*/  WARPSYNC.ALL ;  /* 0x0000000000007948 */ /* 0x000fea0003800000 */
[----:B------:R-:W-:Y:S02]  /*bf50*/  R2UR UR4, R23 ;  /* 0x00000000170472ca */ /* 0x000fe400000e0000 */
[----:B------:R-:W-:Y:S02]  /*bf60*/  ISETP.NE.AND P0, PT, R17, R61, PT ;  /* 0x0000003d1100720c */ /* 0x000fe40003f05270 */
[----:B------:R-:W-:-:S09]  /*bf70*/  ISETP.NE.AND P6, PT, R18, RZ, PT ;  /* 0x000000ff1200720c */ /* 0x000fd20003fc5270 */
[----:B------:R2:W-:Y:S04]  /*bf80*/  STTM.x16 tmem[UR4+0x160], R40 ;  /* 0x00016028000079ed */ /* 0x0005e80008240004 */
        /* <DEDUP_REMOVED lines=8> */
[----:B------:R-:W-:Y:S06]  /*c010*/  @!P0 BRA `(.L_x_185) ;  /* 0x0000000000408947 */ /* 0x000fec0003800000 */
        /* <DEDUP_REMOVED lines=16> */
.L_x_185:
[----:B------:R-:W-:Y:S05]  /*c120*/  WARPSYNC.ALL ;  /* 0x0000000000007948 */ /* 0x000fea0003800000 */
[----:B------:R-:W-:-:S13]  /*c130*/  R2UR UR4, R23 ;  /* 0x00000000170472ca */ /* 0x000fda00000e0000 */
[----:B------:R3:W-:Y:S02]  /*c140*/  STTM.x16 tmem[UR4+0x170], R24 ;  /* 0x00017018000079ed */ /* 0x0007e40008240004 */
.L_x_169:
[----:B------:R-:W-:-:S09]  /*c150*/  UISETP.NE.AND UP0, UPT, UR44, URZ, UPT ;  /* 0x000000ff2c00728c */ /* 0x000fd2000bf05270 */
[----:B------:R-:W-:Y:S05]  /*c160*/  BRA.U !UP0, `(.L_x_186) ;  /* 0x0000000108047547 */ /* 0x000fea000b800000 */
[----:B------:R-:W-:Y:S05]  /*c170*/  BPT.TRAP 0x1 ;  /* 0x000000040000795c */ /* 0x000fea0000300000 */
.L_x_186:
[----:B------:R-:W-:Y:S02]  /*c180*/  UIADD3 UR4, UPT, UPT, UR36, 0x28088, URZ ;  /* 0x0002808824047890 */ /* 0x000fe4000fffe0ff */
[----:B------:R-:W-:Y:S02]  /*c190*/  UISETP.NE.AND UP0, UPT, UR41, URZ, UPT ;  /* 0x000000ff2900728c */ /* 0x000fe4000bf05270 */
[----:B------:R-:W-:Y:S02]  /*c1a0*/  UPRMT UR4, UR48, 0x654, UR4 ;  /* 0x0000065430047896 */ /* 0x000fe40008000004 */
[----:B------:R-:W-:-:S07]  /*c1b0*/  ULOP3.LUT UR37, UR45, 0x1, URZ, 0x3c, !UPT ;  /* 0x000000012d257892 */ /* 0x000fce000f8e3cff */
[----:B------:R-:W-:Y:S01]  /*c1c0*/  SYNCS.ARRIVE.TRANS64.RED.A1T0 RZ, [UR4], RZ ;  /* 0x000000ffffff79a7 */ /* 0x000fe20008100404 */
[----:B------:R-:W4:Y:S01]  /*c1d0*/  FENCE.VIEW.ASYNC.T ;  /* 0x00000000000073c6 */ /* 0x000f220000000200 */
[----:B------:R-:W-:Y:S05]  /*c1e0*/  BRA.U UP0, `(.L_x_187) ;  /* 0x0000000100087547 */ /* 0x000fea000b800000 */
[----:B------:R-:W-:Y:S05]  /*c1f0*/  BPT.TRAP 0x1 ;  /* 0x000000040000795c */ /* 0x000fea0000300000 */
[----:B------:R-:W-:Y:S05]  /*c200*/  BPT.TRAP 0x1 ;  /* 0x000000040000795c */ /* 0x000fea0000300000 */
.L_x_187:
[----:B------:R-:W-:Y:S02]  /*c210*/  UIADD3 UR4, UPT, UPT, UR36, 0x280a0, URZ ;  /* 0x000280a024047890 */ /* 0x000fe4000fffe0ff */
[----:B------:R-:W-:Y:S02]  /*c220*/  UISETP.NE.AND UP0, UPT, UR44, URZ, UPT ;  /* 0x000000ff2c00728c */ /* 0x000fe4000bf05270 */
[----:B------:R-:W-:-:S09]  /*c230*/  UPRMT UR4, UR48, 0x654, UR4 ;  /* 0x0000065430047896 */ /* 0x000fd20008000004 */
[----:B----4-:R-:W-:Y:S01]  /*c240*/  SYNCS.ARRIVE.TRANS64.RED.A1T0 RZ, [UR4], RZ ;  /* 0x000000ffffff79a7 */ /* 0x010fe20008100404 */
[----:B------:R-:W-:Y:S05]  /*c250*/  BRA.U !UP0, `(.L_x_188) ;  /* 0x0000000108047547 */ /* 0x000fea000b800000 */
[----:B------:R-:W-:Y:S05]  /*c260*/  BPT.TRAP 0x1 ;  /* 0x000000040000795c */ /* 0x000fea0000300000 */
.L_x_188:
[----:B-1----:R-:W-:Y:S01]  /*c270*/  IMAD.U32 R0, RZ, RZ, UR37 ;  /* 0x00000025ff007e24 */ /* 0x002fe2000f8e00ff */
[----:B------:R-:W-:-:S04]  /*c280*/  ISETP.NE.AND P0, PT, R17, R70, PT ;  /* 0x000000461100720c */ /* 0x000fc80003f05270 */
[----:B------:R-:W-:-:S04]  /*c290*/  SHF.L.U32 R0, R0, 0x1f, RZ ;  /* 0x0000001f00007819 */ /* 0x000fc800000006ff */
[----:B------:R-:W1:Y:S02]  /*c2a0*/  SYNCS.PHASECHK.TRANS64.TRYWAIT P1, [UR36+0x28080], R0 ;  /* 0x02808000ff0075a7 */ /* 0x000e640008021124 */
[----:B-1----:R-:W-:Y:S05]  /*c2b0*/  @!P1 BRA `(.L_x_189) ;  /* 0x000000fc00189947 */ /* 0x002fea0003800000 */
.L_x_413:
[----:B------:R-:W-:Y:S05]  /*c2c0*/  @!P0 BRA `(.L_x_190) ;  /* 0x0000000000408947 */ /* 0x000fea0003800000 */
[----:B-1----:R-:W-:Y:S01]  /*c2d0*/  MOV R2, 0x8 ;  /* 0x0000000800027802 */ /* 0x002fe20000000f00 */
[----:B------:R-:W1:Y:S01]  /*c2e0*/  LDCU.64 UR6, c[0x4][0xb0] ;  /* 0x01001600ff0677ac */ /* 0x000e620008000a00 */
[----:B------:R-:W-:Y:S02]  /*c2f0*/  HFMA2 R12, -RZ, RZ, 0, 5.9604644775390625e-08 ;  /* 0x00000001ff0c7431 */ /* 0x000fe400000001ff */
[----:B------:R-:W-:Y:S01]  /*c300*/  IMAD.MOV.U32 R8, RZ, RZ, 0x192 ;  /* 0x00000192ff087424 */ /* 0x000fe200078e00ff */
[----:B------:R-:W4:Y:S01]  /*c310*/  LDCU.64 UR4, c[0x4][0xb8] ;  /* 0x01001700ff0477ac */ /* 0x000f220008000a00 */
[----:B------:R-:W2:Y:S01]  /*c320*/  LDC.64 R2, c[0x4][R2] ;  /* 0x0100000002027b82 */ /* 0x000ea20000000a00 */
[----:B------:R-:W-:Y:S01]  /*c330*/  IMAD.MOV.U32 R13, RZ, RZ, RZ ;  /* 0x000000ffff0d7224 */ /* 0x000fe200078e00ff */
[----:B------:R-:W5:Y:S01]  /*c340*/  LDCU.64 UR8, c[0x4][0x28] ;  /* 0x01000500ff0877ac */ /* 0x000f620008000a00 */
[----:B-1----:R-:W-:Y:S01]  /*c350*/  IMAD.U32 R4, RZ, RZ, UR6 ;  /* 0x00000006ff047e24 */ /* 0x002fe2000f8e00ff */
[----:B------:R-:W-:Y:S01]  /*c360*/  MOV R5, UR7 ;  /* 0x0000000700057c02 */ /* 0x000fe20008000f00 */
[----:B----4-:R-:W-:Y:S01]  /*c370*/  IMAD.U32 R6, RZ, RZ, UR4 ;  /* 0x00000004ff067e24 */ /* 0x010fe2000f8e00ff */
[----:B------:R-:W-:Y:S01]  /*c380*/  MOV R7, UR5 ;  /* 0x0000000500077c02 */ /* 0x000fe20008000f00 */
[----:B-----5:R-:W-:Y:S01]  /*c390*/  IMAD.U32 R10, RZ, RZ, UR8 ;  /* 0x00000008ff0a7e24 */ /* 0x020fe2000f8e00ff */
[----:B------:R-:W-:-:S02]  /*c3a0*/  MOV R11, UR9 ;  /* 0x00000009000b7c02 */ /* 0x000fc40008000f00 */
[----:B------:R-:W-:-:S07]  /*c3b0*/  LEPC R20, `(.L_x_190) ;  /* 0x000000001014794e */ /* 0x000fce0000000000 */
[----:B--23--:R-:W-:Y:S05]  /*c3c0*/  CALL.ABS.NOINC R2 ;  /* 0x0000000002007343 */ /* 0x00cfea0003c00000 */
.L_x_190:
[----:B------:R-:W-:Y:S05]  /*c3d0*/  WARPSYNC.ALL ;  /* 0x0000000000007948 */ /* 0x000fea0003800000 */
        /* <DEDUP_REMOVED lines=17> */
.L_x_191:
[----:B------:R-:W-:Y:S01]  /*c4f0*/  IMAD.U32 R0, RZ, RZ, UR38 ;  /* 0x00000026ff007e24 */ /* 0x000fe2000f8e00ff */
[----:B------:R-:W-:-:S04]  /*c500*/  FSETP.NEU.AND P1, PT, R16, 1, PT ;  /* 0x3f8000001000780b */ /* 0x000fc80003f2d000 */
[----:B------:R-:W-:-:S04]  /*c510*/  SHF.L.U32 R0, R0, 0x1f, RZ ;  /* 0x0000001f00007819 */ /* 0x000fc800000006ff */
[----:B------:R-:W1:Y:S02]  /*c520*/  SYNCS.PHASECHK.TRANS64.TRYWAIT P0, [UR36+0x28098], R0 ;  /* 0x02809800ff0075a7 */ /* 0x000e640008001124 */
[----:B-1----:R-:W-:Y:S05]  /*c530*/  @!P0 BRA `(.L_x_192) ;  /* 0x000000f800908947 */ /* 0x002fea0003800000 */
.L_x_414:
        /* <DEDUP_REMOVED lines=20> */
.L_x_194:
[----:B------:R-:W-:Y:S05]  /*c680*/  WARPSYNC.ALL ;  /* 0x0000000000007948 */ /* 0x000fea0003800000 */
[----:B------:R-:W-:Y:S02]  /*c690*/  R2UR UR4, R23 ;  /* 0x00000000170472ca */ /* 0x000fe400000e0000 */
[----:B------:R-:W-:-:S11]  /*c6a0*/  ISETP.NE.AND P0, PT, R17, R60, PT ;  /* 0x0000003c1100720c */ /* 0x000fd60003f05270 */
[----:B--2---:R-:W2:Y:S02]  /*c6b0*/  LDTM.x16 R40, tmem[UR4+0x180] ;  /* 0x00018004002879ee */ /* 0x004ea40008240000 */
[----:B--2---:R-:W-:Y:S05]  /*c6c0*/  @!P0 BRA `(.L_x_195) ;  /* 0x0000000000408947 */ /* 0x004fea0003800000 */
[----:B-1----:R-:W-:Y:S01]  /*c6d0*/  MOV R2, 0x8 ;  /* 0x0000000800027802 */ /* 0x002fe20000000f00 */
[----:B------:R-:W1:Y:S01]  /*c6e0*/  LDCU.64 UR8, c[0x4][0xb0] ;  /* 0x01001600ff0877ac */ /* 0x000e620008000a00 */
[----:B------:R-:W-:Y:S02]  /*c6f0*/  HFMA2 R12, -RZ, RZ, 0, 5.9604644775390625e-08 ;  /* 0x00000001ff0c7431 */ /* 0x000fe400000001ff */
[----:B------:R-:W-:Y:S01]  /*c700*/  IMAD.MOV.U32 R8, RZ, RZ, 0x192 ;  /* 0x00000192ff087424 */ /* 0x000fe200078e00ff */
[----:B------:R-:W2:Y:S01]  /*c710*/  LDCU.64 UR6, c[0x4][0xb8] ;  /* 0x01001700ff0677ac */ /* 0x000ea20008000a00 */
[----:B------:R-:W4:Y:S01]  /*c720*/  LDC.64 R2, c[0x4][R2] ;  /* 0x0100000002027b82 */ /* 0x000f220000000a00 */
[----:B------:R-:W-:Y:S01]  /*c730*/  IMAD.MOV.U32 R13, RZ, RZ, RZ ;  /* 0x000000ffff0d7224 */ /* 0x000fe200078e00ff */
[----:B------:R-:W5:Y:S01]  /*c740*/  LDCU.64 UR4, c[0x4][0x30] ;  /* 0x01000600ff0477ac */ /* 0x000f620008000a00 */
[----:B-1----:R-:W-:Y:S01]  /*c750*/  IMAD.U32 R4, RZ, RZ, UR8 ;  /* 0x00000008ff047e24 */ /* 0x002fe2000f8e00ff */
[----:B------:R-:W-:Y:S01]  /*c760*/  MOV R5, UR9 ;  /* 0x0000000900057c02 */ /* 0x000fe20008000f00 */
[----:B--2---:R-:W-:Y:S01]  /*c770*/  IMAD.U32 R6, RZ, RZ, UR6 ;  /* 0x00000006ff067e24 */ /* 0x004fe2000f8e00ff */
[----:B------:R-:W-:Y:S01]  /*c780*/  MOV R7, UR7 ;  /* 0x0000000700077c02 */ /* 0x000fe20008000f00 */
[----:B-----5:R-:W-:Y:S01]  /*c790*/  IMAD.U32 R10, RZ, RZ, UR4 ;  /* 0x00000004ff0a7e24 */ /* 0x020fe2000f8e00ff */
[----:B------:R-:W-:-:S02]  /*c7a0*/  MOV R11, UR5 ;  /* 0x00000005000b7c02 */ /* 0x000fc40008000f00 */
[----:B------:R-:W-:-:S07]  /*c7b0*/  LEPC R20, `(.L_x_195) ;  /* 0x000000001014794e */ /* 0x000fce0000000000 */
[----:B---34-:R-:W-:Y:S05]  /*c7c0*/  CALL.ABS.NOINC R2 ;  /* 0x0000000002007343 */ /* 0x018fea0003c00000 */
.L_x_195:
[----:B------:R-:W-:Y:S05]  /*c7d0*/  WARPSYNC.ALL ;  /* 0x0000000000007948 */ /* 0x000fea0003800000 */
[----:B------:R-:W-:Y:S02]  /*c7e0*/  R2UR UR4, R23 ;  /* 0x00000000170472ca */ /* 0x000fe400000e0000 */
[----:B------:R-:W-:Y:S02]  /*c7f0*/  ISETP.NE.AND P0, PT, R17, R68, PT ;  /* 0x000000441100720c */ /* 0x000fe40003f05270 */
[----:B------:R-:W-:-:S09]  /*c800*/  FSETP.NEU.AND P1, PT, R16, 1, PT ;  /* 0x3f8000001000780b */ /* 0x000fd20003f2d000 */
[----:B---3--:R-:W2:Y:S04]  /*c810*/  LDTM.x16 R24, tmem[UR4+0x190] ;  /* 0x00019004001879ee */ /* 0x008ea80008240000 */
        /* <DEDUP_REMOVED lines=25> */
.L_x_196:
        /* <DEDUP_REMOVED lines=21> */
.L_x_197:
        /* <DEDUP_REMOVED lines=30> */
.L_x_198:
        /* <DEDUP_REMOVED lines=21> */
.L_x_199:
        /* <DEDUP_REMOVED lines=30> */
.L_x_200:
        /* <DEDUP_REMOVED lines=21> */
.L_x_201:
        /* <DEDUP_REMOVED lines=30> */
.L_x_202:
        /* <DEDUP_REMOVED lines=21> */
.L_x_203:
        /* <DEDUP_REMOVED lines=30> */
.L_x_204:
        /* <DEDUP_REMOVED lines=21> */
.L_x_205:
        /* <DEDUP_REMOVED lines=30> */
.L_x_206:
        /* <DEDUP_REMOVED lines=21> */
.L_x_207:
        /* <DEDUP_REMOVED lines=31> */
.L_x_208:
        /* <DEDUP_REMOVED lines=30> */
.L_x_209:
[----:B------:R-:W-:Y:S05]  /*dec0*/  WARPSYNC.ALL ;  /* 0x0000000000007948 */ /* 0x000fea0003800000 */
[----:B------:R-:W-:-:S13]  /*ded0*/  R2UR UR4, R23 ;  /* 0x00000000170472ca */ /* 0x000fda00000e0000 */
[----:B------:R4:W-:Y:S02]  /*dee0*/  STTM.x16 tmem[UR4+0x1f0], R24 ;  /* 0x0001f018000079ed */ /* 0x0009e40008240004 */
.L_x_193:
[----:B------:R-:W-:-:S09]  /*def0*/  UISETP.NE.AND UP0, UPT, UR42, URZ, UPT ;  /* 0x000000ff2a00728c */ /* 0x000fd2000bf05270 */
[----:B------:R-:W-:Y:S05]  /*df00*/  BRA.U !UP0, `(.L_x_210) ;  /* 0x0000000108047547 */ /* 0x000fea000b800000 */
[----:B------:R-:W-:Y:S05]  /*df10*/  BPT.TRAP 0x1 ;  /* 0x000000040000795c */ /* 0x000fea0000300000 */
.L_x_210:
[----:B------:R-:W-:Y:S02]  /*df20*/  UIADD3 UR4, UPT, UPT, UR36, 0x28078, URZ ;  /* 0x0002807824047890 */ /* 0x000fe4000fffe0ff */
[----:B------:R-:W-:Y:S02]  /*df30*/  UISETP.NE.AND UP0, UPT, UR41, URZ, UPT ;  /* 0x000000ff2900728c */ /* 0x000fe4000bf05270 */
[----:B------:R-:W-:-:S09]  /*df40*/  UPRMT UR5, UR48, 0x654, UR4 ;  /* 0x0000065430057896 */ /* 0x000fd20008000004 */
[----:B------:R-:W-:Y:S01]  /*df50*/  SYNCS.ARRIVE.TRANS64.RED.A1T0 RZ, [UR5], RZ ;  /* 0x000000ffffff79a7 */ /* 0x000fe20008100405 */
[----:B------:R-:W1:Y:S01]  /*df60*/  FENCE.VIEW.ASYNC.T ;  /* 0x00000000000073c6 */ /* 0x000e620000000200 */
[----:B------:R-:W-:Y:S05]  /*df70*/  BRA.U UP0, `(.L_x_211) ;  /* 0x0000000100087547 */ /* 0x000fea000b800000 */
[----:B------:R-:W-:Y:S05]  /*df80*/  BPT.TRAP 0x1 ;  /* 0x000000040000795c */ /* 0x000fea0000300000 */
[----:B------:R-:W-:Y:S05]  /*df90*/  BPT.TRAP 0x1 ;  /* 0x000000040000795c */ /* 0x000fea0000300000 */
.L_x_211:
[----:B------:R-:W-:Y:S02]  /*dfa0*/  UIADD3 UR4, UPT, UPT, UR36, 0x280a8, URZ ;  /* 0x000280a824047890 */ /* 0x000fe4000fffe0ff */
[----:B------:R-:W-:Y:S02]  /*dfb0*/  UISETP.NE.AND UP0, UPT, UR43, URZ, UPT ;  /* 0x000000ff2b00728c */ /* 0x000fe4000bf05270 */
[----:B------:R-:W-:Y:S02]  /*dfc0*/  UPRMT UR4, UR48, 0x654, UR4 ;  /* 0x0000065430047896 */ /* 0x000fe40008000004 */
[----:B------:R-:W-:Y:S02]  /*dfd0*/  ULOP3.LUT UR38, UR38, 0x1, URZ, 0x3c, !UPT ;  /* 0x0000000126267892 */ /* 0x000fe4000f8e3cff */
[----:B------:R-:W-:-:S05]  /*dfe0*/  ULOP3.LUT UR39, UR39, 0x1, URZ, 0x3c, !UPT ;  /* 0x0000000127277892 */ /* 0x000fca000f8e3cff */
[----:B-1----:R-:W-:Y:S01]  /*dff0*/  SYNCS.ARRIVE.TRANS64.RED.A1T0 RZ, [UR4], RZ ;  /* 0x000000ffffff79a7 */ /* 0x002fe20008100404 */
[----:B------:R-:W-:Y:S06]  /*e000*/  BRA.U UP0, `(.L_x_212) ;  /* 0xffffffc5005c7547 */ /* 0x000fec000b83ffff */
.L_x_164:
[----:B------:R-:W-:-:S09]  /*e010*/  UISETP.NE.AND UP0, UPT, UR44, URZ, UPT ;  /* 0x000000ff2c00728c */ /* 0x000fd2000bf05270 */
[----:B------:R-:W-:Y:S05]  /*e020*/  BRA.U !UP0, `(.L_x_213) ;  /* 0x0000000108047547 */ /* 0x000fea000b800000 */
[----:B------:R-:W-:Y:S05]  /*e030*/  BPT.TRAP 0x1 ;  /* 0x000000040000795c */ /* 0x000fea0000300000 */
.L_x_213:
[----:B---34-:R-:W3:Y:S01]  /*e040*/  S2R R38, SR_CgaCtaId ;  /* 0x0000000000267919 */ /* 0x018ee20000008800 */
[----:B------:R-:W-:Y:S01]  /*e050*/  MOV R36, 0x400 ;  /* 0x0000040000247802 */ /* 0x000fe20000000f00 */
[----:B------:R-:W-:-:S03]  /*e060*/  UISETP.NE.AND UP0, UPT, UR42, URZ, UPT ;  /* 0x000000ff2a00728c */ /* 0x000fc6000bf05270 */
[----:B---3--:R-:W-:-:S05]  /*e070*/  LEA R36, R38, R36, 0x18 ;  /* 0x0000002426247211 */ /* 0x008fca00078ec0ff */
[----:B------:R-:W-:-:S05]  /*e080*/  VIADD R27, R36, 0x28088 ;  /* 0x00028088241b7836 */ /* 0x000fca0000000000 */
[----:B-12---:R-:W-:-:S04]  /*e090*/  PRMT R0, R38, 0x654, R27 ;  /* 0x0000065426007816 */ /* 0x006fc8000000001b */
[----:B------:R1:W-:Y:S01]  /*e0a0*/  SYNCS.ARRIVE.TRANS64.RED.A1T0 RZ, [R0+URZ], RZ ;  /* 0x000000ff00ff79a7 */ /* 0x0003e200081004ff */
[----:B------:R-:W-:Y:S05]  /*e0b0*/  BRA.U !UP0, `(.L_x_214) ;  /* 0x0000000108047547 */ /* 0x000fea000b800000 */
[----:B------:R-:W-:Y:S05]  /*e0c0*/  BPT.TRAP 0x1 ;  /* 0x000000040000795c */ /* 0x000fea0000300000 */
.L_x_214:
[----:B-1----:R-:W-:-:S04]  /*e0d0*/  MOV R0, UR39 ;  /* 0x0000002700007c02 */ /* 0x002fc80008000f00 */
[----:B------:R-:W-:-:S04]  /*e0e0*/  SHF.L.U32 R0, R0, 0x1f, RZ ;  /* 0x0000001f00007819 */ /* 0x000fc800000006ff */
[----:B------:R-:W1:Y:S02]  /*e0f0*/  SYNCS.PHASECHK.TRANS64.TRYWAIT P0, [R36+URZ+0x28070], R0 ;  /* 0x02807000240075a7 */ /* 0x000e6400080011ff */
[----:B-1----:R-:W-:Y:S05]  /*e100*/  @!P0 BRA `(.L_x_215) ;  /* 0x000000dc00b48947 */ /* 0x002fea0003800000 */
.L_x_415:
[----:B------:R-:W-:Y:S01]  /*e110*/  R2UR UR4, R23 ;  /* 0x00000000170472ca */ /* 0x000fe200000e0000 */
[----:B------:R-:W-:-:S12]  /*e120*/  UISETP.NE.AND UP0, UPT, UR42, URZ, UPT ;  /* 0x000000ff2a00728c */ /* 0x000fd8000bf05270 */
[----:B------:R-:W2:Y:S02]  /*e130*/  LDTM.x2 R34, tmem[UR4] ;  /* 0x00000004002279ee */ /* 0x000ea400080c0000 */
[----:B--2---:R-:W-:Y:S05]  /*e140*/  BRA.U !UP0, `(.L_x_216) ;  /* 0x0000000108047547 */ /* 0x004fea000b800000 */
[----:B------:R-:W-:Y:S05]  /*e150*/  BPT.TRAP 0x1 ;  /* 0x000000040000795c */ /* 0x000fea0000300000 */
.L_x_216:
[----:B------:R-:W-:Y:S01]  /*e160*/  SYNCS.ARRIVE.TRANS64.RED.A1T0 RZ, [UR5], RZ ;  /* 0x000000ffffff79a7 */ /* 0x000fe20008100405 */
[----:B------:R-:W-:-:S09]  /*e170*/  UISETP.NE.AND UP0, UPT, UR41, URZ, UPT ;  /* 0x000000ff2900728c */ /* 0x000fd2000bf05270 */
[----:B------:R-:W-:Y:S05]  /*e180*/  BRA.U UP0, `(.L_x_217) ;  /* 0x0000000100047547 */ /* 0x000fea000b800000 */
[----:B------:R-:W-:Y:S05]  /*e190*/  BPT.TRAP 0x1 ;  /* 0x000000040000795c */ /* 0x000fea0000300000 */
.L_x_217:
[----:B-1----:R-:W-:-:S04]  /*e1a0*/  MOV R0, UR38 ;  /* 0x0000002600007c02 */ /* 0x002fc80008000f00 */
[----:B------:R-:W-:-:S04]  /*e1b0*/  SHF.L.U32 R0, R0, 0x1f, RZ ;  /* 0x0000001f00007819 */ /* 0x000fc800000006ff */
[----:B------:R-:W1:Y:S02]  /*e1c0*/  SYNCS.PHASECHK.TRANS64.TRYWAIT P0, [R36+URZ+0x28090], R0 ;  /* 0x02809000240075a7 */ /* 0x000e6400080011ff */
[----:B-1----:R-:W-:Y:S05]  /*e1d0*/  @!P0 BRA `(.L_x_218) ;  /* 0x000000dc00948947 */ /* 0x002fea0003800000 */
.L_x_416:
[----:B------:R-:W-:-:S09]  /*e1e0*/  UISETP.NE.AND UP0, UPT, UR41, URZ, UPT ;  /* 0x000000ff2900728c */ /* 0x000fd2000bf05270 */
[----:B------:R-:W-:Y:S05]  /*e1f0*/  BRA.U UP0, `(.L_x_219) ;  /* 0x0000000100047547 */ /* 0x000fea000b800000 */
[----:B------:R-:W-:Y:S05]  /*e200*/  BPT.TRAP 0x1 ;  /* 0x000000040000795c */ /* 0x000fea0000300000 */
.L_x_219:
[----:B------:R-:W-:Y:S01]  /*e210*/  MOV R2, 0x1 ;  /* 0x0000000100027802 */ /* 0x000fe20000000f00 */
[----:B-1----:R1:W2:Y:S03]  /*e220*/  MUFU.RCP R0, R34 ;  /* 0x0000002200007308 */ /* 0x0022a60000001000 */
[----:B------:R-:W-:-:S04]  /*e230*/  SHF.L.U32 R2, R2, 0x1f, RZ ;  /* 0x0000001f02027819 */ /* 0x000fc800000006ff */
[----:B------:R-:W3:Y:S02]  /*e240*/  SYNCS.PHASECHK.TRANS64.TRYWAIT P0, [R36+URZ+0x280c0], R2 ;  /* 0x0280c002240075a7 */ /* 0x000ee400080011ff */
[----:B-123--:R-:W-:Y:S05]  /*e250*/  @!P0 BRA `(.L_x_220) ;  /* 0x000000dc00888947 */ /* 0x00efea0003800000 */
.L_x_417:
[----:B------:R-:W2:Y:S01]  /*e260*/  LDCU UR4, c[0x0][0x708] ;  /* 0x0000e100ff0477ac */ /* 0x000ea20008000800 */
[----:B-1----:R-:W-:Y:S01]  /*e270*/  FFMA R2, -R34, R0, 1 ;  /* 0x3f80000022027423 */ /* 0x002fe20000000100 */
[----:B------:R-:W1:Y:S01]  /*e280*/  LDC R41, c[0x0][0x708] ;  /* 0x0001c200ff297b82 */ /* 0x000e620000000800 */
[----:B------:R-:W-:Y:S02]  /*e290*/  BSSY.RECONVERGENT B2, `(.L_x_221) ;  /* 0x000000c000027945 */ /* 0x000fe40003800200 */
[----:B------:R-:W-:Y:S01]  /*e2a0*/  FFMA R0, R0, R2, R0 ;  /* 0x0000000200007223 */ /* 0x000fe20000000000 */
[----:B--2---:R-:W-:-:S03]  /*e2b0*/  MOV R2, UR4 ;  /* 0x0000000400027c02 */ /* 0x004fc60008000f00 */
[----:B------:R-:W-:Y:S01]  /*e2c0*/  FFMA R22, R0, UR4, RZ ;  /* 0x0000000400167c23 */ /* 0x000fe200080000ff */
[----:B------:R2:W3:Y:S03]  /*e2d0*/  FCHK P0, R2, R34 ;  /* 0x0000002202007302 */ /* 0x0004e60000000000 */
[----:B--2---:R-:W-:-:S04]  /*e2e0*/  FFMA R2, -R34, R22, UR4 ;  /* 0x0000000422027e23 */ /* 0x004fc80008000116 */
[----:B------:R-:W-:Y:S01]  /*e2f0*/  FFMA R22, R0, R2, R22 ;  /* 0x0000000200167223 */ /* 0x000fe20000000016 */
[----:B-1-3--:R-:W-:Y:S06]  /*e300*/  @!P0 BRA `(.L_x_222) ;  /* 0x0000000000108947 */ /* 0x00afec0003800000 */
[----:B------:R-:W-:Y:S02]  /*e310*/  MOV R0, R34 ;  /* 0x0000002200007202 */ /* 0x000fe40000000f00 */
[----:B------:R-:W-:Y:S02]  /*e320*/  MOV R8, 0xe340 ;  /* 0x0000e34000087802 */ /* 0x000fe40000000f00 */
[----:B------:R-:W-:Y:S05]  /*e330*/  CALL.REL.NOINC `($__internal_3_$__cuda_sm3x_div_rn_noftz_f32_slowpath) ;  /* 0x000000e400d47944 */ /* 0x000fea0003c00000 */
[----:B------:R-:W-:Y:S02]  /*e340*/  MOV R22, R0 ;  /* 0x0000000000167202 */ /* 0x000fe40000000f00 */
.L_x_222:
[----:B------:R-:W-:Y:S05]  /*e350*/  BSYNC.RECONVERGENT B2 ;  /* 0x0000000000027941 */ /* 0x000fea0003800200 */
.L_x_221:
[----:B------:R-:W1:Y:S01]  /*e360*/  S2R R3, SR_TID.X ;  /* 0x0000000000037919 */ /* 0x000e620000002100 */
[----:B------:R-:W-:Y:S01]  /*e370*/  VIADD R0, R23, 0x100 ;  /* 0x0000010017007836 */ /* 0x000fe20000000000 */
[C---:B------:R-:W-:Y:S01]  /*e380*/  LOP3.LUT R37, R72.reuse, 0x3, RZ, 0xc0, !PT ;  /* 0x0000000348257812 */ /* 0x040fe200078ec0ff */
[----:B------:R-:W-:-:S03]  /*e390*/  IMAD.SHL.U32 R26, R72, 0x1000, RZ ;  /* 0x00001000481a7824 */ /* 0x000fc600078e00ff */
[----:B------:R-:W-:-:S04]  /*e3a0*/  SHF.R.U32.HI R0, RZ, 0x15, R0 ;  /* 0x00000015ff007819 */ /* 0x000fc80000011600 */
[----:B------:R-:W-:Y:S01]  /*e3b0*/  ISETP.NE.AND P0, PT, R37, R0, PT ;  /* 0x000000002500720c */ /* 0x000fe20003f05270 */
[C---:B-1----:R-:W-:Y:S02]  /*e3c0*/  IMAD.SHL.U32 R2, R3.reuse, 0x80, RZ ;  /* 0x0000008003027824 */ /* 0x042fe400078e00ff */
[----:B------:R-:W-:-:S03]  /*e3d0*/  IMAD.SHL.U32 R3, R3, 0x40, RZ ;  /* 0x0000004003037824 */ /* 0x000fc600078e00ff */
[----:B------:R-:W-:-:S04]  /*e3e0*/  LOP3.LUT R2, R2, 0xc00, RZ, 0xc0, !PT ;  /* 0x00000c0002027812 */ /* 0x000fc800078ec0ff */
[----:B------:R-:W-:-:S04]  /*e3f0*/  LOP3.LUT R0, R2, 0x1c0, R3, 0xf8, !PT ;  /* 0x000001c002007812 */ /* 0x000fc800078ef803 */
[----:B------:R-:W-:Y:S01]  /*e400*/  LOP3.LUT R26, R0, 0x3000, R26, 0xf8, !PT ;  /* 0x00003000001a7812 */ /* 0x000fe200078ef81a */
[----:B------:R-:W-:Y:S06]  /*e410*/  @!P0 BRA `(.L_x_223) ;  /* 0x0000000000408947 */ /* 0x000fec0003800000 */
[----:B------:R-:W-:Y:S01]  /*e420*/  MOV R2, 0x8 ;  /* 0x0000000800027802 */ /* 0x000fe20000000f00 */
        /* <DEDUP_REMOVED lines=15> */
.L_x_223:
[----:B------:R-:W1:Y:S01]  /*e520*/  S2R R0, SR_SWINHI ;  /* 0x0000000000007919 */ /* 0x000e620000002f00 */
[----:B------:R-:W-:Y:S05]  /*e530*/  WARPSYNC.ALL ;  /* 0x0000000000007948 */ /* 0x000fea0003800000 */
[----:B------:R-:W-:-:S13]  /*e540*/  R2UR UR4, R23 ;  /* 0x00000000170472ca */ /* 0x000fda00000e0000 */
[----:B------:R-:W2:Y:S01]  /*e550*/  LDTM.x16 R4, tmem[UR4+0x100] ;  /* 0x00010004000479ee */ /* 0x000ea20008240000 */
[----:B------:R-:W-:Y:S02]  /*e560*/  MOV R24, R36 ;  /* 0x0000002400187202 */ /* 0x000fe40000000f00 */
[----:B-1----:R-:W-:Y:S02]  /*e570*/  MOV R25, R0 ;  /* 0x0000000000197202 */ /* 0x002fe40000000f00 */
[----:B------:R-:W-:-:S05]  /*e580*/  LEA R26, P0, R26, R24, 0x1 ;  /* 0x000000181a1a7211 */ /* 0x000fca00078008ff */
[----:B------:R-:W-:Y:S01]  /*e590*/  IMAD.X R25, RZ, RZ, R25, P0 ;  /* 0x000000ffff197224 */ /* 0x000fe200000e0619 */
[----:B------:R-:W-:Y:S01]  /*e5a0*/  IADD3 R0, P0, PT, R26, 0x10, RZ ;  /* 0x000000101a007810 */ /* 0x000fe20007f1e0ff */
[C---:B--2---:R-:W-:Y:S02]  /*e5b0*/  FMUL2 R2, R22.reuse.F32, R8.F32x2.HI_LO ;  /* 0x000000081602724a */ /* 0x044fe40000040000 */
[C---:B------:R-:W-:Y:S02]  /*e5c0*/  FMUL2 R20, R22.reuse.F32, R4.F32x2.HI_LO ;  /* 0x000000041614724a */ /* 0x040fe40000040000 */
[C---:B------:R-:W-:Y:S01]  /*e5d0*/  FMUL2 R4, R22.reuse.F32, R10.F32x2.HI_LO ;  /* 0x0000000a1604724a */ /* 0x040fe20000040000 */
[----:B------:R-:W-:Y:S01]  /*e5e0*/  F2FP.F16.F32.PACK_AB R10, R3, R2 ;  /* 0x00000002030a723e */ /* 0x000fe200000000ff */
[----:B------:R-:W-:Y:S02]  /*e5f0*/  FMUL2 R6, R22.F32, R6.F32x2.HI_LO ;  /* 0x000000061606724a */ /* 0x000fe40000040000 */
[--C-:B------:R-:W-:Y:S01]  /*e600*/  IMAD.X R3, RZ, RZ, R25.reuse, P0 ;  /* 0x000000ffff037224 */ /* 0x100fe200000e0619 */
[----:B------:R-:W-:Y:S01]  /*e610*/  SHF.R.U64 R2, R26, 0x3, R25 ;  /* 0x000000031a027819 */ /* 0x000fe20000001219 */
[C---:B------:R-:W-:Y:S01]  /*e620*/  FMUL2 R12, R22.reuse.F32, R12.F32x2.HI_LO ;  /* 0x0000000c160c724a */ /* 0x040fe20000040000 */
[----:B------:R-:W-:Y:S01]  /*e630*/  F2FP.F16.F32.PACK_AB R8, R21, R20 ;  /* 0x000000141508723e */ /* 0x000fe200000000ff */
[C---:B------:R-:W-:Y:S01]  /*e640*/  FMUL2 R14, R22.reuse.F32, R14.F32x2.HI_LO ;  /* 0x0000000e160e724a */ /* 0x040fe20000040000 */
[----:B------:R-:W-:Y:S01]  /*e650*/  F2FP.F16.F32.PACK_AB R9, R7, R6 ;  /* 0x000000060709723e */ /* 0x000fe200000000ff */
[----:B------:R-:W-:Y:S01]  /*e660*/  FMUL2 R16, R22.F32, R16.F32x2.HI_LO ;  /* 0x000000101610724a */ /* 0x000fe20000040000 */
[----:B------:R-:W-:Y:S01]  /*e670*/  SHF.R.U64 R7, R0, 0x3, R3 ;  /* 0x0000000300077819 */ /* 0x000fe20000001203 */
[----:B------:R-:W-:Y:S01]  /*e680*/  FMUL2 R18, R22.F32, R18.F32x2.HI_LO ;  /* 0x000000121612724a */ /* 0x000fe20000040000 */
[----:B------:R-:W-:-:S02]  /*e690*/  LOP3.LUT R24, R26, 0x70, R2, 0x78, !PT ;  /* 0x000000701a187812 */ /* 0x000fc400078e7802 */
[----:B------:R-:W-:Y:S02]  /*e6a0*/  F2FP.F16.F32.PACK_AB R11, R5, R4 ;  /* 0x00000004050b723e */ /* 0x000fe400000000ff */
[----:B------:R-:W-:Y:S01]  /*e6b0*/  LOP3.LUT R2, R0, 0x70, R7, 0x78, !PT ;  /* 0x0000007000027812 */ /* 0x000fe200078e7807 */
[----:B------:R-:W-:Y:S01]  /*e6c0*/  VIADD R0, R23, 0x110 ;  /* 0x0000011017007836 */ /* 0x000fe20000000000 */
[----:B------:R-:W-:Y:S01]  /*e6d0*/  F2FP.F16.F32.PACK_AB R4, R13, R12 ;  /* 0x0000000c0d04723e */ /* 0x000fe200000000ff */
[----:B------:R1:W-:Y:S01]  /*e6e0*/  ST.E.128 desc[UR46][R24.64], R8 ;  /* 0x0000000818007985 */ /* 0x0003e2000c101d2e */
[----:B------:R-:W-:Y:S02]  /*e6f0*/  F2FP.F16.F32.PACK_AB R5, R15, R14 ;  /* 0x0000000e0f05723e */ /* 0x000fe400000000ff */
[----:B------:R-:W-:Y:S02]  /*e700*/  F2FP.F16.F32.PACK_AB R6, R17, R16 ;  /* 0x000000101106723e */ /* 0x000fe400000000ff */
[----:B------:R-:W-:-:S02]  /*e710*/  F2FP.F16.F32.PACK_AB R7, R19, R18 ;  /* 0x000000121307723e */ /* 0x000fc400000000ff */
[----:B------:R-:W-:-:S03]  /*e720*/  SHF.R.U32.HI R0, RZ, 0x15, R0 ;  /* 0x00000015ff007819 */ /* 0x000fc60000011600 */
[----:B------:R1:W-:Y:S01]  /*e730*/  ST.E.128 desc[UR46][R2.64], R4 ;  /* 0x0000000402007985 */ /* 0x0003e2000c101d2e */
        /* <DEDUP_REMOVED lines=18> */
.L_x_224:
[----:B------:R-:W-:Y:S05]  /*e860*/  WARPSYNC.ALL ;  /* 0x0000000000007948 */ /* 0x000fea0003800000 */
[----:B------:R-:W-:Y:S02]  /*e870*/  R2UR UR4, R23 ;  /* 0x00000000170472ca */ /* 0x000fe400000e0000 */
[C---:B-1----:R-:W-:Y:S02]  /*e880*/  IADD3 R2, P1, PT, R26.reuse, 0x20, RZ ;  /* 0x000000201a027810 */ /* 0x042fe40007f3e0ff */
[----:B------:R-:W-:-:S05]  /*e890*/  IADD3 R0, P0, PT, R26, 0x30, RZ ;  /* 0x000000301a007810 */ /* 0x000fca0007f1e0ff */
[----:B------:R-:W-:-:S04]  /*e8a0*/  IMAD.X R3, RZ, RZ, R25, P0 ;  /* 0x000000ffff037224 */ /* 0x000fc800000e0619 */
[----:B------:R-:W1:Y:S02]  /*e8b0*/  LDTM.x16 R4, tmem[UR4+0x110] ;  /* 0x00011004000479ee */ /* 0x000e640008240000 */
[C---:B-1----:R-:W-:Y:S02]  /*e8c0*/  FMUL2 R32, R22.reuse.F32, R4.F32x2.HI_LO ;  /* 0x000000041620724a */ /* 0x042fe40000040000 */
[----:B------:R-:W-:Y:S02]  /*e8d0*/  IMAD.X R5, RZ, RZ, R25, P1 ;  /* 0x000000ffff057224 */ /* 0x000fe400008e0619 */
[C---:B------:R-:W-:Y:S02]  /*e8e0*/  FMUL2 R28, R22.reuse.F32, R8.F32x2.HI_LO ;  /* 0x00000008161c724a */ /* 0x040fe40000040000 */
[C---:B------:R-:W-:Y:S02]  /*e8f0*/  FMUL2 R20, R22.reuse.F32, R10.F32x2.HI_LO ;  /* 0x0000000a1614724a */ /* 0x040fe40000040000 */
[----:B------:R-:W-:Y:S01]  /*e900*/  FMUL2 R8, R22.F32, R12.F32x2.HI_LO ;  /* 0x0000000c1608724a */ /* 0x000fe20000040000 */
[----:B------:R-:W-:Y:S01]  /*e910*/  SHF.R.U64 R4, R2, 0x3, R5 ;  /* 0x0000000302047819 */ /* 0x000fe20000001205 */
[----:B------:R-:W-:Y:S01]  /*e920*/  FMUL2 R30, R22.F32, R6.F32x2.HI_LO ;  /* 0x00000006161e724a */ /* 0x000fe20000040000 */
[----:B------:R-:W-:Y:S01]  /*e930*/  SHF.R.U64 R6, R0, 0x3, R3 ;  /* 0x0000000300067819 */ /* 0x000fe20000001203 */
[C---:B------:R-:W-:Y:S01]  /*e940*/  FMUL2 R10, R22.reuse.F32, R14.F32x2.HI_LO ;  /* 0x0000000e160a724a */ /* 0x040fe20000040000 */
[----:B------:R-:W-:Y:S01]  /*e950*/  F2FP.F16.F32.PACK_AB R8, R9, R8 ;  /* 0x000000080908723e */ /* 0x000fe200000000ff */
[----:B------:R-:W-:Y:S01]  /*e960*/  FMUL2 R16, R22.F32, R16.F32x2.HI_LO ;  /* 0x000000101610724a */ /* 0x000fe20000040000 */
[----:B------:R-:W-:Y:S01]  /*e970*/  LOP3.LUT R4, R2, 0x70, R4, 0x78, !PT ;  /* 0x0000007002047812 */ /* 0x000fe200078e7804 */
[----:B------:R-:W-:Y:S01]  /*e980*/  FMUL2 R18, R22.F32, R18.F32x2.HI_LO ;  /* 0x000000121612724a */ /* 0x000fe20000040000 */
[----:B------:R-:W-:-:S02]  /*e990*/  F2FP.F16.F32.PACK_AB R12, R33, R32 ;  /* 0x00000020210c723e */ /* 0x000fc400000000ff */
[----:B------:R-:W-:Y:S02]  /*e9a0*/  F2FP.F16.F32.PACK_AB R13, R31, R30 ;  /* 0x0000001e1f0d723e */ /* 0x000fe400000000ff */
[----:B------:R-:W-:Y:S02]  /*e9b0*/  F2FP.F16.F32.PACK_AB R14, R29, R28 ;  /* 0x0000001c1d0e723e */ /* 0x000fe400000000ff */
[----:B------:R-:W-:Y:S02]  /*e9c0*/  F2FP.F16.F32.PACK_AB R15, R21, R20 ;  /* 0x00000014150f723e */ /* 0x000fe400000000ff */
[----:B------:R-:W-:Y:S02]  /*e9d0*/  F2FP.F16.F32.PACK_AB R9, R11, R10 ;  /* 0x0000000a0b09723e */ /* 0x000fe400000000ff */
[----:B------:R-:W-:Y:S01]  /*e9e0*/  LOP3.LUT R2, R0, 0x70, R6, 0x78, !PT ;  /* 0x0000007000027812 */ /* 0x000fe200078e7806 */
[----:B------:R-:W-:Y:S01]  /*e9f0*/  VIADD R0, R23, 0x120 ;  /* 0x0000012017007836 */ /* 0x000fe20000000000 */
[----:B------:R-:W-:Y:S01]  /*ea00*/  F2FP.F16.F32.PACK_AB R10, R17, R16 ;  /* 0x00000010110a723e */ /* 0x000fe200000000ff */
[----:B------:R1:W-:Y:S01]  /*ea10*/  ST.E.128 desc[UR46][R4.64], R12 ;  /* 0x0000000c04007985 */ /* 0x0003e2000c101d2e */
        /* <DEDUP_REMOVED lines=21> */
.L_x_225:
        /* <DEDUP_REMOVED lines=49> */
.L_x_226:
        /* <DEDUP_REMOVED lines=49> */
.L_x_227:
        /* <DEDUP_REMOVED lines=49> */
.L_x_228:
        /* <DEDUP_REMOVED lines=49> */
.L_x_229:
        /* <DEDUP_REMOVED lines=49> */
.L_x_230:
[----:B------:R-:W-:Y:S05]  /*fac0*/  WARPSYNC.ALL ;  /* 0x0000000000007948 */ /* 0x000fea0003800000 */
[----:B------:R-:W-:Y:S01]  /*fad0*/  R2UR UR4, R23 ;  /* 0x00000000170472ca */ /* 0x000fe200000e0000 */
[----:B------:R-:W2:Y:S01]  /*fae0*/  S2R R40, SR_CTAID.X ;  /* 0x0000000000287919 */ /* 0x000ea20000002500 */
[C---:B-1----:R-:W-:Y:S02]  /*faf0*/  IADD3 R2, P1, PT, R26.reuse, 0x460, RZ ;  /* 0x000004601a027810 */ /* 0x042fe40007f3e0ff */
[----:B------:R-:W-:Y:S01]  /*fb00*/  IADD3 R0, P0, PT, R26, 0x470, RZ ;  /* 0x000004701a007810 */ /* 0x000fe20007f1e0ff */
[----:B------:R-:W1:Y:S04]  /*fb10*/  S2R R42, SR_CTAID.Y ;  /* 0x00000000002a7919 */ /* 0x000e680000002600 */
[----:B------:R-:W-:Y:S01]  /*fb20*/  IMAD.X R3, RZ, RZ, R25, P0 ;  /* 0x000000ffff037224 */ /* 0x000fe200000e0619 */
[----:B------:R-:W3:Y:S03]  /*fb30*/  S2R R39, SR_CTAID.Z ;  /* 0x0000000000277919 */ /* 0x000ee60000002700 */
[----:B------:R-:W4:Y:S01]  /*fb40*/  LDTM.x16 R4, tmem[UR4+0x170] ;  /* 0x00017004000479ee */ /* 0x000f220008240000 */
[----:B------:R-:W5:Y:S02]  /*fb50*/  LDCU.64 UR4, c[0x0][0x880] ;  /* 0x00011000ff0477ac */ /* 0x000f640008000a00 */
[----:B-----5:R-:W-:-:S04]  /*fb60*/  UISETP.NE.U32.AND UP0, UPT, UR4, URZ, UPT ;  /* 0x000000ff0400728c */ /* 0x020fc8000bf05070 */
[----:B------:R-:W-:Y:S01]  /*fb70*/  UISETP.NE.AND.EX UP0, UPT, UR5, URZ, UPT, UP0 ;  /* 0x000000ff0500728c */ /* 0x000fe2000bf05300 */
[C---:B----4-:R-:W-:Y:S02]  /*fb80*/  FMUL2 R32, R22.reuse.F32, R4.F32x2.HI_LO ;  /* 0x000000041620724a */ /* 0x050fe40000040000 */
        /* <DEDUP_REMOVED lines=18> */
[----:B------:R4:W-:Y:S01]  /*fcb0*/  ST.E.128 desc[UR46][R4.64], R12 ;  /* 0x0000000c04007985 */ /* 0x0009e2000c101d2e */
[----:B------:R-:W-:-:S02]  /*fcc0*/  F2FP.F16.F32.PACK_AB R10, R17, R16 ;  /* 0x00000010110a723e */ /* 0x000fc400000000ff */
[----:B------:R-:W-:-:S05]  /*fcd0*/  F2FP.F16.F32.PACK_AB R11, R19, R18 ;  /* 0x00000012130b723e */ /* 0x000fca00000000ff */
[----:B------:R4:W-:Y:S01]  /*fce0*/  ST.E.128 desc[UR46][R2.64], R8 ;  /* 0x0000000802007985 */ /* 0x0009e2000c101d2e */
[----:B------:R-:W-:Y:S01]  /*fcf0*/  @!PT LDS RZ, [RZ] ;  /* 0x00000000fffff984 */ /* 0x000fe20000000800 */
[----:B------:R-:W-:Y:S01]  /*fd00*/  @!PT LDS RZ, [RZ] ;  /* 0x00000000fffff984 */ /* 0x000fe20000000800 */
[----:B------:R-:W-:Y:S01]  /*fd10*/  @!PT LDS RZ, [RZ] ;  /* 0x00000000fffff984 */ /* 0x000fe20000000800 */
[----:B------:R-:W-:Y:S01]  /*fd20*/  @!PT LDS RZ, [RZ] ;  /* 0x00000000fffff984 */ /* 0x000fe20000000800 */
[----:B------:R5:W-:Y:S06]  /*fd30*/  MEMBAR.ALL.CTA ;  /* 0x0000000000007992 */ /* 0x000bec0000008000 */
[----:B-----5:R-:W1:Y:S01]  /*fd40*/  FENCE.VIEW.ASYNC.S ;  /* 0x00000000000073c6 */ /* 0x020e620000000000 */
[----:B--23--:R-:W-:Y:S05]  /*fd50*/  BRA.U !UP0, `(.L_x_231) ;  /* 0x0000000108fc7547 */ /* 0x00cfea000b800000 */
[C---:B------:R-:W-:Y:S01]  /*fd60*/  FSETP.GEU.AND P0, PT, R34.reuse, 1.175494350822287508e-38, PT ;  /* 0x008000002200780b */ /* 0x040fe20003f0e000 */
[----:B------:R-:W2:Y:S01]  /*fd70*/  LDCU UR4, c[0x0][0x380] ;  /* 0x00007000ff0477ac */ /* 0x000ea20008000800 */
[----:B----4-:R-:W-:Y:S01]  /*fd80*/  MOV R3, 0x3e055027 ;  /* 0x3e05502700037802 */ /* 0x010fe20000000f00 */
[----:B------:R-:W-:Y:S01]  /*fd90*/  BSSY.RECONVERGENT B0, `(.L_x_231) ;  /* 0x000003b000007945 */ /* 0x000fe20003800200 */
[----:B------:R-:W-:Y:S01]  /*fda0*/  FSEL R5, RZ, -23, P0 ;  /* 0xc1b80000ff057808 */ /* 0x000fe20000000000 */
[----:B------:R-:W3:Y:S08]  /*fdb0*/  LDCU UR5, c[0x0][0x700] ;  /* 0x0000e000ff0577ac */ /* 0x000ef00008000800 */
[----:B------:R-:W-:-:S05]  /*fdc0*/  @!P0 FMUL R34, R34, 8388608 ;  /* 0x4b00000022228820 */ /* 0x000fca0000400000 */
[C---:B------:R-:W-:Y:S02]  /*fdd0*/  IADD3 R2, PT, PT, R34.reuse, -0x3f2aaaab, RZ ;  /* 0xc0d5555522027810 */ /* 0x040fe40007ffe0ff */
[----:B------:R-:W-:Y:S02]  /*fde0*/  ISETP.GT.U32.AND P0, PT, R34, 0x7f7fffff, PT ;  /* 0x7f7fffff2200780c */ /* 0x000fe40003f04070 */
[----:B------:R-:W-:Y:S02]  /*fdf0*/  LOP3.LUT R2, R2, 0xff800000, RZ, 0xc0, !PT ;  /* 0xff80000002027812 */ /* 0x000fe400078ec0ff */
[C---:B------:R-:W-:Y:S02]  /*fe00*/  FSETP.NEU.AND P1, PT, R34.reuse, RZ, PT ;  /* 0x000000ff2200720b */ /* 0x040fe40003f2d000 */
[-C--:B------:R-:W-:Y:S02]  /*fe10*/  IADD3 R0, PT, PT, R34, -R2.reuse, RZ ;  /* 0x8000000222007210 */ /* 0x080fe40007ffe0ff */
[----:B------:R-:W-:-:S03]  /*fe20*/  I2FP.F32.S32 R4, R2 ;  /* 0x0000000200047245 */ /* 0x000fc60000201400 */
[----:B------:R-:W-:-:S04]  /*fe30*/  FADD R0, R0, -1 ;  /* 0xbf80000000007421 */ /* 0x000fc80000000000 */
[----:B------:R-:W-:-:S04]  /*fe40*/  FFMA R3, R0, -R3, 0.14084610342979431152 ;  /* 0x3e1039f600037423 */ /* 0x000fc80000000803 */
[----:B------:R-:W-:-:S04]  /*fe50*/  FFMA R3, R0, R3, -0.12148627638816833496 ;  /* 0xbdf8cdcc00037423 */ /* 0x000fc80000000003 */
[----:B------:R-:W-:-:S04]  /*fe60*/  FFMA R3, R0, R3, 0.13980610668659210205 ;  /* 0x3e0f295500037423 */ /* 0x000fc80000000003 */
[----:B------:R-:W-:-:S04]  /*fe70*/  FFMA R3, R0, R3, -0.16684235632419586182 ;  /* 0xbe2ad8b900037423 */ /* 0x000fc80000000003 */
[----:B------:R-:W-:-:S04]  /*fe80*/  FFMA R3, R0, R3, 0.20012299716472625732 ;  /* 0x3e4ced0b00037423 */ /* 0x000fc80000000003 */
[----:B------:R-:W-:-:S04]  /*fe90*/  FFMA R3, R0, R3, -0.24999669194221496582 ;  /* 0xbe7fff2200037423 */ /* 0x000fc80000000003 */
[----:B------:R-:W-:-:S04]  /*fea0*/  FFMA R3, R0, R3, 0.33333182334899902344 ;  /* 0x3eaaaa7800037423 */ /* 0x000fc80000000003 */
[----:B------:R-:W-:-:S04]  /*feb0*/  FFMA R3, R0, R3, -0.5 ;  /* 0xbf00000000037423 */ /* 0x000fc80000000003 */
[----:B------:R-:W-:Y:S01]  /*fec0*/  FMUL R2, R0, R3 ;  /* 0x0000000300027220 */ /* 0x000fe20000400000 */
[----:B------:R-:W-:Y:S01]  /*fed0*/  FFMA R3, R4, 1.1920928955078125e-07, R5 ;  /* 0x3400000004037823 */ /* 0x000fe20000000005 */
[----:B------:R-:W-:Y:S02]  /*fee0*/  LEA R4, R40, R73, 0x8 ;  /* 0x0000004928047211 */ /* 0x000fe400078e40ff */
[----:B------:R-:W-:Y:S01]  /*fef0*/  FFMA R0, R0, R2, R0 ;  /* 0x0000000200007223 */ /* 0x000fe20000000000 */
[----:B------:R-:W-:-:S03]  /*ff00*/  MOV R2, 0x7f800000 ;  /* 0x7f80000000027802 */ /* 0x000fc60000000f00 */
[----:B------:R-:W-:Y:S02]  /*ff10*/  FFMA R0, R3, 0.69314718246459960938, R0 ;  /* 0x3f31721803007823 */ /* 0x000fe40000000000 */
[----:B------:R-:W-:Y:S01]  /*ff20*/  @P0 FFMA R0, R34, R2, +INF ;  /* 0x7f80000022000423 */ /* 0x000fe20000000002 */
[----:B--2---:R-:W-:-:S04]  /*ff30*/  ISETP.GE.AND P0, PT, R4, UR4, PT ;  /* 0x0000000404007c0c */ /* 0x004fc8000bf06270 */
[----:B------:R-:W-:-:S05]  /*ff40*/  FSEL R0, R0, -INF , P1 ;  /* 0xff80000000007808 */ /* 0x000fca0000800000 */
[----:B---3--:R-:W-:-:S04]  /*ff50*/  FFMA R35, R35, UR5, R0 ;  /* 0x0000000523237c23 */ /* 0x008fc80008000000 */
[----:B------:R-:W-:Y:S05]  /*ff60*/  @P0 BRA `(.L_x_232) ;  /* 0x0000000000740947 */ /* 0x000fea0003800000 */
[----:B------:R-:W2:Y:S01]  /*ff70*/  LDCU UR4, c[0x0][0x38c] ;  /* 0x00007180ff0477ac */ /* 0x000ea20008000800 */
[----:B------:R-:W3:Y:S01]  /*ff80*/  LDC.64 R6, c[0x0][0x880] ;  /* 0x00022000ff067b82 */ /* 0x000ee20000000a00 */
[----:B------:R-:W4:Y:S01]  /*ff90*/  LDCU UR5, c[0x0][0x890] ;  /* 0x00011200ff0577ac */ /* 0x000f220008000800 */
[----:B------:R-:W5:Y:S01]  /*ffa0*/  LDCU.64 UR6, c[0x0][0x888] ;  /* 0x00011100ff0677ac */ /* 0x000f620008000a00 */
[----:B--2---:R-:W2:Y:S01]  /*ffb0*/  I2F.U32.RP R2, UR4 ;  /* 0x0000000400027d06 */ /* 0x004ea20008209000 */
[----:B------:R-:W-:Y:S01]  /*ffc0*/  ISETP.NE.U32.AND P0, PT, RZ, UR4, PT ;  /* 0x00000004ff007c0c */ /* 0x000fe2000bf05070 */
[----:B----4-:R-:W-:-:S06]  /*ffd0*/  IMAD R4, R39, UR5, R4 ;  /* 0x0000000527047c24 */ /* 0x010fcc000f8e0204 */
[----:B--2---:R-:W2:Y:S02]  /*ffe0*/  MUFU.RCP R2, R2 ;  /* 0x0000000200027308 */ /* 0x004ea40000001000 */
[----:B--2---:R-:W-:-:S06]  /*fff0*/  IADD3 R2, PT, PT, R2, 0xffffffe, RZ ;  /* 0x0ffffffe02027810 */ /* 0x004fcc0007ffe0ff */
[----:B------:R2:W4:Y:S02]  /*10000*/  F2I.FTZ.U32.TRUNC.NTZ R3, R2 ;  /* 0x0000000200037305 */ /* 0x000524000021f000 */
[----:B--2---:R-:W-:Y:S01]  /*10010*/  HFMA2 R2, -RZ, RZ, 0, 0 ;  /* 0x00000000ff027431 */ /* 0x004fe200000001ff */
[----:B----4-:R-:W-:-:S05]  /*10020*/  IADD3 R0, PT, PT, RZ, -R3, RZ ;  /* 0x80000003ff007210 */ /* 0x010fca0007ffe0ff */
[----:B------:R-:W-:-:S04]  /*10030*/  IMAD R0, R0, UR4, RZ ;  /* 0x0000000400007c24 */ /* 0x000fc8000f8e02ff */
[----:B------:R-:W-:-:S06]  /*10040*/  IMAD.HI.U32 R0, R3, R0, R2 ;  /* 0x0000000003007227 */ /* 0x000fcc00078e0002 */
[----:B-1----:R-:W-:-:S05]  /*10050*/  IMAD.HI.U32 R0, R0, R42, RZ ;  /* 0x0000002a00007227 */ /* 0x002fca00078e00ff */
[----:B------:R-:W-:-:S05]  /*10060*/  IADD3 R2, PT, PT, -R0, RZ, RZ ;  /* 0x000000ff00027210 */ /* 0x000fca0007ffe1ff */
[----:B------:R-:W-:-:S05]  /*10070*/  IMAD R2, R2, UR4, R42 ;  /* 0x0000000402027c24 */ /* 0x000fca000f8e022a */
[----:B------:R-:W-:-:S13]  /*10080*/  ISETP.GE.U32.AND P2, PT, R2, UR4, PT ;  /* 0x0000000402007c0c */ /* 0x000fda000bf46070 */
[----:B------:R-:W-:Y:S02]  /*10090*/  @P2 IADD3 R2, PT, PT, R2, -UR4, RZ ;  /* 0x8000000402022c10 */ /* 0x000fe4000fffe0ff */
[----:B------:R-:W-:Y:S02]  /*100a0*/  @P2 IADD3 R0, PT, PT, R0, 0x1, RZ ;  /* 0x0000000100002810 */ /* 0x000fe40007ffe0ff */
[----:B------:R-:W-:-:S13]  /*100b0*/  ISETP.GE.U32.AND P1, PT, R2, UR4, PT ;  /* 0x0000000402007c0c */ /* 0x000fda000bf26070 */
[----:B------:R-:W-:Y:S02]  /*100c0*/  @P1 IADD3 R0, PT, PT, R0, 0x1, RZ ;  /* 0x0000000100001810 */ /* 0x000fe40007ffe0ff */
[----:B------:R-:W-:-:S04]  /*100d0*/  @!P0 LOP3.LUT R0, RZ, UR4, RZ, 0x33, !PT ;  /* 0x00000004ff008c12 */ /* 0x000fc8000f8e33ff */
[C---:B------:R-:W-:Y:S01]  /*100e0*/  IADD3 R2, PT, PT, -R0.reuse, RZ, RZ ;  /* 0x000000ff00027210 */ /* 0x040fe20007ffe1ff */
[----:B-----5:R-:W-:-:S04]  /*100f0*/  IMAD R0, R0, UR7, R4 ;  /* 0x0000000700007c24 */ /* 0x020fc8000f8e0204 */
[----:B------:R-:W-:-:S04]  /*10100*/  IMAD R2, R2, UR4, R42 ;  /* 0x0000000402027c24 */ /* 0x000fc8000f8e022a */
[----:B------:R-:W-:-:S04]  /*10110*/  IMAD R0, R2, UR6, R0 ;  /* 0x0000000602007c24 */ /* 0x000fc8000f8e0200 */
[----:B---3--:R-:W-:-:S05]  /*10120*/  IMAD.WIDE.U32 R2, R0, 0x4, R6 ;  /* 0x0000000400027825 */ /* 0x008fca00078e0006 */
[----:B------:R2:W-:Y:S02]  /*10130*/  STG.E desc[UR46][R2.64], R35 ;  /* 0x0000002302007986 */ /* 0x0005e4000c10192e */
.L_x_232:
[----:B------:R-:W-:Y:S05]  /*10140*/  BSYNC.RECONVERGENT B0 ;  /* 0x0000000000007941 */ /* 0x000fea0003800200 */
.L_x_231:
[----:B------:R-:W-:Y:S01]  /*10150*/  UISETP.NE.AND UP0, UPT, UR41, URZ, UPT ;  /* 0x000000ff2900728c */ /* 0x000fe2000bf05270 */
[----:B------:R-:W-:-:S08]  /*10160*/  NOP ;  /* 0x0000000000007918 */ /* 0x000fd00000000000 */
[----:B------:R-:W-:Y:S05]  /*10170*/  BRA.U UP0, `(.L_x_233) ;  /* 0x0000000100087547 */ /* 0x000fea000b800000 */
[----:B------:R-:W-:Y:S05]  /*10180*/  BPT.TRAP 0x1 ;  /* 0x000000040000795c */ /* 0x000fea0000300000 */
[----:B------:R-:W-:Y:S05]  /*10190*/  BPT.TRAP 0x1 ;  /* 0x000000040000795c */ /* 0x000fea0000300000 */
.L_x_233:
[----:B------:R-:W-:Y:S01]  /*101a0*/  IADD3 R0, PT, PT, R36, 0x280a0, RZ ;  /* 0x000280a024007810 */ /* 0x000fe20007ffe0ff */
[----:B------:R-:W-:-:S03]  /*101b0*/  UISETP.NE.AND UP0, UPT, UR41, URZ, UPT ;  /* 0x000000ff2900728c */ /* 0x000fc6000bf05270 */
[----:B------:R-:W-:-:S04]  /*101c0*/  PRMT R0, R38, 0x654, R0 ;  /* 0x0000065426007816 */ /* 0x000fc80000000000 */
[----:B-1----:R1:W-:Y:S02]  /*101d0*/  SYNCS.ARRIVE.TRANS64.RED.A1T0 RZ, [R0+URZ], RZ ;  /* 0x000000ff00ff79a7 */ /* 0x0023e400081004ff */
[----:B------:R-:W-:Y:S05]  /*101e0*/  BRA.U UP0, `(.L_x_234) ;  /* 0x0000000100047547 */ /* 0x000fea000b800000 */
[----:B------:R-:W-:Y:S05]  /*101f0*/  BPT.TRAP 0x1 ;  /* 0x000000040000795c */ /* 0x000fea0000300000 */
.L_x_234:
[----:B------:R3:W-:Y:S01]  /*10200*/  SYNCS.ARRIVE.TRANS64.A1T0 RZ, [R36+URZ+0x280b0], RZ ;  /* 0x0280b0ff24ff79a7 */ /* 0x0007e200081000ff */
[----:B------:R-:W-:-:S09]  /*10210*/  UISETP.NE.AND UP0, UPT, UR44, URZ, UPT ;  /* 0x000000ff2c00728c */ /* 0x000fd2000bf05270 */
[----:B------:R-:W-:Y:S05]  /*10220*/  BRA.U !UP0, `(.L_x_235) ;  /* 0x0000000108047547 */ /* 0x000fea000b800000 */
[----:B------:R-:W-:Y:S05]  /*10230*/  BPT.TRAP 0x1 ;  /* 0x000000040000795c */ /* 0x000fea0000300000 */
.L_x_235:
[----:B-1----:R-:W-:Y:S01]  /*10240*/  IMAD.U32 R0, RZ, RZ, UR45 ;  /* 0x0000002dff007e24 */ /* 0x002fe2000f8e00ff */
[----:B--2-4-:R-:W-:-:S04]  /*10250*/  SHF.R.U32.HI R2, RZ, 0x15, R71 ;  /* 0x00000015ff027819 */ /* 0x014fc80000011647 */
[----:B------:R-:W-:Y:S02]  /*10260*/  SHF.L.U32 R0, R0, 0x1f, RZ ;  /* 0x0000001f00007819 */ /* 0x000fe400000006ff */
[----:B------:R-:W-:Y:S02]  /*10270*/  ISETP.NE.AND P0, PT, R37, R2, PT ;  /* 0x000000022500720c */ /* 0x000fe40003f05270 */
[----:B------:R-:W1:Y:S02]  /*10280*/  SYNCS.PHASECHK.TRANS64.TRYWAIT P1, [R36+URZ+0x28080], R0 ;  /* 0x02808000240075a7 */ /* 0x000e6400080211ff */
[----:B-1----:R-:W-:Y:S09]  /*10290*/  @!P1 BRA `(.L_x_236) ;  /* 0x000000bc008c9947 */ /* 0x002ff20003800000 */
.L_x_418:
[----:B------:R-:W-:Y:S05]  /*102a0*/  @!P0 BRA `(.L_x_237) ;  /* 0x0000000000408947 */ /* 0x000fea0003800000 */
[----:B------:R-:W-:Y:S01]  /*102b0*/  MOV R2, 0x8 ;  /* 0x0000000800027802 */ /* 0x000fe20000000f00 */
[----:B------:R-:W2:Y:S01]  /*102c0*/  LDCU.64 UR8, c[0x4][0xb0] ;  /* 0x01001600ff0877ac */ /* 0x000ea20008000a00 */
[----:B------:R-:W-:Y:S02]  /*102d0*/  HFMA2 R12, -RZ, RZ, 0, 5.9604644775390625e-08 ;  /* 0x00000001ff0c7431 */ /* 0x000fe400000001ff */
[----:B------:R-:W-:Y:S01]  /*102e0*/  IMAD.MOV.U32 R8, RZ, RZ, 0x192 ;  /* 0x00000192ff087424 */ /* 0x000fe200078e00ff */
[----:B------:R-:W4:Y:S01]  /*102f0*/  LDCU.64 UR6, c[0x4][0xb8] ;  /* 0x01001700ff0677ac */ /* 0x000f220008000a00 */
[----:B------:R-:W1:Y:S01]  /*10300*/  LDC.64 R2, c[0x4][R2] ;  /* 0x0100000002027b82 */ /* 0x000e620000000a00 */
[----:B------:R-:W-:Y:S01]  /*10310*/  IMAD.MOV.U32 R13, RZ, RZ, RZ ;  /* 0x000000ffff0d7224 */ /* 0x000fe200078e00ff */
[----:B------:R-:W5:Y:S01]  /*10320*/  LDCU.64 UR4, c[0x4][0x28] ;  /* 0x01000500ff0477ac */ /* 0x000f620008000a00 */
[----:B--2---:R-:W-:Y:S01]  /*10330*/  IMAD.U32 R4, RZ, RZ, UR8 ;  /* 0x00000008ff047e24 */ /* 0x004fe2000f8e00ff */
[----:B------:R-:W-:Y:S01]  /*10340*/  MOV R5, UR9 ;  /* 0x0000000900057c02 */ /* 0x000fe20008000f00 */
[----:B----4-:R-:W-:Y:S01]  /*10350*/  IMAD.U32 R6, RZ, RZ, UR6 ;  /* 0x00000006ff067e24 */ /* 0x010fe2000f8e00ff */
[----:B------:R-:W-:Y:S01]  /*10360*/  MOV R7, UR7 ;  /* 0x0000000700077c02 */ /* 0x000fe20008000f00 */
[----:B-----5:R-:W-:Y:S01]  /*10370*/  IMAD.U32 R10, RZ, RZ, UR4 ;  /* 0x00000004ff0a7e24 */ /* 0x020fe2000f8e00ff */
[----:B------:R-:W-:-:S02]  /*10380*/  MOV R11, UR5 ;  /* 0x00000005000b7c02 */ /* 0x000fc40008000f00 */
[----:B------:R-:W-:-:S07]  /*10390*/  LEPC R20, `(.L_x_237) ;  /* 0x000000001014794e */ /* 0x000fce0000000000 */
[----:B-1-3--:R-:W-:Y:S05]  /*103a0*/  CALL.ABS.NOINC R2 ;  /* 0x0000000002007343 */ /* 0x00afea0003c00000 */
.L_x_237:
[----:B------:R-:W-:Y:S05]  /*103b0*/  WARPSYNC.ALL ;  /* 0x0000000000007948 */ /* 0x000fea0003800000 */
[----:B------:R-:W-:Y:S01]  /*103c0*/  R2UR UR4, R71 ;  /* 0x00000000470472ca */ /* 0x000fe200000e0000 */
[----:B------:R-:W-:-:S12]  /*103d0*/  UISETP.NE.AND UP0, UPT, UR44, URZ, UPT ;  /* 0x000000ff2c00728c */ /* 0x000fd8000bf05270 */
[----:B------:R-:W2:Y:S02]  /*103e0*/  LDTM.x2 R34, tmem[UR4] ;  /* 0x00000004002279ee */ /* 0x000ea400080c0000 */
[----:B--2---:R-:W-:Y:S05]  /*103f0*/  BRA.U !UP0, `(.L_x_238) ;  /* 0x0000000108047547 */ /* 0x004fea000b800000 */
[----:B------:R-:W-:Y:S05]  /*10400*/  BPT.TRAP 0x1 ;  /* 0x000000040000795c */ /* 0x000fea0000300000 */
.L_x_238:
[----:B-1----:R-:W-:Y:S01]  /*10410*/  PRMT R0, R38, 0x654, R27 ;  /* 0x0000065426007816 */ /* 0x002fe2000000001b */
[----:B------:R-:W-:-:S03]  /*10420*/  UISETP.NE.AND UP0, UPT, UR41, URZ, UPT ;  /* 0x000000ff2900728c */ /* 0x000fc6000bf05270 */
[----:B------:R1:W-:Y:S06]  /*10430*/  SYNCS.ARRIVE.TRANS64.RED.A1T0 RZ, [R0+URZ], RZ ;  /* 0x000000ff00ff79a7 */ /* 0x0003ec00081004ff */
[----:B------:R-:W-:Y:S05]  /*10440*/  BRA.U UP0, `(.L_x_239) ;  /* 0x0000000100047547 */ /* 0x000fea000b800000 */
[----:B------:R-:W-:Y:S05]  /*10450*/  BPT.TRAP 0x1 ;  /* 0x000000040000795c */ /* 0x000fea0000300000 */
.L_x_239:
[----:B-1----:R-:W-:-:S04]  /*10460*/  MOV R0, UR38 ;  /* 0x0000002600007c02 */ /* 0x002fc80008000f00 */
[----:B------:R-:W-:-:S04]  /*10470*/  SHF.L.U32 R0, R0, 0x1f, RZ ;  /* 0x0000001f00007819 */ /* 0x000fc800000006ff */
[----:B------:R-:W1:Y:S02]  /*10480*/  SYNCS.PHASECHK.TRANS64.TRYWAIT P0, [R36+URZ+0x28098], R0 ;  /* 0x02809800240075a7 */ /* 0x000e6400080011ff */
[----:B-1----:R-:W-:Y:S05]  /*10490*/  @!P0 BRA `(.L_x_240) ;  /* 0x000000bc00208947 */ /* 0x002fea0003800000 */
.L_x_419:
[----:B------:R-:W-:-:S09]  /*104a0*/  UISETP.NE.AND UP0, UPT, UR41, URZ, UPT ;  /* 0x000000ff2900728c */ /* 0x000fd2000bf05270 */
[----:B------:R-:W-:Y:S05]  /*104b0*/  BRA.U UP0, `(.L_x_241) ;  /* 0x0000000100047547 */ /* 0x000fea000b800000 */
[----:B------:R-:W-:Y:S05]  /*104c0*/  BPT.TRAP 0x1 ;  /* 0x000000040000795c */ /* 0x000fea0000300000 */
.L_x_241:
[----:B------:R-:W-:Y:S01]  /*104d0*/  MOV R2, 0x1 ;  /* 0x0000000100027802 */ /* 0x000fe20000000f00 */
[----:B-1----:R1:W2:Y:S03]  /*104e0*/  MUFU.RCP R0, R34 ;  /* 0x0000002200007308 */ /* 0x0022a60000001000 */
[----:B------:R-:W-:-:S04]  /*104f0*/  SHF.L.U32 R2, R2, 0x1f, RZ ;  /* 0x0000001f02027819 */ /* 0x000fc800000006ff */
[----:B------:R-:W4:Y:S02]  /*10500*/  SYNCS.PHASECHK.TRANS64.TRYWAIT P0, [R36+URZ+0x280c8], R2 ;  /* 0x0280c802240075a7 */ /* 0x000f2400080011ff */
[----:B-12-4-:R-:W-:Y:S05]  /*10510*/  @!P0 BRA `(.L_x_242) ;  /* 0x000000bc00148947 */ /* 0x016fea0003800000 */
.L_x_420:
[----:B------:R-:W2:Y:S01]  /*10520*/  LDCU UR4, c[0x0][0x708] ;  /* 0x0000e100ff0477ac */ /* 0x000ea20008000800 */
[----:B-1----:R-:W-:Y:S01]  /*10530*/  FFMA R2, -R34, R0, 1 ;  /* 0x3f80000022027423 */ /* 0x002fe20000000100 */
[----:B------:R-:W-:Y:S03]  /*10540*/  BSSY.RECONVERGENT B2, `(.L_x_243) ;  /* 0x000000c000027945 */ /* 0x000fe60003800200 */
[----:B------:R-:W-:Y:S01]  /*10550*/  FFMA R0, R0, R2, R0 ;  /* 0x0000000200007223 */ /* 0x000fe20000000000 */
[----:B--2---:R-:W-:-:S03]  /*10560*/  MOV R2, UR4 ;  /* 0x0000000400027c02 */ /* 0x004fc60008000f00 */
[----:B------:R-:W-:Y:S01]  /*10570*/  FFMA R22, R0, UR4, RZ ;  /* 0x0000000400167c23 */ /* 0x000fe200080000ff */
[----:B------:R1:W2:Y:S03]  /*10580*/  FCHK P0, R2, R34 ;  /* 0x0000002202007302 */ /* 0x0002a60000000000 */
[----:B-1----:R-:W-:-:S04]  /*10590*/  FFMA R2, -R34, R22, UR4 ;  /* 0x0000000422027e23 */ /* 0x002fc80008000116 */
[----:B------:R-:W-:Y:S01]  /*105a0*/  FFMA R22, R0, R2, R22 ;  /* 0x0000000200167223 */ /* 0x000fe20000000016 */
[----:B--2---:R-:W-:Y:S06]  /*105b0*/  @!P0 BRA `(.L_x_244) ;  /* 0x0000000000108947 */ /* 0x004fec0003800000 */
[----:B------:R-:W-:Y:S02]  /*105c0*/  MOV R0, R34 ;  /* 0x0000002200007202 */ /* 0x000fe40000000f00 */
[----:B------:R-:W-:Y:S02]  /*105d0*/  MOV R8, 0x105f0 ;  /* 0x000105f000087802 */ /* 0x000fe40000000f00 */
[----:B---3--:R-:W-:Y:S05]  /*105e0*/  CALL.REL.NOINC `($__internal_3_$__cuda_sm3x_div_rn_noftz_f32_slowpath) ;  /* 0x000000c400287944 */ /* 0x008fea0003c00000 */
[----:B------:R-:W-:Y:S02]  /*105f0*/  MOV R22, R0 ;  /* 0x0000000000167202 */ /* 0x000fe40000000f00 */
.L_x_244:
[----:B------:R-:W-:Y:S05]  /*10600*/  BSYNC.RECONVERGENT B2 ;  /* 0x0000000000027941 */ /* 0x000fea0003800200 */
.L_x_243:
[----:B------:R-:W-:-:S05]  /*10610*/  VIADD R0, R23, 0x180 ;  /* 0x0000018017007836 */ /* 0x000fca0000000000 */
[----:B------:R-:W-:-:S04]  /*10620*/  SHF.R.U32.HI R0, RZ, 0x15, R0 ;  /* 0x00000015ff007819 */ /* 0x000fc80000011600 */
[----:B------:R-:W-:-:S13]  /*10630*/  ISETP.NE.AND P0, PT, R37, R0, PT ;  /* 0x000000002500720c */ /* 0x000fda0003f05270 */
[----:B------:R-:W-:Y:S05]  /*10640*/  @!P0 BRA `(.L_x_245) ;  /* 0x0000000000408947 */ /* 0x000fea0003800000 */
[----:B------:R-:W-:Y:S01]  /*10650*/  MOV R2, 0x8 ;  /* 0x0000000800027802 */ /* 0x000fe20000000f00 */
        /* <DEDUP_REMOVED lines=15> */
.L_x_245:
[----:B------:R-:W-:Y:S05]  /*10750*/  WARPSYNC.ALL ;  /* 0x0000000000007948 */ /* 0x000fea0003800000 */
[----:B------:R-:W-:Y:S02]  /*10760*/  R2UR UR4, R23 ;  /* 0x00000000170472ca */ /* 0x000fe400000e0000 */
[C---:B------:R-:W-:Y:S02]  /*10770*/  IADD3 R2, P1, PT, R26.reuse, 0x8000, RZ ;  /* 0x000080001a027810 */ /* 0x040fe40007f3e0ff */
        /* <DEDUP_REMOVED lines=46> */
.L_x_246:
        /* <DEDUP_REMOVED lines=49> */
.L_x_247:
        /* <DEDUP_REMOVED lines=49> */
.L_x_248:
        /* <DEDUP_REMOVED lines=49> */
.L_x_249:
        /* <DEDUP_REMOVED lines=49> */
.L_x_250:
        /* <DEDUP_REMOVED lines=49> */
.L_x_251:
        /* <DEDUP_REMOVED lines=49> */
.L_x_252:
[----:B------:R-:W2:Y:S01]  /*11cc0*/  LDCU.64 UR4, c[0x0][0x880] ;  /* 0x00011000ff0477ac */ /* 0x000ea20008000a00 */
[C---:B------:R-:W-:Y:S02]  /*11cd0*/  IADD3 R0, P2, PT, R26.reuse, 0x8460, RZ ;  /* 0x000084601a007810 */ /* 0x040fe40007f5e0ff */
[----:B------:R-:W-:-:S05]  /*11ce0*/  IADD3 R26, P1, PT, R26, 0x8470, RZ ;  /* 0x000084701a1a7810 */ /* 0x000fca0007f3e0ff */
[----:B-1----:R-:W-:-:S05]  /*11cf0*/  IMAD.X R3, RZ, RZ, R25, P1 ;  /* 0x000000ffff037224 */ /* 0x002fca00008e0619 */
[----:B------:R-:W-:-:S04]  /*11d00*/  SHF.R.U64 R2, R26, 0x3, R3 ;  /* 0x000000031a027819 */ /* 0x000fc80000001203 */
[----:B------:R-:W-:Y:S02]  /*11d10*/  LOP3.LUT R2, R26, 0x70, R2, 0x78, !PT ;  /* 0x000000701a027812 */ /* 0x000fe400078e7802 */
[----:B--2---:R-:W-:-:S04]  /*11d20*/  ISETP.NE.U32.AND P0, PT, RZ, UR4, PT ;  /* 0x00000004ff007c0c */ /* 0x004fc8000bf05070 */
[----:B------:R-:W-:Y:S01]  /*11d30*/  ISETP.NE.AND.EX P0, PT, RZ, UR5, PT, P0 ;  /* 0x00000005ff007c0c */ /* 0x000fe2000bf05300 */
[----:B------:R-:W-:Y:S05]  /*11d40*/  WARPSYNC.ALL ;  /* 0x0000000000007948 */ /* 0x000fea0003800000 */
[----:B------:R-:W-:-:S13]  /*11d50*/  R2UR UR4, R23 ;  /* 0x00000000170472ca */ /* 0x000fda00000e0000 */
[----:B------:R-:W1:Y:S02]  /*11d60*/  LDTM.x16 R4, tmem[UR4+0x1f0] ;  /* 0x0001f004000479ee */ /* 0x000e640008240000 */
[C---:B-1----:R-:W-:Y:S02]  /*11d70*/  FMUL2 R30, R22.reuse.F32, R4.F32x2.HI_LO ;  /* 0x00000004161e724a */ /* 0x042fe40000040000 */
[----:B------:R-:W-:Y:S02]  /*11d80*/  IMAD.X R5, RZ, RZ, R25, P2 ;  /* 0x000000ffff057224 */ /* 0x000fe400010e0619 */
[C---:B------:R-:W-:Y:S02]  /*11d90*/  FMUL2 R20, R22.reuse.F32, R8.F32x2.HI_LO ;  /* 0x000000081614724a */ /* 0x040fe40000040000 */
[C---:B------:R-:W-:Y:S02]  /*11da0*/  FMUL2 R28, R22.reuse.F32, R6.F32x2.HI_LO ;  /* 0x00000006161c724a */ /* 0x040fe40000040000 */
[----:B------:R-:W-:Y:S01]  /*11db0*/  FMUL2 R10, R22.F32, R10.F32x2.HI_LO ;  /* 0x0000000a160a724a */ /* 0x000fe20000040000 */
[----:B------:R-:W-:Y:S01]  /*11dc0*/  SHF.R.U64 R4, R0, 0x3, R5 ;  /* 0x0000000300047819 */ /* 0x000fe20000001205 */
[C---:B------:R-:W-:Y:S01]  /*11dd0*/  FMUL2 R8, R22.reuse.F32, R12.F32x2.HI_LO ;  /* 0x0000000c1608724a */ /* 0x040fe20000040000 */
[----:B------:R-:W-:Y:S01]  /*11de0*/  F2FP.F16.F32.PACK_AB R12, R31, R30 ;  /* 0x0000001e1f0c723e */ /* 0x000fe200000000ff */
[----:B------:R-:W-:Y:S01]  /*11df0*/  FMUL2 R6, R22.F32, R14.F32x2.HI_LO ;  /* 0x0000000e1606724a */ /* 0x000fe20000040000 */
[----:B------:R-:W-:Y:S01]  /*11e00*/  LOP3.LUT R4, R0, 0x70, R4, 0x78, !PT ;  /* 0x0000007000047812 */ /* 0x000fe200078e7804 */
[C---:B------:R-:W-:Y:S01]  /*11e10*/  FMUL2 R16, R22.reuse.F32, R16.F32x2.HI_LO ;  /* 0x000000101610724a */ /* 0x040fe20000040000 */
[----:B------:R-:W-:Y:S01]  /*11e20*/  F2FP.F16.F32.PACK_AB R13, R29, R28 ;  /* 0x0000001c1d0d723e */ /* 0x000fe200000000ff */
[----:B------:R-:W-:Y:S01]  /*11e30*/  FMUL2 R18, R22.F32, R18.F32x2.HI_LO ;  /* 0x000000121612724a */ /* 0x000fe20000040000 */
[----:B------:R-:W-:-:S02]  /*11e40*/  F2FP.F16.F32.PACK_AB R14, R21, R20 ;  /* 0x00000014150e723e */ /* 0x000fc400000000ff */
[----:B------:R-:W-:Y:S02]  /*11e50*/  F2FP.F16.F32.PACK_AB R15, R11, R10 ;  /* 0x0000000a0b0f723e */ /* 0x000fe400000000ff */
[----:B------:R-:W-:Y:S02]  /*11e60*/  F2FP.F16.F32.PACK_AB R8, R9, R8 ;  /* 0x000000080908723e */ /* 0x000fe400000000ff */
[----:B------:R-:W-:Y:S01]  /*11e70*/  F2FP.F16.F32.PACK_AB R9, R7, R6 ;  /* 0x000000060709723e */ /* 0x000fe200000000ff */
[----:B------:R1:W-:Y:S01]  /*11e80*/  ST.E.128 desc[UR46][R4.64], R12 ;  /* 0x0000000c04007985 */ /* 0x0003e2000c101d2e */
[----:B------:R-:W-:Y:S02]  /*11e90*/  F2FP.F16.F32.PACK_AB R10, R17, R16 ;  /* 0x00000010110a723e */ /* 0x000fe400000000ff */
[----:B------:R-:W-:-:S05]  /*11ea0*/  F2FP.F16.F32.PACK_AB R11, R19, R18 ;  /* 0x00000012130b723e */ /* 0x000fca00000000ff */
[----:B------:R1:W-:Y:S01]  /*11eb0*/  ST.E.128 desc[UR46][R2.64], R8 ;  /* 0x0000000802007985 */ /* 0x0003e2000c101d2e */
[----:B------:R-:W-:Y:S01]  /*11ec0*/  @!PT LDS RZ, [RZ] ;  /* 0x00000000fffff984 */ /* 0x000fe20000000800 */
[----:B------:R-:W-:Y:S01]  /*11ed0*/  @!PT LDS RZ, [RZ] ;  /* 0x00000000fffff984 */ /* 0x000fe20000000800 */
[----:B------:R-:W-:Y:S01]  /*11ee0*/  @!PT LDS RZ, [RZ] ;  /* 0x00000000fffff984 */ /* 0x000fe20000000800 */
[----:B------:R-:W-:Y:S01]  /*11ef0*/  @!PT LDS RZ, [RZ] ;  /* 0x00000000fffff984 */ /* 0x000fe20000000800 */
[----:B------:R2:W-:Y:S06]  /*11f00*/  MEMBAR.ALL.CTA ;  /* 0x0000000000007992 */ /* 0x0005ec0000008000 */
[----:B--2---:R-:W2:Y:S01]  /*11f10*/  FENCE.VIEW.ASYNC.S ;  /* 0x00000000000073c6 */ /* 0x004ea20000000000 */
[----:B------:R-:W-:Y:S05]  /*11f20*/  @!P0 BRA `(.L_x_253) ;  /* 0x0000000400008947 */ /* 0x000fea0003800000 */
[C---:B------:R-:W-:Y:S01]  /*11f30*/  FSETP.GEU.AND P0, PT, R34.reuse, 1.175494350822287508e-38, PT ;  /* 0x008000002200780b */ /* 0x040fe20003f0e000 */
[----:B------:R-:W4:Y:S01]  /*11f40*/  LDCU UR4, c[0x0][0x380] ;  /* 0x00007000ff0477ac */ /* 0x000f220008000800 */
[----:B-1----:R-:W-:Y:S01]  /*11f50*/  MOV R3, 0x3e055027 ;  /* 0x3e05502700037802 */ /* 0x002fe20000000f00 */
[----:B------:R-:W-:Y:S01]  /*11f60*/  BSSY.RECONVERGENT B0, `(.L_x_253) ;  /* 0x000003c000007945 */ /* 0x000fe20003800200 */
[----:B------:R-:W-:Y:S01]  /*11f70*/  FSEL R5, RZ, -23, P0 ;  /* 0xc1b80000ff057808 */ /* 0x000fe20000000000 */
[----:B------:R-:W1:Y:S08]  /*11f80*/  LDCU UR5, c[0x0][0x700] ;  /* 0x0000e000ff0577ac */ /* 0x000e700008000800 */
        /* <DEDUP_REMOVED lines=20> */
[----:B------:R-:W-:Y:S02]  /*120d0*/  MOV R2, 0x7f800000 ;  /* 0x7f80000000027802 */ /* 0x000fe40000000f00 */
[----:B------:R-:W-:Y:S01]  /*120e0*/  IADD3 R4, PT, PT, R4, 0x80, RZ ;  /* 0x0000008004047810 */ /* 0x000fe20007ffe0ff */
[----:B------:R-:W-:Y:S02]  /*120f0*/  FFMA R0, R3, 0.69314718246459960938, R0 ;  /* 0x3f31721803007823 */ /* 0x000fe40000000000 */
[----:B------:R-:W-:Y:S01]  /*12100*/  @P0 FFMA R0, R34, R2, +INF ;  /* 0x7f80000022000423 */ /* 0x000fe20000000002 */
[----:B----4-:R-:W-:-:S04]  /*12110*/  ISETP.GE.AND P0, PT, R4, UR4, PT ;  /* 0x0000000404007c0c */ /* 0x010fc8000bf06270 */
[----:B------:R-:W-:-:S05]  /*12120*/  FSEL R0, R0, -INF , P1 ;  /* 0xff80000000007808 */ /* 0x000fca0000800000 */
[----:B-1----:R-:W-:-:S04]  /*12130*/  FFMA R35, R35, UR5, R0 ;  /* 0x0000000523237c23 */ /* 0x002fc80008000000 */
[----:B------:R-:W-:Y:S05]  /*12140*/  @P0 BRA `(.L_x_254) ;  /* 0x0000000000740947 */ /* 0x000fea0003800000 */
[----:B------:R-:W1:Y:S01]  /*12150*/  LDCU UR4, c[0x0][0x38c] ;  /* 0x00007180ff0477ac */ /* 0x000e620008000800 */
[----:B------:R-:W4:Y:S01]  /*12160*/  LDC.64 R6, c[0x0][0x880] ;  /* 0x00022000ff067b82 */ /* 0x000f220000000a00 */
[----:B------:R-:W5:Y:S01]  /*12170*/  LDCU UR5, c[0x0][0x890] ;  /* 0x00011200ff0577ac */ /* 0x000f620008000800 */
[----:B------:R-:W2:Y:S01]  /*12180*/  LDCU.64 UR6, c[0x0][0x888] ;  /* 0x00011100ff0677ac */ /* 0x000ea20008000a00 */
[----:B-1----:R-:W1:Y:S01]  /*12190*/  I2F.U32.RP R2, UR4 ;  /* 0x0000000400027d06 */ /* 0x002e620008209000 */
[----:B------:R-:W-:Y:S01]  /*121a0*/  ISETP.NE.U32.AND P0, PT, RZ, UR4, PT ;  /* 0x00000004ff007c0c */ /* 0x000fe2000bf05070 */
[----:B-----5:R-:W-:-:S06]  /*121b0*/  IMAD R4, R39, UR5, R4 ;  /* 0x0000000527047c24 */ /* 0x020fcc000f8e0204 */
[----:B-1----:R-:W1:Y:S02]  /*121c0*/  MUFU.RCP R2, R2 ;  /* 0x0000000200027308 */ /* 0x002e640000001000 */
[----:B-1----:R-:W-:-:S06]  /*121d0*/  IADD3 R2, PT, PT, R2, 0xffffffe, RZ ;  /* 0x0ffffffe02027810 */ /* 0x002fcc0007ffe0ff */
[----:B------:R1:W5:Y:S02]  /*121e0*/  F2I.FTZ.U32.TRUNC.NTZ R3, R2 ;  /* 0x0000000200037305 */ /* 0x000364000021f000 */
[----:B-1----:R-:W-:Y:S01]  /*121f0*/  HFMA2 R2, -RZ, RZ, 0, 0 ;  /* 0x00000000ff027431 */ /* 0x002fe200000001ff */
[----:B-----5:R-:W-:-:S05]  /*12200*/  IADD3 R0, PT, PT, RZ, -R3, RZ ;  /* 0x80000003ff007210 */ /* 0x020fca0007ffe0ff */
[----:B------:R-:W-:-:S04]  /*12210*/  IMAD R0, R0, UR4, RZ ;  /* 0x0000000400007c24 */ /* 0x000fc8000f8e02ff */
[----:B------:R-:W-:-:S06]  /*12220*/  IMAD.HI.U32 R0, R3, R0, R2 ;  /* 0x0000000003007227 */ /* 0x000fcc00078e0002 */
[----:B------:R-:W-:-:S05]  /*12230*/  IMAD.HI.U32 R0, R0, R42, RZ ;  /* 0x0000002a00007227 */ /* 0x000fca00078e00ff */
        /* <DEDUP_REMOVED lines=9> */
[----:B--2---:R-:W-:-:S04]  /*122d0*/  IMAD R0, R0, UR7, R4 ;  /* 0x0000000700007c24 */ /* 0x004fc8000f8e0204 */
[----:B------:R-:W-:-:S04]  /*122e0*/  IMAD R2, R2, UR4, R42 ;  /* 0x0000000402027c24 */ /* 0x000fc8000f8e022a */
[----:B------:R-:W-:-:S04]  /*122f0*/  IMAD R0, R2, UR6, R0 ;  /* 0x0000000602007c24 */ /* 0x000fc8000f8e0200 */
[----:B----4-:R-:W-:-:S05]  /*12300*/  IMAD.WIDE.U32 R2, R0, 0x4, R6 ;  /* 0x0000000400027825 */ /* 0x010fca00078e0006 */
[----:B------:R1:W-:Y:S02]  /*12310*/  STG.E desc[UR46][R2.64], R35 ;  /* 0x0000002302007986 */ /* 0x0003e4000c10192e */
.L_x_254:
[----:B------:R-:W-:Y:S05]  /*12320*/  BSYNC.RECONVERGENT B0 ;  /* 0x0000000000007941 */ /* 0x000fea0003800200 */
.L_x_253:
[----:B------:R-:W-:Y:S01]  /*12330*/  UISETP.NE.AND UP0, UPT, UR41, URZ, UPT ;  /* 0x000000ff2900728c */ /* 0x000fe2000bf05270 */
[----:B------:R-:W-:-:S08]  /*12340*/  NOP ;  /* 0x0000000000007918 */ /* 0x000fd00000000000 */
[----:B------:R-:W-:Y:S05]  /*12350*/  BRA.U UP0, `(.L_x_255) ;  /* 0x0000000100087547 */ /* 0x000fea000b800000 */
[----:B------:R-:W-:Y:S05]  /*12360*/  BPT.TRAP 0x1 ;  /* 0x000000040000795c */ /* 0x000fea0000300000 */
[----:B------:R-:W-:Y:S05]  /*12370*/  BPT.TRAP 0x1 ;  /* 0x000000040000795c */ /* 0x000fea0000300000 */
.L_x_255:
[----:B------:R-:W-:Y:S01]  /*12380*/  IADD3 R0, PT, PT, R36, 0x280a8, RZ ;  /* 0x000280a824007810 */ /* 0x000fe20007ffe0ff */
[----:B------:R-:W-:-:S03]  /*12390*/  UISETP.NE.AND UP0, UPT, UR41, URZ, UPT ;  /* 0x000000ff2900728c */ /* 0x000fc6000bf05270 */
[----:B------:R-:W-:-:S04]  /*123a0*/  PRMT R0, R38, 0x654, R0 ;  /* 0x0000065426007816 */ /* 0x000fc80000000000 */
[----:B--2---:R2:W-:Y:S02]  /*123b0*/  SYNCS.ARRIVE.TRANS64.RED.A1T0 RZ, [R0+URZ], RZ ;  /* 0x000000ff00ff79a7 */ /* 0x0045e400081004ff */
[----:B------:R-:W-:Y:S05]  /*123c0*/  BRA.U UP0, `(.L_x_256) ;  /* 0x0000000100047547 */ /* 0x000fea000b800000 */
[----:B------:R-:W-:Y:S05]  /*123d0*/  BPT.TRAP 0x1 ;  /* 0x000000040000795c */ /* 0x000fea0000300000 */
.L_x_256:
[----:B------:R-:W-:Y:S01]  /*123e0*/  SYNCS.ARRIVE.TRANS64.A1T0 RZ, [R36+URZ+0x280b8], RZ ;  /* 0x0280b8ff24ff79a7 */ /* 0x000fe200081000ff */
[----:B------:R-:W-:Y:S05]  /*123f0*/  EXIT ;  /* 0x000000000000794d */ /* 0x000fea0003800000 */
.L_x_27:
[----:B------:R-:W-:-:S08]  /*12400*/  NOP ;  /* 0x0000000000007918 */ /* 0x000fd00000000000 */
[----:B------:R-:W1:Y:S02]  /*12410*/  USETMAXREG.TRY_ALLOC.CTAPOOL UP0, 0xc0 ;  /* 0x000000c0000079c8 */ /* 0x000e640008000600 */
[----:B-1----:R-:W-:Y:S05]  /*12420*/  BRA.U !UP0, `(.L_x_27) ;  /* 0xfffffffd08f47547 */ /* 0x002fea000b83ffff */
[----:B------:R-:W1:Y:S01]  /*12430*/  S2UR UR4, SR_CTAID.X ;  /* 0x00000000000479c3 */ /* 0x000e620000002500 */
[----:B------:R-:W2:Y:S02]  /*12440*/  LDCU.64 UR6, c[0x0][0x380] ;  /* 0x00007000ff0677ac */ /* 0x000ea40008000a00 */
[----:B--2---:R-:W-:Y:S02]  /*12450*/  UISETP.NE.AND UP0, UPT, UR7, URZ, UPT ;  /* 0x000000ff0700728c */ /* 0x004fe4000bf05270 */
[----:B-1----:R-:W-:-:S04]  /*12460*/  USHF.L.U32 UR4, UR4, 0x8, URZ ;  /* 0x0000000804047899 */ /* 0x002fc800080006ff */
[----:B------:R-:W-:-:S06]  /*12470*/  UISETP.GE.U32.OR UP0, UPT, UR4, UR6, !UP0 ;  /* 0x000000060400728c */ /* 0x000fcc000c706470 */
[----:B------:R-:W-:-:S13]  /*12480*/  PLOP3.LUT P0, PT, PT, PT, UP0, 0x80, 0x8 ;  /* 0x000000000008781c */ /* 0x000fda0003f0f008 */
[----:B------:R-:W-:Y:S05]  /*12490*/  @P0 EXIT ;  /* 0x000000000000094d */ /* 0x000fea0003800000 */
[----:B------:R-:W-:-:S04]  /*124a0*/  UISETP.NE.AND UP0, UPT, UR39, URZ, UPT ;  /* 0x000000ff2700728c */ /* 0x000fc8000bf05270 */
[----:B------:R-:W-:-:S04]  /*124b0*/  USEL UR4, UR10, UR5, UP0 ;  /* 0x000000050a047287 */ /* 0x000fc80008000000 */
[----:B------:R-:W-:-:S04]  /*124c0*/  ULOP3.LUT UR46, UR4, 0x1, URZ, 0xc0, !UPT ;  /* 0x00000001042e7892 */ /* 0x000fc8000f8ec0ff */
[----:B------:R-:W-:-:S09]  /*124d0*/  UISETP.NE.U32.AND UP0, UPT, UR46, 0x1, UPT ;  /* 0x000000012e00788c */ /* 0x000fd2000bf05070 */
[----:B------:R-:W-:Y:S05]  /*124e0*/  BRA.U !UP0, `(.L_x_257) ;  /* 0x0000000108047547 */ /* 0x000fea000b800000 */
[----:B------:R-:W-:Y:S05]  /*124f0*/  BPT.TRAP 0x1 ;  /* 0x000000040000795c */ /* 0x000fea0000300000 */
.L_x_257:
[----:B------:R-:W1:Y:S01]  /*12500*/  S2UR UR4, SR_CgaCtaId ;  /* 0x00000000000479c3 */ /* 0x000e620000008800 */
[----:B------:R-:W-:Y:S01]  /*12510*/  UISETP.NE.AND UP0, UPT, UR39, URZ, UPT ;  /* 0x000000ff2700728c */ /* 0x000fe2000bf05270 */
[----:B------:R-:W-:Y:S01]  /*12520*/  MOV R2, 0x1 ;  /* 0x0000000100027802 */ /* 0x000fe20000000f00 */
[----:B------:R-:W-:-:S03]  /*12530*/  UMOV UR5, 0x400 ;  /* 0x0000040000057882 */ /* 0x000fc60000000000 */
[----:B------:R-:W-:Y:S01]  /*12540*/  SHF.L.U32 R2, R2, 0x1f, RZ ;  /* 0x0000001f02027819 */ /* 0x000fe200000006ff */
[----:B-1----:R-:W-:-:S04]  /*12550*/  ULEA UR4, UR4, UR5, 0x18 ;  /* 0x0000000504047291 */ /* 0x002fc8000f8ec0ff */
[----:B------:R-:W-:Y:S02]  /*12560*/  UIADD3 UR5, UPT, UPT, UR4, 0x28078, URZ ;  /* 0x0002807804057890 */ /* 0x000fe4000fffe0ff */
[----:B------:R-:W-:-:S09]  /*12570*/  @!UP0 UIADD3 UR5, UPT, UPT, UR4, 0x28088, URZ ;  /* 0x0002808804058890 */ /* 0x000fd2000fffe0ff */
[----:B------:R-:W1:Y:S02]  /*12580*/  SYNCS.PHASECHK.TRANS64.TRYWAIT P0, [UR5], R2 ;  /* 0x00000002ff0075a7 */ /* 0x000e640008001105 */
[----:B-1----:R-:W-:Y:S05]  /*12590*/  @!P0 BRA `(.L_x_258) ;  /* 0x0000009c00088947 */ /* 0x002fea0003800000 */
.L_x_422:
[----:B------:R-:W-:Y:S01]  /*125a0*/  UISETP.GE.AND UP0, UPT, UR7, 0x1, UPT ;  /* 0x000000010700788c */ /* 0x000fe2000bf06270 */
[----:B------:R-:W-:Y:S01]  /*125b0*/  UMOV UR45, 0x1 ;  /* 0x00000001002d7882 */ /* 0x000fe20000000000 */
[----:B------:R-:W-:-:S07]  /*125c0*/  UMOV UR44, 0x1 ;  /* 0x00000001002c7882 */ /* 0x000fce0000000000 */
[----:B------:R-:W-:Y:S05]  /*125d0*/  BRA.U !UP0, `(.L_x_259) ;  /* 0x0000004508e47547 */ /* 0x000fea000b800000 */
[----:B------:R-:W-:Y:S01]  /*125e0*/  UIADD3 UR7, UPT, UPT, UR7, 0x7f, URZ ;  /* 0x0000007f07077890 */ /* 0x000fe2000fffe0ff */
[----:B------:R-:W-:Y:S01]  /*125f0*/  HFMA2 R178, -RZ, RZ, 0, 0 ;  /* 0x00000000ffb27431 */ /* 0x000fe200000001ff */
[----:B------:R-:W-:Y:S01]  /*12600*/  UIADD3 UR5, UPT, UPT, UR4, 0x280d0, URZ ;  /* 0x000280d004057890 */ /* 0x000fe2000fffe0ff */
[----:B------:R-:W-:Y:S01]  /*12610*/  MOV R156, 0xff800000 ;  /* 0xff800000009c7802 */ /* 0x000fe20000000f00 */
[----:B------:R-:W-:Y:S02]  /*12620*/  UIADD3 UR49, UPT, UPT, UR4, 0x280d8, URZ ;  /* 0x000280d804317890 */ /* 0x000fe4000fffe0ff */
[----:B------:R-:W-:Y:S01]  /*12630*/  USHF.R.S32.HI UR4, URZ, 0x1f, UR7 ;  /* 0x0000001fff047899 */ /* 0x000fe20008011407 */
[----:B------:R-:W2:Y:S03]  /*12640*/  LDCU UR36, c[0x0][0x704] ;  /* 0x0000e080ff2477ac */ /* 0x000ea60008000800 */
[----:B------:R-:W-:-:S02]  /*12650*/  ULEA.HI UR4, UR4, UR7, URZ, 0x7 ;  /* 0x0000000704047291 */ /* 0x000fc4000f8f38ff */
[----:B------:R-:W-:Y:S02]  /*12660*/  @!UP4 UIADD3 UR49, UPT, UPT, UR5, URZ, URZ ;  /* 0x000000ff0531c290 */ /* 0x000fe4000fffe0ff */
[----:B------:R-:W-:Y:S02]  /*12670*/  ULEA UR50, UR43, UR5, 0x3 ;  /* 0x000000052b327291 */ /* 0x000fe4000f8e18ff */
[----:B------:R-:W-:Y:S01]  /*12680*/  ULEA.HI.SX32 UR40, UR4, 0xffffffff, 0x19 ;  /* 0xffffffff04287891 */ /* 0x000fe2000f8fcaff */
[----:B------:R-:W-:Y:S01]  /*12690*/  UMOV UR42, URZ ;  /* 0x000000ff002a7c82 */ /* 0x000fe20008000000 */
[----:B------:R-:W-:Y:S01]  /*126a0*/  UMOV UR44, 0x1 ;  /* 0x00000001002c7882 */ /* 0x000fe20000000000 */
[----:B------:R-:W-:Y:S01]  /*126b0*/  UMOV UR45, 0x1 ;  /* 0x00000001002d7882 */ /* 0x000fe20000000000 */
[----:B------:R-:W-:-:S08]  /*126c0*/  UMOV UR41, URZ ;  /* 0x000000ff00297c82 */ /* 0x000fd00008000000 */
.L_x_280:
[----:B-1----:R-:W1:Y:S01]  /*126d0*/  S2R R3, SR_TID.X ;  /* 0x0000000000037919 */ /* 0x002e620000002100 */
[----:B------:R-:W-:Y:S01]  /*126e0*/  UISETP.NE.AND UP0, UPT, UR39, URZ, UPT ;  /* 0x000000ff2700728c */ /* 0x000fe2000bf05270 */
[----:B------:R-:W-:-:S03]  /*126f0*/  UMOV UR4, 0x20 ;  /* 0x0000002000047882 */ /* 0x000fc60000000000 */
[----:B------:R-:W-:Y:S02]  /*12700*/  USEL UR4, UR4, 0xa0, UP0 ;  /* 0x000000a004047887 */ /* 0x000fe40008000000 */
[----:B------:R-:W-:Y:S01]  /*12710*/  USEL UR5, UR41, UR42, UP0 ;  /* 0x0000002a29057287 */ /* 0x000fe20008000000 */
[----:B-1----:R-:W-:-:S05]  /*12720*/  IMAD.U32 R2, R3, 0x10000, RZ ;  /* 0x0001000003027824 */ /* 0x002fca00078e00ff */
[----:B------:R-:W-:-:S05]  /*12730*/  LOP3.LUT R2, R2, 0x600000, RZ, 0xc0, !PT ;  /* 0x0060000002027812 */ /* 0x000fca00078ec0ff */
[----:B------:R-:W-:Y:S01]  /*12740*/  VIADD R0, R2, UR4 ;  /* 0x0000000402007c36 */ /* 0x000fe20008000000 */
[----:B------:R-:W-:-:S04]  /*12750*/  USEL UR4, UR47, UR48, UP0 ;  /* 0x000000302f047287 */ /* 0x000fc80008000000 */
[----:B------:R-:W-:Y:S01]  /*12760*/  UISETP.GT.U32.AND UP0, UPT, UR4, 0x1, UPT ;  /* 0x000000010400788c */ /* 0x000fe2000bf04070 */
[----:B------:R-:W1:Y:S02]  /*12770*/  SHFL.IDX PT, R0, R0, RZ, 0x1f ;  /* 0x00001fff00007589 */ /* 0x000e6400000e0000 */
[----:B-1----:R-:W-:-:S06]  /*12780*/  R2UR UR37, R0 ;  /* 0x00000000002572ca */ /* 0x002fcc00000e0000 */
[----:B--2---:R-:W-:Y:S09]  /*12790*/  BRA.U UP0, `(.L_x_260) ;  /* 0x0000000100047547 */ /* 0x004ff2000b800000 */
[----:B--2---:R-:W-:Y:S05]  /*127a0*/  BPT.TRAP 0x1 ;  /* 0x000000040000795c */ /* 0x004fea0000300000 */
.L_x_260:
[----:B------:R-:W1:Y:S01]  /*127b0*/  S2UR UR38, SR_CgaCtaId ;  /* 0x00000000002679c3 */ /* 0x000e620000008800 */
[----:B------:R-:W-:Y:S01]  /*127c0*/  UISETP.NE.AND UP0, UPT, UR39, URZ, UPT ;  /* 0x000000ff2700728c */ /* 0x000fe2000bf05270 */
[----:B------:R-:W-:Y:S01]  /*127d0*/  IMAD.U32 R0, RZ, RZ, UR5 ;  /* 0x00000005ff007e24 */ /* 0x000fe2000f8e00ff */
[----:B------:R-:W-:Y:S01]  /*127e0*/  UMOV UR4, 0x400 ;  /* 0x0000040000047882 */ /* 0x000fe20000000000 */
[----:B------:R-:W-:Y:S01]  /*127f0*/  SHF.R.U32.HI R56, RZ, 0x5, R3 ;  /* 0x00000005ff387819 */ /* 0x000fe20000011603 */
[----:B------:R-:W-:Y:S01]  /*12800*/  USEL UR5, URZ, 0x80, UP0 ;  /* 0x00000080ff057887 */ /* 0x000fe20008000000 */
[----:B------:R-:W-:Y:S02]  /*12810*/  SHF.R.U32.HI R17, RZ, 0x15, R2 ;  /* 0x00000015ff117819 */ /* 0x000fe40000011602 */
[----:B------:R-:W-:Y:S02]  /*12820*/  SHF.L.U32 R0, R0, 0x1f, RZ ;  /* 0x0000001f00007819 */ /* 0x000fe400000006ff */
[----:B------:R-:W-:-:S02]  /*12830*/  LOP3.LUT R18, R56, 0x3, RZ, 0xc0, !PT ;  /* 0x0000000338127812 */ /* 0x000fc400078ec0ff */
[----:B------:R-:W-:Y:S02]  /*12840*/  LOP3.LUT R16, R2, UR5, RZ, 0xfc, !PT ;  /* 0x0000000502107c12 */ /* 0x000fe4000f8efcff */
[----:B------:R-:W-:Y:S01]  /*12850*/  ISETP.NE.AND P0, PT, R18, R17, PT ;  /* 0x000000111200720c */ /* 0x000fe20003f05270 */
[----:B-1----:R-:W-:-:S04]  /*12860*/  ULEA UR38, UR38, UR4, 0x18 ;  /* 0x0000000426267291 */ /* 0x002fc8000f8ec0ff */
[----:B------:R-:W-:Y:S02]  /*12870*/  UIADD3 UR4, UPT, UPT, UR38, 0x28060, URZ ;  /* 0x0002806026047890 */ /* 0x000fe4000fffe0ff */
[----:B------:R-:W-:-:S09]  /*12880*/  @UP0 UIADD3 UR4, UPT, UPT, UR38, 0x28050, URZ ;  /* 0x0002805026040890 */ /* 0x000fd2000fffe0ff */
[----:B------:R-:W1:Y:S02]  /*12890*/  SYNCS.PHASECHK.TRANS64.TRYWAIT P1, [UR4], R0 ;  /* 0x00000000ff0075a7 */ /* 0x000e640008021104 */
[----:B-1----:R-:W-:Y:S05]  /*128a0*/  @!P1 BRA `(.L_x_261) ;  /* 0x00000098005c9947 */ /* 0x002fea0003800000 */
.L_x_424:
[----:B------:R-:W-:Y:S05]  /*128b0*/  @!P0 BRA `(.L_x_262) ;  /* 0x0000000000408947 */ /* 0x000fea0003800000 */
[----:B-1----:R-:W-:Y:S01]  /*128c0*/  MOV R0, 0x8 ;  /* 0x0000000800007802 */ /* 0x002fe20000000f00 */
[----:B------:R-:W1:Y:S01]  /*128d0*/  LDCU.64 UR6, c[0x4][0xb0] ;  /* 0x01001600ff0677ac */ /* 0x000e620008000a00 */
[----:B------:R-:W-:Y:S02]  /*128e0*/  HFMA2 R12, -RZ, RZ, 0, 5.9604644775390625e-08 ;  /* 0x00000001ff0c7431 */ /* 0x000fe400000001ff */
[----:B------:R-:W-:Y:S01]  /*128f0*/  IMAD.MOV.U32 R8, RZ, RZ, 0x192 ;  /* 0x00000192ff087424 */ /* 0x000fe200078e00ff */
[----:B------:R3:W4:Y:S01]  /*12900*/  LDC.64 R2, c[0x4][R0] ;  /* 0x0100000000027b82 */ /* 0x0007220000000a00 */
[----:B------:R-:W5:Y:S01]  /*12910*/  LDCU.64 UR4, c[0x4][0xb8] ;  /* 0x01001700ff0477ac */ /* 0x000f620008000a00 */
[----:B------:R-:W-:Y:S01]  /*12920*/  IMAD.MOV.U32 R13, RZ, RZ, RZ ;  /* 0x000000ffff0d7224 */ /* 0x000fe200078e00ff */
[----:B------:R-:W2:Y:S01]  /*12930*/  LDCU.64 UR8, c[0x4][0x10] ;  /* 0x01000200ff0877ac */ /* 0x000ea20008000a00 */
[----:B-1----:R-:W-:Y:S01]  /*12940*/  IMAD.U32 R4, RZ, RZ, UR6 ;  /* 0x00000006ff047e24 */ /* 0x002fe2000f8e00ff */
[----:B------:R-:W-:Y:S01]  /*12950*/  MOV R5, UR7 ;  /* 0x0000000700057c02 */ /* 0x000fe20008000f00 */
[----:B-----5:R-:W-:Y:S01]  /*12960*/  IMAD.U32 R6, RZ, RZ, UR4 ;  /* 0x00000004ff067e24 */ /* 0x020fe2000f8e00ff */
[----:B------:R-:W-:Y:S01]  /*12970*/  MOV R7, UR5 ;  /* 0x0000000500077c02 */ /* 0x000fe20008000f00 */
[----:B--2---:R-:W-:Y:S01]  /*12980*/  IMAD.U32 R10, RZ, RZ, UR8 ;  /* 0x00000008ff0a7e24 */ /* 0x004fe2000f8e00ff */
[----:B------:R-:W-:-:S02]  /*12990*/  MOV R11, UR9 ;  /* 0x00000009000b7c02 */ /* 0x000fc40008000f00 */
[----:B------:R-:W-:-:S07]  /*129a0*/  LEPC R20, `(.L_x_262) ;  /* 0x000000001014794e */ /* 0x000fce0000000000 */
[----:B---34-:R-:W-:Y:S05]  /*129b0*/  CALL.ABS.NOINC R2 ;  /* 0x0000000002007343 */ /* 0x018fea0003c00000 */
.L_x_262:
[C---:B-1----:R-:W-:Y:S01]  /*129c0*/  VIADD R0, R16.reuse, 0x20 ;  /* 0x0000002010007836 */ /* 0x042fe20000000000 */
[----:B------:R-:W-:Y:S05]  /*129d0*/  WARPSYNC.ALL ;  /* 0x0000000000007948 */ /* 0x000fea0003800000 */
[----:B------:R-:W-:Y:S02]  /*129e0*/  SHF.R.U32.HI R0, RZ, 0x15, R0 ;  /* 0x00000015ff007819 */ /* 0x000fe40000011600 */
[----:B------:R-:W-:Y:S02]  /*129f0*/  R2UR UR4, R16 ;  /* 0x00000000100472ca */ /* 0x000fe400000e0000 */
[----:B------:R-:W-:-:S11]  /*12a00*/  ISETP.NE.AND P0, PT, R18, R0, PT ;  /* 0x000000001200720c */ /* 0x000fd60003f05270 */
[----:B------:R-:W1:Y:S02]  /*12a10*/  LDTM.x32 R124, tmem[UR4] ;  /* 0x00000004007c79ee */ /* 0x000e6400082c0000 */
[----:B-1----:R-:W-:Y:S05]  /*12a20*/  @!P0 BRA `(.L_x_263) ;  /* 0x0000000000408947 */ /* 0x002fea0003800000 */
[----:B------:R-:W-:Y:S01]  /*12a30*/  MOV R2, 0x8 ;  /* 0x0000000800027802 */ /* 0x000fe20000000f00 */
        /* <DEDUP_REMOVED lines=15> */
.L_x_263:
[C---:B------:R-:W-:Y:S01]  /*12b30*/  VIADD R0, R16.reuse, 0x40 ;  /* 0x0000004010007836 */ /* 0x040fe20000000000 */
[----:B------:R-:W-:Y:S05]  /*12b40*/  WARPSYNC.ALL ;  /* 0x0000000000007948 */ /* 0x000fea0003800000 */
[----:B------:R-:W-:Y:S02]  /*12b50*/  SHF.R.U32.HI R0, RZ, 0x15, R0 ;  /* 0x00000015ff007819 */ /* 0x000fe40000011600 */
[----:B------:R-:W-:Y:S02]  /*12b60*/  R2UR UR4, R16 ;  /* 0x00000000100472ca */ /* 0x000fe400000e0000 */
[----:B------:R-:W-:-:S11]  /*12b70*/  ISETP.NE.AND P0, PT, R18, R0, PT ;  /* 0x000000001200720c */ /* 0x000fd60003f05270 */
[----:B------:R-:W1:Y:S02]  /*12b80*/  LDTM.x32 R92, tmem[UR4+0x20] ;  /* 0x00002004005c79ee */ /* 0x000e6400082c0000 */
        /* <DEDUP_REMOVED lines=17> */
.L_x_264:
        /* <DEDUP_REMOVED lines=23> */
.L_x_265:
[C---:B------:R-:W-:Y:S01]  /*12e10*/  FMNMX3 R2, R156.reuse, R124, R128, !PT ;  /* 0x0000007c9c027276 */ /* 0x040fe20007800080 */
[----:B------:R-:W-:Y:S05]  /*12e20*/  WARPSYNC.ALL ;  /* 0x0000000000007948 */ /* 0x000fea0003800000 */
[C---:B------:R-:W-:Y:S02]  /*12e30*/  FMNMX3 R0, R156.reuse, R125, R129, !PT ;  /* 0x0000007d9c007276 */ /* 0x040fe40007800081 */
[C---:B------:R-:W-:Y:S02]  /*12e40*/  FMNMX3 R4, R156.reuse, R126, R130, !PT ;  /* 0x0000007e9c047276 */ /* 0x040fe40007800082 */
[----:B------:R-:W-:-:S02]  /*12e50*/  FMNMX3 R6, R156, R127, R131, !PT ;  /* 0x0000007f9c067276 */ /* 0x000fc40007800083 */
[----:B------:R-:W-:Y:S02]  /*12e60*/  FMNMX3 R5, R2, R132, R136, !PT ;  /* 0x0000008402057276 */ /* 0x000fe40007800088 */
[----:B------:R-:W-:Y:S02]  /*12e70*/  FMNMX3 R3, R0, R133, R137, !PT ;  /* 0x0000008500037276 */ /* 0x000fe40007800089 */
[----:B------:R-:W-:Y:S02]  /*12e80*/  FMNMX3 R2, R4, R134, R138, !PT ;  /* 0x0000008604027276 */ /* 0x000fe4000780008a */
[----:B------:R-:W-:Y:S02]  /*12e90*/  FMNMX3 R0, R6, R135, R139, !PT ;  /* 0x0000008706007276 */ /* 0x000fe4000780008b */
[----:B------:R-:W-:Y:S02]  /*12ea0*/  FMNMX3 R3, R3, R141, R145, !PT ;  /* 0x0000008d03037276 */ /* 0x000fe40007800091 */
[----:B------:R-:W-:-:S02]  /*12eb0*/  FMNMX3 R5, R5, R140, R144, !PT ;  /* 0x0000008c05057276 */ /* 0x000fc40007800090 */
[----:B------:R-:W-:Y:S02]  /*12ec0*/  FMNMX3 R2, R2, R142, R146, !PT ;  /* 0x0000008e02027276 */ /* 0x000fe40007800092 */
[----:B------:R-:W-:Y:S02]  /*12ed0*/  R2UR UR4, R16 ;  /* 0x00000000100472ca */ /* 0x000fe400000e0000 */
[----:B------:R-:W-:Y:S02]  /*12ee0*/  FMNMX3 R0, R0, R143, R147, !PT ;  /* 0x0000008f00007276 */ /* 0x000fe40007800093 */
[----:B------:R-:W-:Y:S02]  /*12ef0*/  FMNMX3 R4, R3, R149, R153, !PT ;  /* 0x0000009503047276 */ /* 0x000fe40007800099 */
[----:B------:R-:W-:Y:S02]  /*12f00*/  FMNMX3 R5, R5, R148, R152, !PT ;  /* 0x0000009405057276 */ /* 0x000fe40007800098 */
[----:B------:R-:W-:-:S02]  /*12f10*/  FMNMX3 R3, R2, R150, R154, !PT ;  /* 0x0000009602037276 */ /* 0x000fc4000780009a */
[----:B------:R-:W-:Y:S02]  /*12f20*/  FMNMX3 R0, R0, R151, R155, !PT ;  /* 0x0000009700007276 */ /* 0x000fe4000780009b */
[----:B------:R-:W-:Y:S01]  /*12f30*/  FMNMX3 R5, R5, R92, R96, !PT ;  /* 0x0000005c05057276 */ /* 0x000fe20007800060 */
[----:B------:R-:W1:Y:S01]  /*12f40*/  LDTM.x32 R60, tmem[UR4+0x60] ;  /* 0x00006004003c79ee */ /* 0x000e6200082c0000 */
[----:B------:R-:W-:Y:S02]  /*12f50*/  FMNMX3 R4, R4, R93, R97, !PT ;  /* 0x0000005d04047276 */ /* 0x000fe40007800061 */
[----:B------:R-:W-:Y:S02]  /*12f60*/  FMNMX3 R3, R3, R94, R98, !PT ;  /* 0x0000005e03037276 */ /* 0x000fe40007800062 */
[----:B------:R-:W-:Y:S02]  /*12f70*/  FMNMX3 R0, R0, R95, R99, !PT ;  /* 0x0000005f00007276 */ /* 0x000fe40007800063 */
        /* <DEDUP_REMOVED lines=28> */
[----:B-1----:R-:W-:Y:S02]  /*13140*/  FMNMX3 R5, R5, R60, R64, !PT ;  /* 0x0000003c05057276 */ /* 0x002fe40007800040 */
        /* <DEDUP_REMOVED lines=14> */
[----:B------:R-:W-:Y:S02]  /*13230*/  ISETP.NE.AND P0, PT, R18, R17, PT ;  /* 0x000000111200720c */ /* 0x000fe40003f05270 */
[----:B------:R-:W-:Y:S02]  /*13240*/  FMNMX3 R2, R0, R87, R91, !PT ;  /* 0x0000005700027276 */ /* 0x000fe4000780005b */
[----:B------:R-:W-:-:S04]  /*13250*/  FMNMX3 R0, R5, R4, R3, !PT ;  /* 0x0000000405007276 */ /* 0x000fc80007800003 */
[----:B------:R-:W-:-:S04]  /*13260*/  FMNMX R179, R2, R0, !PT ;  /* 0x0000000002b37209 */ /* 0x000fc80007800000 */
[----:B------:R-:W-:-:S04]  /*13270*/  FSETP.NEU.AND P1, PT, R179, -INF , PT ;  /* 0xff800000b300780b */ /* 0x000fc80003f2d000 */
[----:B------:R-:W-:Y:S01]  /*13280*/  FSEL R157, R179, RZ, P1 ;  /* 0x000000ffb39d7208 */ /* 0x000fe20000800000 */
[----:B------:R-:W-:Y:S08]  /*13290*/  @!P0 BRA `(.L_x_266) ;  /* 0x0000000000408947 */ /* 0x000ff00003800000 */
        /* <DEDUP_REMOVED lines=16> */
.L_x_266:
[----:B------:R-:W-:Y:S05]  /*133a0*/  WARPSYNC.ALL ;  /* 0x0000000000007948 */ /* 0x000fea0003800000 */
[----:B------:R-:W-:Y:S02]  /*133b0*/  R2UR UR4, R16 ;  /* 0x00000000100472ca */ /* 0x000fe400000e0000 */
[----:B------:R-:W-:-:S11]  /*133c0*/  ISETP.NE.AND P0, PT, RZ, UR46, PT ;  /* 0x0000002eff007c0c */ /* 0x000fd6000bf05270 */
[----:B------:R1:W-:Y:S02]  /*133d0*/  STTM.x2 tmem[UR4], R156 ;  /* 0x0000009c000079ed */ /* 0x0003e400080c0004 */
[----:B------:R-:W-:Y:S05]  /*133e0*/  @P0 BRA `(.L_x_267) ;  /* 0x0000000000040947 */ /* 0x000fea0003800000 */
[----:B--2---:R-:W-:Y:S05]  /*133f0*/  BPT.TRAP 0x1 ;  /* 0x000000040000795c */ /* 0x004fea0000300000 */
.L_x_267:
[----:B------:R-:W-:Y:S01]  /*13400*/  UISETP.NE.AND UP0, UPT, UR39, URZ, UPT ;  /* 0x000000ff2700728c */ /* 0x000fe2000bf05270 */
[----:B------:R-:W-:Y:S01]  /*13410*/  MOV R0, UR43 ;  /* 0x0000002b00007c02 */ /* 0x000fe20008000f00 */
[----:B------:R-:W-:Y:S01]  /*13420*/  UIADD3 UR4, UPT, UPT, UR38, 0x28080, URZ ;  /* 0x0002808026047890 */ /* 0x000fe2000fffe0ff */
[C---:B------:R-:W-:Y:S02]  /*13430*/  FSETP.NEU.AND P0, PT, R179.reuse, -INF , PT ;  /* 0xff800000b300780b */ /* 0x040fe40003f0d000 */
[----:B------:R-:W-:Y:S02]  /*13440*/  SHF.L.U32 R2, R0, 0x1f, RZ ;  /* 0x0000001f00027819 */ /* 0x000fe400000006ff */
[----:B------:R-:W-:-:S04]  /*13450*/  FSEL R0, R179, RZ, P0 ;  /* 0x000000ffb3007208 */ /* 0x000fc80000000000 */
[----:B------:R-:W-:Y:S01]  /*13460*/  @UP0 UIADD3 UR4, UPT, UPT, UR38, 0x28070, URZ ;  /* 0x0002807026040890 */ /* 0x000fe2000fffe0ff */
[----:B--2---:R-:W-:-:S04]  /*13470*/  FMUL R0, R0, -UR36 ;  /* 0x8000002400007c20 */ /* 0x004fc80008400000 */
[--C-:B------:R-:W-:Y:S02]  /*13480*/  FFMA2 R124, R124.F32x2.HI_LO, UR36.F32, R0.reuse.F32 ;  /* 0x000000247c7c7c49 */ /* 0x100fe40009200000 */
[--C-:B------:R-:W-:Y:S02]  /*13490*/  FFMA2 R126, R126.F32x2.HI_LO, UR36.F32, R0.reuse.F32 ;  /* 0x000000247e7e7c49 */ /* 0x100fe40009200000 */
[----:B------:R-:W-:Y:S01]  /*134a0*/  SYNCS.ARRIVE.TRANS64.A1T0 RZ, [UR4], RZ ;  /* 0x000000ffffff79a7 */ /* 0x000fe20008100004 */
[----:B------:R-:W-:Y:S01]  /*134b0*/  FSETP.GEU.AND P4, PT, R124, -126, PT ;  /* 0xc2fc00007c00780b */ /* 0x000fe20003f8e000 */
[----:B------:R-:W-:Y:S01]  /*134c0*/  USEL UR4, UR45, UR44, UP0 ;  /* 0x0000002c2d047287 */ /* 0x000fe20008000000 */
[----:B------:R-:W-:Y:S01]  /*134d0*/  FSETP.GEU.AND P2, PT, R126, -126, PT ;  /* 0xc2fc00007e00780b */ /* 0x000fe20003f4e000 */
[--C-:B------:R-:W-:Y:S01]  /*134e0*/  FFMA2 R128, R128.F32x2.HI_LO, UR36.F32, R0.reuse.F32 ;  /* 0x0000002480807c49 */ /* 0x100fe20009200000 */
[----:B------:R-:W-:Y:S01]  /*134f0*/  FSETP.GEU.AND P3, PT, R125, -126, PT ;  /* 0xc2fc00007d00780b */ /* 0x000fe20003f6e000 */
[----:B------:R-:W-:Y:S01]  /*13500*/  ULOP3.LUT UR38, UR4, 0x1, URZ, 0x3c, !UPT ;  /* 0x0000000104267892 */ /* 0x000fe2000f8e3cff */
[----:B------:R-:W-:Y:S01]  /*13510*/  FSETP.GEU.AND P1, PT, R127, -126, PT ;  /* 0xc2fc00007f00780b */ /* 0x000fe20003f2e000 */
[----:B------:R-:W2:Y:S01]  /*13520*/  SYNCS.PHASECHK.TRANS64.TRYWAIT P5, [UR49], R2 ;  /* 0x00000002ff0075a7 */ /* 0x000ea200080a1131 */
[----:B------:R-:W-:Y:S01]  /*13530*/  FSETP.GEU.AND P0, PT, R128, -126, PT ;  /* 0xc2fc00008000780b */ /* 0x000fe20003f0e000 */
[----:B------:R-:W-:Y:S01]  /*13540*/  FFMA2 R130, R130.F32x2.HI_LO, UR36.F32, R0.F32 ;  /* 0x0000002482827c49 */ /* 0x000fe20009200000 */
[----:B------:R-:W-:-:S03]  /*13550*/  FSETP.GEU.AND P6, PT, R129, -126, PT ;  /* 0xc2fc00008100780b */ /* 0x000fc60003fce000 */
[----:B------:R-:W-:Y:S02]  /*13560*/  @!P4 FMUL R124, R124, 0.5 ;  /* 0x3f0000007c7cc820 */ /* 0x000fe40000400000 */
[----:B------:R-:W-:Y:S02]  /*13570*/  @!P2 FMUL R126, R126, 0.5 ;  /* 0x3f0000007e7ea820 */ /* 0x000fe40000400000 */
[----:B------:R-:W3:Y:S01]  /*13580*/  MUFU.EX2 R3, R124 ;  /* 0x0000007c00037308 */ /* 0x000ee20000000800 */
[----:B------:R-:W-:Y:S01]  /*13590*/  @!P3 FMUL R125, R125, 0.5 ;  /* 0x3f0000007d7db820 */ /* 0x000fe20000400000 */
[----:B------:R-:W-:-:S06]  /*135a0*/  @!P1 FMUL R127, R127, 0.5 ;  /* 0x3f0000007f7f9820 */ /* 0x000fcc0000400000 */
[----:B------:R-:W4:Y:S01]  /*135b0*/  MUFU.EX2 R4, R125 ;  /* 0x0000007d00047308 */ /* 0x000f220000000800 */
[----:B---3--:R3:W-:Y:S04]  /*135c0*/  STL [R1+0x70], R3 ;  /* 0x0000700301007387 */ /* 0x0087e80000100800 */
[----:B----4-:R-:W-:Y:S03]  /*135d0*/  STL [R1+0x74], R4 ;  /* 0x0000740401007387 */ /* 0x010fe60000100800 */
[----:B---3--:R-:W3:Y:S02]  /*135e0*/  MUFU.EX2 R3, R126 ;  /* 0x0000007e00037308 */ /* 0x008ee40000000800 */
[----:B---3--:R3:W-:Y:S06]  /*135f0*/  STL [R1+0x48], R3 ;  /* 0x0000480301007387 */ /* 0x0087ec0000100800 */
[----:B---3--:R-:W3:Y:S02]  /*13600*/  MUFU.EX2 R3, R127 ;  /* 0x0000007f00037308 */ /* 0x008ee40000000800 */
[----:B---3--:R3:W-:Y:S01]  /*13610*/  STL [R1+0x4c], R3 ;  /* 0x00004c0301007387 */ /* 0x0087e20000100800 */
[----:B--2---:R-:W-:Y:S05]  /*13620*/  @!P5 BRA `(.L_x_268) ;  /* 0x0000008c0014d947 */ /* 0x004fea0003800000 */
.L_x_425:
[----:B------:R-:W4:Y:S04]  /*13630*/  LDL R18, [R1+0x4c] ;  /* 0x00004c0001127983 */ /* 0x000f280000100800 */
[----:B------:R-:W5:Y:S04]  /*13640*/  LDL R17, [R1+0x70] ;  /* 0x0000700001117983 */ /* 0x000f680000100800 */
[----:B------:R-:W5:Y:S04]  /*13650*/  LDL R16, [R1+0x74] ;  /* 0x0000740001107983 */ /* 0x000f680000100800 */
[----:B------:R-:W5:Y:S01]  /*13660*/  LDL R57, [R1+0x48] ;  /* 0x0000480001397983 */ /* 0x000f620000100800 */
[----:B------:R-:W-:Y:S01]  /*13670*/  @!P0 FMUL R128, R128, 0.5 ;  /* 0x3f00000080808820 */ /* 0x000fe20000400000 */
[--C-:B------:R-:W-:Y:S01]  /*13680*/  FFMA2 R132, R132.F32x2.HI_LO, UR36.F32, R0.reuse.F32 ;  /* 0x0000002484847c49 */ /* 0x100fe20009200000 */
[----:B------:R-:W-:Y:S01]  /*13690*/  FSETP.GEU.AND P5, PT, R130, -126, PT ;  /* 0xc2fc00008200780b */ /* 0x000fe20003fae000 */
[--C-:B------:R-:W-:Y:S01]  /*136a0*/  FFMA2 R134, R134.F32x2.HI_LO, UR36.F32, R0.reuse.F32 ;  /* 0x0000002486867c49 */ /* 0x100fe20009200000 */
[----:B------:R-:W1:Y:S01]  /*136b0*/  MUFU.EX2 R58, R128 ;  /* 0x00000080003a7308 */ /* 0x000e620000000800 */
[----:B------:R-:W-:Y:S01]  /*136c0*/  @!P6 FMUL R129, R129, 0.5 ;  /* 0x3f0000008181e820 */ /* 0x000fe20000400000 */
[--C-:B------:R-:W-:Y:S01]  /*136d0*/  FFMA2 R136, R136.F32x2.HI_LO, UR36.F32, R0.reuse.F32 ;  /* 0x0000002488887c49 */ /* 0x100fe20009200000 */
[----:B------:R-:W-:Y:S01]  /*136e0*/  USHF.R.U32.HI UR4, URZ, 0x15, UR37 ;  /* 0x00000015ff047899 */ /* 0x000fe20008011625 */
[--C-:B------:R-:W-:Y:S01]  /*136f0*/  FFMA2 R138, R138.F32x2.HI_LO, UR36.F32, R0.reuse.F32 ;  /* 0x000000248a8a7c49 */ /* 0x100fe20009200000 */
[----:B------:R-:W-:Y:S01]  /*13700*/  UISETP.NE.AND UP0, UPT, UR39, URZ, UPT ;  /* 0x000000ff2700728c */ /* 0x000fe2000bf05270 */
[--C-:B------:R-:W-:Y:S01]  /*13710*/  FFMA2 R140, R140.F32x2.HI_LO, UR36.F32, R0.reuse.F32 ;  /* 0x000000248c8c7c49 */ /* 0x100fe20009200000 */
[----:B------:R-:W-:Y:S01]  /*13720*/  SYNCS.ARRIVE.TRANS64.A1T0 RZ, [UR50], RZ ;  /* 0x000000ffffff79a7 */ /* 0x000fe20008100032 */
[----:B------:R-:W2:Y:S01]  /*13730*/  MUFU.EX2 R19, R129 ;  /* 0x0000008100137308 */ /* 0x000ea20000000800 */
[--C-:B------:R-:W-:Y:S01]  /*13740*/  FFMA2 R142, R142.F32x2.HI_LO, UR36.F32, R0.reuse.F32 ;  /* 0x000000248e8e7c49 */ /* 0x100fe20009200000 */
[----:B------:R-:W-:Y:S01]  /*13750*/  USEL UR45, UR38, UR45, UP0 ;  /* 0x0000002d262d7287 */ /* 0x000fe20008000000 */
[----:B------:R-:W-:Y:S01]  /*13760*/  @!P5 FMUL R130, R130, 0.5 ;  /* 0x3f0000008282d820 */ /* 0x000fe20000400000 */
[--C-:B------:R-:W-:Y:S01]  /*13770*/  FFMA2 R144, R144.F32x2.HI_LO, UR36.F32, R0.reuse.F32 ;  /* 0x0000002490907c49 */ /* 0x100fe20009200000 */
[----:B------:R-:W-:Y:S01]  /*13780*/  USEL UR44, UR44, UR38, UP0 ;  /* 0x000000262c2c7287 */ /* 0x000fe20008000000 */
[----:B------:R-:W-:-:S02]  /*13790*/  FFMA2 R146, R146.F32x2.HI_LO, UR36.F32, R0.F32 ;  /* 0x0000002492927c49 */ /* 0x000fc40009200000 */
[----:B------:R-:W3:Y:S01]  /*137a0*/  MUFU.EX2 R21, R130 ;  /* 0x0000008200157308 */ /* 0x000ee20000000800 */
[----:B-1----:R-:W-:Y:S01]  /*137b0*/  @!P0 FMUL R58, R58, R58 ;  /* 0x0000003a3a3a8220 */ /* 0x002fe20000400000 */
[----:B------:R-:W-:Y:S01]  /*137c0*/  FSETP.GEU.AND P0, PT, R135, -126, PT ;  /* 0xc2fc00008700780b */ /* 0x000fe20003f0e000 */
[--C-:B------:R-:W-:Y:S02]  /*137d0*/  FFMA2 R148, R148.F32x2.HI_LO, UR36.F32, R0.reuse.F32 ;  /* 0x0000002494947c49 */ /* 0x100fe40009200000 */
[--C-:B------:R-:W-:Y:S01]  /*137e0*/  FFMA2 R150, R150.F32x2.HI_LO, UR36.F32, R0.reuse.F32 ;  /* 0x0000002496967c49 */ /* 0x100fe20009200000 */
[----:B------:R-:W-:Y:S01]  /*137f0*/  STL [R1+0x40], R58 ;  /* 0x0000403a01007387 */ /* 0x000fe20000100800 */
[--C-:B------:R-:W-:Y:S02]  /*13800*/  FFMA2 R152, R152.F32x2.HI_LO, UR36.F32, R0.reuse.F32 ;  /* 0x0000002498987c49 */ /* 0x100fe40009200000 */
[----:B--2---:R-:W-:Y:S01]  /*13810*/  @!P6 FMUL R19, R19, R19 ;  /* 0x000000131313e220 */ /* 0x004fe20000400000 */
[----:B------:R-:W-:Y:S01]  /*13820*/  FSETP.GEU.AND P6, PT, R136, -126, PT ;  /* 0xc2fc00008800780b */ /* 0x000fe20003fce000 */
[----:B------:R-:W-:-:S02]  /*13830*/  FFMA2 R154, R154.F32x2.HI_LO, UR36.F32, R0.F32 ;  /* 0x000000249a9a7c49 */ /* 0x000fc40009200000 */
[--C-:B------:R-:W-:Y:S01]  /*13840*/  FFMA2 R92, R92.F32x2.HI_LO, UR36.F32, R0.reuse.F32 ;  /* 0x000000245c5c7c49 */ /* 0x100fe20009200000 */
[----:B------:R-:W-:Y:S01]  /*13850*/  STL [R1+0x44], R19 ;  /* 0x0000441301007387 */ /* 0x000fe20000100800 */
[----:B------:R-:W-:Y:S01]  /*13860*/  @!P0 FMUL R135, R135, 0.5 ;  /* 0x3f00000087878820 */ /* 0x000fe20000400000 */
[--C-:B------:R-:W-:Y:S02]  /*13870*/  FFMA2 R94, R94.F32x2.HI_LO, UR36.F32, R0.reuse.F32 ;  /* 0x000000245e5e7c49 */ /* 0x100fe40009200000 */
[----:B---3--:R-:W-:Y:S01]  /*13880*/  @!P5 FMUL R21, R21, R21 ;  /* 0x000000151515d220 */ /* 0x008fe20000400000 */
[----:B------:R-:W1:Y:S01]  /*13890*/  MUFU.EX2 R14, R135 ;  /* 0x00000087000e7308 */ /* 0x000e620000000800 */
[----:B------:R-:W-:Y:S01]  /*138a0*/  FSETP.GEU.AND P5, PT, R137, -126, PT ;  /* 0xc2fc00008900780b */ /* 0x000fe20003fae000 */
[--C-:B------:R-:W-:Y:S02]  /*138b0*/  FFMA2 R96, R96.F32x2.HI_LO, UR36.F32, R0.reuse.F32 ;  /* 0x0000002460607c49 */ /* 0x100fe40009200000 */
[----:B------:R-:W-:Y:S01]  /*138c0*/  @!P6 FMUL R136, R136, 0.5 ;  /* 0x3f0000008888e820 */ /* 0x000fe20000400000 */
[--C-:B------:R-:W-:Y:S01]  /*138d0*/  FFMA2 R98, R98.F32x2.HI_LO, UR36.F32, R0.reuse.F32 ;  /* 0x0000002462627c49 */ /* 0x100fe20009200000 */
[----:B------:R-:W-:Y:S01]  /*138e0*/  STL [R1+0x38], R21 ;  /* 0x0000381501007387 */ /* 0x000fe20000100800 */
[--C-:B------:R-:W-:Y:S01]  /*138f0*/  FFMA2 R100, R100.F32x2.HI_LO, UR36.F32, R0.reuse.F32 ;  /* 0x0000002464647c49 */ /* 0x100fe20009200000 */
[----:B------:R-:W2:Y:S01]  /*13900*/  MUFU.EX2 R11, R136 ;  /* 0x00000088000b7308 */ /* 0x000ea20000000800 */
[----:B------:R-:W-:-:S02]  /*13910*/  FFMA2 R102, R102.F32x2.HI_LO, UR36.F32, R0.F32 ;  /* 0x0000002466667c49 */ /* 0x000fc40009200000 */
[--C-:B------:R-:W-:Y:S02]  /*13920*/  FFMA2 R104, R104.F32x2.HI_LO, UR36.F32, R0.reuse.F32 ;  /* 0x0000002468687c49 */ /* 0x100fe40009200000 */
[--C-:B------:R-:W-:Y:S02]  /*13930*/  FFMA2 R106, R106.F32x2.HI_LO, UR36.F32, R0.reuse.F32 ;  /* 0x000000246a6a7c49 */ /* 0x100fe40009200000 */
[----:B------:R-:W-:Y:S01]  /*13940*/  @!P5 FMUL R137, R137, 0.5 ;  /* 0x3f0000008989d820 */ /* 0x000fe20000400000 */
[--C-:B------:R-:W-:Y:S02]  /*13950*/  FFMA2 R108, R108.F32x2.HI_LO, UR36.F32, R0.reuse.F32 ;  /* 0x000000246c6c7c49 */ /* 0x100fe40009200000 */
[----:B-1----:R-:W-:Y:S01]  /*13960*/  @!P0 FMUL R14, R14, R14 ;  /* 0x0000000e0e0e8220 */ /* 0x002fe20000400000 */
[----:B------:R-:W-:Y:S01]  /*13970*/  FSETP.GEU.AND P0, PT, R142, -126, PT ;  /* 0xc2fc00008e00780b */ /* 0x000fe20003f0e000 */
[----:B------:R-:W1:Y:S01]  /*13980*/  MUFU.EX2 R12, R137 ;  /* 0x00000089000c7308 */ /* 0x000e620000000800 */
[----:B------:R-:W-:-:S02]  /*13990*/  FFMA2 R110, R110.F32x2.HI_LO, UR36.F32, R0.F32 ;  /* 0x000000246e6e7c49 */ /* 0x000fc40009200000 */
[--C-:B------:R-:W-:Y:S01]  /*139a0*/  FFMA2 R112, R112.F32x2.HI_LO, UR36.F32, R0.reuse.F32 ;  /* 0x0000002470707c49 */ /* 0x100fe20009200000 */
[----:B------:R-:W-:Y:S01]  /*139b0*/  STL [R1+0x2c], R14 ;  /* 0x00002c0e01007387 */ /* 0x000fe20000100800 */
[----:B--2---:R-:W-:Y:S01]  /*139c0*/  @!P6 FMUL R11, R11, R11 ;  /* 0x0000000b0b0be220 */ /* 0x004fe20000400000 */
[----:B------:R-:W-:Y:S01]  /*139d0*/  FSETP.GEU.AND P6, PT, R143, -126, PT ;  /* 0xc2fc00008f00780b */ /* 0x000fe20003fce000 */
[--C-:B------:R-:W-:Y:S02]  /*139e0*/  FFMA2 R114, R114.F32x2.HI_LO, UR36.F32, R0.reuse.F32 ;  /* 0x0000002472727c49 */ /* 0x100fe40009200000 */
[--C-:B------:R-:W-:Y:S01]  /*139f0*/  FFMA2 R116, R116.F32x2.HI_LO, UR36.F32, R0.reuse.F32 ;  /* 0x0000002474747c49 */ /* 0x100fe20009200000 */
[----:B------:R-:W-:Y:S01]  /*13a00*/  STL [R1+0x20], R11 ;  /* 0x0000200b01007387 */ /* 0x000fe20000100800 */
[--C-:B------:R-:W-:Y:S02]  /*13a10*/  FFMA2 R118, R118.F32x2.HI_LO, UR36.F32, R0.reuse.F32 ;  /* 0x0000002476767c49 */ /* 0x100fe40009200000 */
[----:B------:R-:W-:Y:S01]  /*13a20*/  @!P0 FMUL R142, R142, 0.5 ;  /* 0x3f0000008e8e8820 */ /* 0x000fe20000400000 */
[----:B------:R-:W-:-:S02]  /*13a30*/  FFMA2 R120, R120.F32x2.HI_LO, UR36.F32, R0.F32 ;  /* 0x0000002478787c49 */ /* 0x000fc40009200000 */
[--C-:B------:R-:W-:Y:S01]  /*13a40*/  FFMA2 R122, R122.F32x2.HI_LO, UR36.F32, R0.reuse.F32 ;  /* 0x000000247a7a7c49 */ /* 0x100fe20009200000 */
[----:B------:R-:W2:Y:S01]  /*13a50*/  MUFU.EX2 R186, R142 ;  /* 0x0000008e00ba7308 */ /* 0x000ea20000000800 */
[----:B-1----:R-:W-:Y:S01]  /*13a60*/  @!P5 FMUL R12, R12, R12 ;  /* 0x0000000c0c0cd220 */ /* 0x002fe20000400000 */
[----:B------:R-:W-:Y:S01]  /*13a70*/  FSETP.GEU.AND P5, PT, R144, -126, PT ;  /* 0xc2fc00009000780b */ /* 0x000fe20003fae000 */
[----:B------:R-:W-:Y:S01]  /*13a80*/  @!P6 FMUL R143, R143, 0.5 ;  /* 0x3f0000008f8fe820 */ /* 0x000fe20000400000 */
[--C-:B------:R-:W-:Y:S02]  /*13a90*/  FFMA2 R24, R24.F32x2.HI_LO, UR36.F32, R0.reuse.F32 ;  /* 0x0000002418187c49 */ /* 0x100fe40009200000 */
[--C-:B------:R-:W-:Y:S01]  /*13aa0*/  FFMA2 R26, R26.F32x2.HI_LO, UR36.F32, R0.reuse.F32 ;  /* 0x000000241a1a7c49 */ /* 0x100fe20009200000 */
[----:B------:R-:W-:Y:S01]  /*13ab0*/  STL [R1+0x24], R12 ;  /* 0x0000240c01007387 */ /* 0x000fe20000100800 */
[----:B------:R-:W1:Y:S01]  /*13ac0*/  MUFU.EX2 R187, R143 ;  /* 0x0000008f00bb7308 */ /* 0x000e620000000800 */
[----:B------:R-:W-:-:S02]  /*13ad0*/  FFMA2 R28, R28.F32x2.HI_LO, UR36.F32, R0.F32 ;  /* 0x000000241c1c7c49 */ /* 0x000fc40009200000 */
[--C-:B------:R-:W-:Y:S02]  /*13ae0*/  FFMA2 R30, R30.F32x2.HI_LO, UR36.F32, R0.reuse.F32 ;  /* 0x000000241e1e7c49 */ /* 0x100fe40009200000 */
[--C-:B------:R-:W-:Y:S02]  /*13af0*/  FFMA2 R32, R32.F32x2.HI_LO, UR36.F32, R0.reuse.F32 ;  /* 0x0000002420207c49 */ /* 0x100fe40009200000 */
[----:B------:R-:W-:Y:S01]  /*13b00*/  @!P5 FMUL R144, R144, 0.5 ;  /* 0x3f0000009090d820 */ /* 0x000fe20000400000 */
[--C-:B------:R-:W-:Y:S02]  /*13b10*/  FFMA2 R34, R34.F32x2.HI_LO, UR36.F32, R0.reuse.F32 ;  /* 0x0000002422227c49 */ /* 0x100fe40009200000 */
[----:B--2---:R-:W-:Y:S01]  /*13b20*/  @!P0 FMUL R186, R186, R186 ;  /* 0x000000bababa8220 */ /* 0x004fe20000400000 */
[----:B------:R-:W-:Y:S01]  /*13b30*/  FSETP.GEU.AND P0, PT, R149, -126, PT ;  /* 0xc2fc00009500780b */ /* 0x000fe20003f0e000 */
[----:B------:R-:W2:Y:S01]  /*13b40*/  MUFU.EX2 R184, R144 ;  /* 0x0000009000b87308 */ /* 0x000ea20000000800 */
[----:B------:R-:W-:-:S02]  /*13b50*/  FFMA2 R36, R36.F32x2.HI_LO, UR36.F32, R0.F32 ;  /* 0x0000002424247c49 */ /* 0x000fc40009200000 */
[--C-:B------:R-:W-:Y:S02]  /*13b60*/  FFMA2 R38, R38.F32x2.HI_LO, UR36.F32, R0.reuse.F32 ;  /* 0x0000002426267c49 */ /* 0x100fe40009200000 */
[----:B-1----:R-:W-:Y:S01]  /*13b70*/  @!P6 FMUL R187, R187, R187 ;  /* 0x000000bbbbbbe220 */ /* 0x002fe20000400000 */
[----:B------:R-:W-:Y:S01]  /*13b80*/  FSETP.GEU.AND P6, PT, R150, -126, PT ;  /* 0xc2fc00009600780b */ /* 0x000fe20003fce000 */
[--C-:B------:R-:W-:Y:S02]  /*13b90*/  FFMA2 R40, R40.F32x2.HI_LO, UR36.F32, R0.reuse.F32 ;  /* 0x0000002428287c49 */ /* 0x100fe40009200000 */
[--C-:B------:R-:W-:Y:S02]  /*13ba0*/  FFMA2 R42, R42.F32x2.HI_LO, UR36.F32, R0.reuse.F32 ;  /* 0x000000242a2a7c49 */ /* 0x100fe40009200000 */
[--C-:B------:R-:W-:Y:S02]  /*13bb0*/  FFMA2 R44, R44.F32x2.HI_LO, UR36.F32, R0.reuse.F32 ;  /* 0x000000242c2c7c49 */ /* 0x100fe40009200000 */
[----:B------:R-:W-:Y:S01]  /*13bc0*/  @!P0 FMUL R149, R149, 0.5 ;  /* 0x3f00000095958820 */ /* 0x000fe20000400000 */
[----:B------:R-:W-:-:S02]  /*13bd0*/  FFMA2 R46, R46.F32x2.HI_LO, UR36.F32, R0.F32 ;  /* 0x000000242e2e7c49 */ /* 0x000fc40009200000 */
[--C-:B------:R-:W-:Y:S01]  /*13be0*/  FFMA2 R48, R48.F32x2.HI_LO, UR36.F32, R0.reuse.F32 ;  /* 0x0000002430307c49 */ /* 0x100fe20009200000 */
[----:B------:R-:W1:Y:S01]  /*13bf0*/  MUFU.EX2 R7, R149 ;  /* 0x0000009500077308 */ /* 0x000e620000000800 */
[----:B--2---:R-:W-:Y:S01]  /*13c00*/  @!P5 FMUL R184, R184, R184 ;  /* 0x000000b8b8b8d220 */ /* 0x004fe20000400000 */
[----:B------:R-:W-:Y:S01]  /*13c10*/  FSETP.GEU.AND P5, PT, R151, -126, PT ;  /* 0xc2fc00009700780b */ /* 0x000fe20003fae000 */
[----:B------:R-:W-:Y:S01]  /*13c20*/  @!P6 FMUL R150, R150, 0.5 ;  /* 0x3f0000009696e820 */ /* 0x000fe20000400000 */
[--C-:B------:R-:W-:Y:S02]  /*13c30*/  FFMA2 R50, R50.F32x2.HI_LO, UR36.F32, R0.reuse.F32 ;  /* 0x0000002432327c49 */ /* 0x100fe40009200000 */
[--C-:B------:R-:W-:Y:S02]  /*13c40*/  FFMA2 R52, R52.F32x2.HI_LO, UR36.F32, R0.reuse.F32 ;  /* 0x0000002434347c49 */ /* 0x100fe40009200000 */
        /* <DEDUP_REMOVED lines=15> */
[--C-:B------:R-:W-:Y:S02]  /*13d40*/  FFMA2 R72, R72.F32x2.HI_LO, UR36.F32, R0.reuse.F32 ;  /* 0x0000002448487c49 */ /* 0x100fe40009200000 */
        /* <DEDUP_REMOVED lines=9> */
[--C-:B------:R-:W-:Y:S02]  /*13de0*/  FFMA2 R82, R82.F32x2.HI_LO, UR36.F32, R0.reuse.F32 ;  /* 0x0000002452527c49 */ /* 0x100fe40009200000 */
[----:B------:R-:W1:Y:S01]  /*13df0*/  MUFU.EX2 R5, R93 ;  /* 0x0000005d00057308 */ /* 0x000e620000000800 */
[----:B------:R-:W-:-:S02]  /*13e00*/  FFMA2 R84, R84.F32x2.HI_LO, UR36.F32, R0.F32 ;  /* 0x0000002454547c49 */ /* 0x000fc40009200000 */
[----:B------:R-:W-:Y:S01]  /*13e10*/  FFMA2 R86, R86.F32x2.HI_LO, UR36.F32, R0.F32 ;  /* 0x0000002456567c49 */ /* 0x000fe20009200000 */
[----:B------:R-:W-:-:S03]  /*13e20*/  MOV R0, UR4 ;  /* 0x0000000400007c02 */ /* 0x000fc60008000f00 */
[----:B------:R-:W-:Y:S01]  /*13e30*/  @!P5 FMUL R94, R94, 0.5 ;  /* 0x3f0000005e5ed820 */ /* 0x000fe20000400000 */
[----:B--2---:R-:W-:Y:S01]  /*13e40*/  @!P0 FMUL R4, R4, R4 ;  /* 0x0000000404048220 */ /* 0x004fe20000400000 */
[----:B------:R-:W-:Y:S02]  /*13e50*/  FSETP.GEU.AND P0, PT, R99, -126, PT ;  /* 0xc2fc00006300780b */ /* 0x000fe40003f0e000 */
[----:B------:R-:W2:Y:S02]  /*13e60*/  MUFU.EX2 R168, R94 ;  /* 0x0000005e00a87308 */ /* 0x000ea40000000800 */
[----:B------:R-:W-:Y:S01]  /*13e70*/  STL [R1+0x50], R4 ;  /* 0x0000500401007387 */ /* 0x000fe20000100800 */
[----:B-1----:R-:W-:Y:S01]  /*13e80*/  @!P6 FMUL R5, R5, R5 ;  /* 0x000000050505e220 */ /* 0x002fe20000400000 */
[----:B------:R-:W-:-:S04]  /*13e90*/  FSETP.GEU.AND P6, PT, R100, -126, PT ;  /* 0xc2fc00006400780b */ /* 0x000fc80003fce000 */
[----:B------:R-:W-:Y:S03]  /*13ea0*/  STL [R1+0x54], R5 ;  /* 0x0000540501007387 */ /* 0x000fe60000100800 */
[----:B------:R-:W-:-:S04]  /*13eb0*/  @!P0 FMUL R99, R99, 0.5 ;  /* 0x3f00000063638820 */ /* 0x000fc80000400000 */
[----:B------:R-:W1:Y:S01]  /*13ec0*/  MUFU.EX2 R165, R99 ;  /* 0x0000006300a57308 */ /* 0x000e620000000800 */
[----:B--2---:R-:W-:Y:S01]  /*13ed0*/  @!P5 FMUL R168, R168, R168 ;  /* 0x000000a8a8a8d220 */ /* 0x004fe20000400000 */
[----:B------:R-:W-:Y:S01]  /*13ee0*/  FSETP.GEU.AND P5, PT, R101, -126, PT ;  /* 0xc2fc00006500780b */ /* 0x000fe20003fae000 */
[----:B------:R-:W-:-:S05]  /*13ef0*/  @!P6 FMUL R100, R100, 0.5 ;  /* 0x3f0000006464e820 */ /* 0x000fca0000400000 */
[----:B------:R-:W2:Y:S07]  /*13f00*/  MUFU.EX2 R2, R100 ;  /* 0x0000006400027308 */ /* 0x000eae0000000800 */
[----:B------:R-:W-:Y:S01]  /*13f10*/  @!P5 FMUL R101, R101, 0.5 ;  /* 0x3f0000006565d820 */ /* 0x000fe20000400000 */
[----:B-1----:R-:W-:Y:S01]  /*13f20*/  @!P0 FMUL R165, R165, R165 ;  /* 0x000000a5a5a58220 */ /* 0x002fe20000400000 */
[----:B------:R-:W-:Y:S02]  /*13f30*/  FSETP.GEU.AND P0, PT, R106, -126, PT ;  /* 0xc2fc00006a00780b */ /* 0x000fe40003f0e000 */
[----:B------:R-:W1:Y:S01]  /*13f40*/  MUFU.EX2 R3, R101 ;  /* 0x0000006500037308 */ /* 0x000e620000000800 */
[----:B--2---:R-:W-:Y:S01]  /*13f50*/  @!P6 FMUL R2, R2, R2 ;  /* 0x000000020202e220 */ /* 0x004fe20000400000 */
[----:B------:R-:W-:-:S04]  /*13f60*/  FSETP.GEU.AND P6, PT, R107, -126, PT ;  /* 0xc2fc00006b00780b */ /* 0x000fc80003fce000 */
[----:B------:R-:W-:Y:S05]  /*13f70*/  STL [R1+0x30], R2 ;  /* 0x0000300201007387 */ /* 0x000fea0000100800 */
[----:B------:R-:W-:-:S04]  /*13f80*/  @!P0 FMUL R106, R106, 0.5 ;  /* 0x3f0000006a6a8820 */ /* 0x000fc80000400000 */
[----:B------:R-:W2:Y:S01]  /*13f90*/  MUFU.EX2 R158, R106 ;  /* 0x0000006a009e7308 */ /* 0x000ea20000000800 */
[----:B-1----:R-:W-:Y:S01]  /*13fa0*/  @!P5 FMUL R3, R3, R3 ;  /* 0x000000030303d220 */ /* 0x002fe20000400000 */
[----:B------:R-:W-:Y:S01]  /*13fb0*/  FSETP.GEU.AND P5, PT, R108, -126, PT ;  /* 0xc2fc00006c00780b */ /* 0x000fe20003fae000 */
[----:B------:R-:W-:-:S03]  /*13fc0*/  @!P6 FMUL R107, R107, 0.5 ;  /* 0x3f0000006b6be820 */ /* 0x000fc60000400000 */
[----:B------:R-:W-:Y:S02]  /*13fd0*/  STL [R1+0x34], R3 ;  /* 0x0000340301007387 */ /* 0x000fe40000100800 */
[----:B------:R-:W1:Y:S07]  /*13fe0*/  MUFU.EX2 R159, R107 ;  /* 0x0000006b009f7308 */ /* 0x000e6e0000000800 */
[----:B------:R-:W-:Y:S01]  /*13ff0*/  @!P5 FMUL R108, R108, 0.5 ;  /* 0x3f0000006c6cd820 */ /* 0x000fe20000400000 */
[----:B--2---:R-:W-:Y:S01]  /*14000*/  @!P0 FMUL R158, R158, R158 ;  /* 0x0000009e9e9e8220 */ /* 0x004fe20000400000 */
[----:B------:R-:W-:-:S02]  /*14010*/  FSETP.GEU.AND P0, PT, R113, -126, PT ;  /* 0xc2fc00007100780b */ /* 0x000fc40003f0e000 */
[----:B------:R-:W2:Y:S01]  /*14020*/  MUFU.EX2 R188, R108 ;  /* 0x0000006c00bc7308 */ /* 0x000ea20000000800 */
[----:B-1----:R-:W-:Y:S01]  /*14030*/  @!P6 FMUL R159, R159, R159 ;  /* 0x0000009f9f9fe220 */ /* 0x002fe20000400000 */
[----:B------:R-:W-:-:S09]  /*14040*/  FSETP.GEU.AND P6, PT, R114, -126, PT ;  /* 0xc2fc00007200780b */ /* 0x000fd20003fce000 */
[----:B------:R-:W-:-:S04]  /*14050*/  @!P0 FMUL R113, R113, 0.5 ;  /* 0x3f00000071718820 */ /* 0x000fc80000400000 */
[----:B------:R-:W1:Y:S01]  /*14060*/  MUFU.EX2 R151, R113 ;  /* 0x0000007100977308 */ /* 0x000e620000000800 */
[----:B--2---:R-:W-:Y:S01]  /*14070*/  @!P5 FMUL R188, R188, R188 ;  /* 0x000000bcbcbcd220 */ /* 0x004fe20000400000 */
[----:B------:R-:W-:Y:S01]  /*14080*/  FSETP.GEU.AND P5, PT, R115, -126, PT ;  /* 0xc2fc00007300780b */ /* 0x000fe20003fae000 */
[----:B------:R-:W-:-:S12]  /*14090*/  @!P6 FMUL R114, R114, 0.5 ;  /* 0x3f0000007272e820 */ /* 0x000fd80000400000 */
[----:B------:R-:W-:Y:S01]  /*140a0*/  @!P5 FMUL R115, R115, 0.5 ;  /* 0x3f0000007373d820 */ /* 0x000fe20000400000 */
[----:B-1----:R-:W-:Y:S01]  /*140b0*/  @!P0 FMUL R151, R151, R151 ;  /* 0x0000009797978220 */ /* 0x002fe20000400000 */
[C---:B------:R-:W-:Y:S02]  /*140c0*/  FSETP.GEU.AND P0, PT, R120.reuse, -126, PT ;  /* 0xc2fc00007800780b */ /* 0x040fe40003f0e000 */
[----:B------:R-:W1:Y:S11]  /*140d0*/  MUFU.EX2 R149, R115 ;  /* 0x0000007300957308 */ /* 0x000e760000000800 */
[----:B------:R-:W-:Y:S01]  /*140e0*/  @!P0 FMUL R120, R120, 0.5 ;  /* 0x3f00000078788820 */ /* 0x000fe20000400000 */
[----:B----4-:R-:W-:-:S03]  /*140f0*/  @!P1 FMUL R18, R18, R18 ;  /* 0x0000001212129220 */ /* 0x010fc60000400000 */
[----:B------:R-:W2:Y:S01]  /*14100*/  MUFU.EX2 R142, R120 ;  /* 0x00000078008e7308 */ /* 0x000ea20000000800 */
[----:B-----5:R-:W-:Y:S01]  /*14110*/  @!P4 FMUL R17, R17, R17 ;  /* 0x000000111111c220 */ /* 0x020fe20000400000 */
[----:B------:R-:W-:Y:S01]  /*14120*/  @!P1 STL [R1+0x4c], R18 ;  /* 0x00004c1201009387 */ /* 0x000fe20000100800 */
[----:B------:R-:W-:Y:S01]  /*14130*/  FSETP.GEU.AND P1, PT, R134, -126, PT ;  /* 0xc2fc00008600780b */ /* 0x000fe20003f2e000 */
[----:B-1----:R-:W-:Y:S01]  /*14140*/  @!P5 FMUL R149, R149, R149 ;  /* 0x000000959595d220 */ /* 0x002fe20000400000 */
[----:B------:R-:W-:Y:S01]  /*14150*/  @!P3 FMUL R16, R16, R16 ;  /* 0x000000101010b220 */ /* 0x000fe20000400000 */
[----:B------:R-:W-:Y:S01]  /*14160*/  @!P4 STL [R1+0x70], R17 ;  /* 0x000070110100c387 */ /* 0x000fe20000100800 */
[----:B------:R-:W-:Y:S01]  /*14170*/  FSETP.GEU.AND P4, PT, R131, -126, PT ;  /* 0xc2fc00008300780b */ /* 0x000fe20003f8e000 */
[----:B------:R-:W-:Y:S02]  /*14180*/  @!P2 FMUL R57, R57, R57 ;  /* 0x000000393939a220 */ /* 0x000fe40000400000 */
[----:B------:R-:W-:Y:S01]  /*14190*/  @!P3 STL [R1+0x74], R16 ;  /* 0x000074100100b387 */ /* 0x000fe20000100800 */
[----:B------:R-:W-:-:S02]  /*141a0*/  FSETP.GEU.AND P3, PT, R132, -126, PT ;  /* 0xc2fc00008400780b */ /* 0x000fc40003f6e000 */
[----:B------:R-:W-:Y:S01]  /*141b0*/  FSETP.GEU.AND P5, PT, R122, -126, PT ;  /* 0xc2fc00007a00780b */ /* 0x000fe20003fae000 */
[----:B------:R-:W-:Y:S01]  /*141c0*/  @!P2 STL [R1+0x48], R57 ;  /* 0x000048390100a387 */ /* 0x000fe20000100800 */
[----:B------:R-:W-:Y:S01]  /*141d0*/  FSETP.GEU.AND P2, PT, R133, -126, PT ;  /* 0xc2fc00008500780b */ /* 0x000fe20003f4e000 */
[----:B------:R-:W-:Y:S01]  /*141e0*/  @!P1 FMUL R134, R134, 0.5 ;  /* 0x3f00000086869820 */ /* 0x000fe20000400000 */
[----:B--2---:R-:W-:Y:S01]  /*141f0*/  @!P0 FMUL R142, R142, R142 ;  /* 0x0000008e8e8e8220 */ /* 0x004fe20000400000 */
[----:B------:R-:W-:Y:S02]  /*14200*/  FSETP.GEU.AND P0, PT, R27, -126, PT ;  /* 0xc2fc00001b00780b */ /* 0x000fe40003f0e000 */
[----:B------:R-:W-:Y:S01]  /*14210*/  @!P4 FMUL R131, R131, 0.5 ;  /* 0x3f0000008383c820 */ /* 0x000fe20000400000 */
[----:B------:R-:W1:Y:S03]  /*14220*/  MUFU.EX2 R13, R134 ;  /* 0x00000086000d7308 */ /* 0x000e660000000800 */
[----:B------:R-:W-:-:S02]  /*14230*/  @!P3 FMUL R132, R132, 0.5 ;  /* 0x3f0000008484b820 */ /* 0x000fc40000400000 */
[----:B------:R-:W-:Y:S02]  /*14240*/  @!P5 FMUL R122, R122, 0.5 ;  /* 0x3f0000007a7ad820 */ /* 0x000fe40000400000 */
[----:B------:R-:W-:Y:S01]  /*14250*/  @!P2 FMUL R133, R133, 0.5 ;  /* 0x3f0000008585a820 */ /* 0x000fe20000400000 */
[----:B------:R-:W2:Y:S02]  /*14260*/  MUFU.EX2 R59, R131 ;  /* 0x00000083003b7308 */ /* 0x000ea40000000800 */
[----:B------:R-:W-:-:S06]  /*14270*/  @!P0 FMUL R27, R27, 0.5 ;  /* 0x3f0000001b1b8820 */ /* 0x000fcc0000400000 */
[----:B------:R-:W3:Y:S01]  /*14280*/  MUFU.EX2 R15, R132 ;  /* 0x00000084000f7308 */ /* 0x000ee20000000800 */
[----:B-1----:R-:W-:Y:S01]  /*14290*/  @!P1 FMUL R13, R13, R13 ;  /* 0x0000000d0d0d9220 */ /* 0x002fe20000400000 */
[----:B------:R-:W-:-:S04]  /*142a0*/  FSETP.GEU.AND P1, PT, R141, -126, PT ;  /* 0xc2fc00008d00780b */ /* 0x000fc80003f2e000 */
[----:B------:R-:W-:Y:S02]  /*142b0*/  STL [R1+0x28], R13 ;  /* 0x0000280d01007387 */ /* 0x000fe40000100800 */
[----:B------:R-:W1:Y:S01]  /*142c0*/  MUFU.EX2 R20, R133 ;  /* 0x0000008500147308 */ /* 0x000e620000000800 */
[----:B--2---:R-:W-:Y:S01]  /*142d0*/  @!P4 FMUL R59, R59, R59 ;  /* 0x0000003b3b3bc220 */ /* 0x004fe20000400000 */
[----:B------:R-:W-:-:S04]  /*142e0*/  FSETP.GEU.AND P4, PT, R138, -126, PT ;  /* 0xc2fc00008a00780b */ /* 0x000fc80003f8e000 */
[----:B------:R2:W-:Y:S01]  /*142f0*/  STL [R1+0x3c], R59 ;  /* 0x00003c3b01007387 */ /* 0x0005e20000100800 */
[----:B------:R-:W-:Y:S01]  /*14300*/  @!P1 FMUL R141, R141, 0.5 ;  /* 0x3f0000008d8d9820 */ /* 0x000fe20000400000 */
[----:B------:R-:W4:Y:S01]  /*14310*/  MUFU.EX2 R137, R27 ;  /* 0x0000001b00897308 */ /* 0x000f220000000800 */
[----:B---3--:R-:W-:Y:S01]  /*14320*/  @!P3 FMUL R15, R15, R15 ;  /* 0x0000000f0f0fb220 */ /* 0x008fe20000400000 */
[----:B------:R-:W-:-:S04]  /*14330*/  FSETP.GEU.AND P3, PT, R139, -126, PT ;  /* 0xc2fc00008b00780b */ /* 0x000fc80003f6e000 */
[----:B------:R3:W-:Y:S01]  /*14340*/  STL [R1+0x68], R15 ;  /* 0x0000680f01007387 */ /* 0x0007e20000100800 */
[----:B------:R-:W-:Y:S01]  /*14350*/  @!P4 FMUL R138, R138, 0.5 ;  /* 0x3f0000008a8ac820 */ /* 0x000fe20000400000 */
[----:B------:R-:W5:Y:S01]  /*14360*/  MUFU.EX2 R9, R141 ;  /* 0x0000008d00097308 */ /* 0x000f620000000800 */
[----:B-1----:R-:W-:Y:S01]  /*14370*/  @!P2 FMUL R20, R20, R20 ;  /* 0x000000141414a220 */ /* 0x002fe20000400000 */
[----:B------:R-:W-:-:S04]  /*14380*/  FSETP.GEU.AND P2, PT, R140, -126, PT ;  /* 0xc2fc00008c00780b */ /* 0x000fc80003f4e000 */
[----:B------:R3:W-:Y:S01]  /*14390*/  STL [R1+0x6c], R20 ;  /* 0x00006c1401007387 */ /* 0x0007e20000100800 */
[----:B------:R-:W-:Y:S01]  /*143a0*/  @!P3 FMUL R139, R139, 0.5 ;  /* 0x3f0000008b8bb820 */ /* 0x000fe20000400000 */
[----:B------:R-:W1:Y:S01]  /*143b0*/  MUFU.EX2 R10, R138 ;  /* 0x0000008a000a7308 */ /* 0x000e620000000800 */
[----:B----4-:R-:W-:Y:S01]  /*143c0*/  @!P0 FMUL R137, R137, R137 ;  /* 0x0000008989898220 */ /* 0x010fe20000400000 */
[----:B------:R-:W-:Y:S02]  /*143d0*/  FSETP.GEU.AND P0, PT, R34, -126, PT ;  /* 0xc2fc00002200780b */ /* 0x000fe40003f0e000 */
[----:B------:R-:W-:-:S03]  /*143e0*/  MOV R27, R16 ;  /* 0x00000010001b7202 */ /* 0x000fc60000000f00 */
[----:B------:R-:W-:Y:S01]  /*143f0*/  @!P2 FMUL R140, R140, 0.5 ;  /* 0x3f0000008c8ca820 */ /* 0x000fe20000400000 */
[----:B------:R-:W4:Y:S01]  /*14400*/  MUFU.EX2 R157, R139 ;  /* 0x0000008b009d7308 */ /* 0x000f220000000800 */
[----:B-----5:R-:W-:Y:S01]  /*14410*/  @!P1 FMUL R9, R9, R9 ;  /* 0x0000000909099220 */ /* 0x020fe20000400000 */
[----:B------:R-:W-:Y:S02]  /*14420*/  FSETP.GEU.AND P1, PT, R148, -126, PT ;  /* 0xc2fc00009400780b */ /* 0x000fe40003f2e000 */
[----:B--2---:R-:W-:Y:S02]  /*14430*/  F2FP.BF16.F32.PACK_AB R59, R59, R21 ;  /* 0x000000153b3b723e */ /* 0x004fe400000010ff */
[----:B------:R3:W-:Y:S01]  /*14440*/  STL [R1+0x64], R9 ;  /* 0x0000640901007387 */ /* 0x0007e20000100800 */
[----:B------:R-:W-:Y:S01]  /*14450*/  @!P0 FMUL R34, R34, 0.5 ;  /* 0x3f00000022228820 */ /* 0x000fe20000400000 */
[----:B------:R-:W2:Y:S01]  /*14460*/  MUFU.EX2 R8, R140 ;  /* 0x0000008c00087308 */ /* 0x000ea20000000800 */
[----:B-1----:R-:W-:Y:S01]  /*14470*/  @!P4 FMUL R10, R10, R10 ;  /* 0x0000000a0a0ac220 */ /* 0x002fe20000400000 */
[----:B------:R-:W-:-:S04]  /*14480*/  FSETP.GEU.AND P4, PT, R145, -126, PT ;  /* 0xc2fc00009100780b */ /* 0x000fc80003f8e000 */
[----:B------:R3:W-:Y:S01]  /*14490*/  STL [R1+0x18], R10 ;  /* 0x0000180a01007387 */ /* 0x0007e20000100800 */
[----:B------:R-:W-:Y:S01]  /*144a0*/  @!P1 FMUL R148, R148, 0.5 ;  /* 0x3f00000094949820 */ /* 0x000fe20000400000 */
[----:B------:R-:W1:Y:S01]  /*144b0*/  MUFU.EX2 R140, R122 ;  /* 0x0000007a008c7308 */ /* 0x000e620000000800 */
[----:B----4-:R-:W-:Y:S01]  /*144c0*/  @!P3 FMUL R157, R157, R157 ;  /* 0x0000009d9d9db220 */ /* 0x010fe20000400000 */
[----:B------:R-:W-:-:S05]  /*144d0*/  FSETP.GEU.AND P3, PT, R146, -126, PT ;  /* 0xc2fc00009200780b */ /* 0x000fca0003f6e000 */
[----:B------:R-:W-:Y:S01]  /*144e0*/  @!P4 FMUL R145, R145, 0.5 ;  /* 0x3f0000009191c820 */ /* 0x000fe20000400000 */
[----:B------:R-:W4:Y:S01]  /*144f0*/  MUFU.EX2 R6, R148 ;  /* 0x0000009400067308 */ /* 0x000f220000000800 */
[----:B--2---:R-:W-:Y:S01]  /*14500*/  @!P2 FMUL R8, R8, R8 ;  /* 0x000000080808a220 */ /* 0x004fe20000400000 */
[----:B------:R-:W-:-:S04]  /*14510*/  FSETP.GEU.AND P2, PT, R147, -126, PT ;  /* 0xc2fc00009300780b */ /* 0x000fc80003f4e000 */
[----:B------:R3:W-:Y:S01]  /*14520*/  STL [R1+0x60], R8 ;  /* 0x0000600801007387 */ /* 0x0007e20000100800 */
[----:B------:R-:W-:Y:S01]  /*14530*/  @!P3 FMUL R146, R146, 0.5 ;  /* 0x3f0000009292b820 */ /* 0x000fe20000400000 */
[----:B------:R-:W2:Y:S01]  /*14540*/  MUFU.EX2 R185, R145 ;  /* 0x0000009100b97308 */ /* 0x000ea20000000800 */
[----:B-1----:R-:W-:Y:S01]  /*14550*/  @!P5 FMUL R140, R140, R140 ;  /* 0x0000008c8c8cd220 */ /* 0x002fe20000400000 */
[----:B------:R-:W-:-:S05]  /*14560*/  FSETP.GEU.AND P5, PT, R29, -126, PT ;  /* 0xc2fc00001d00780b */ /* 0x000fca0003fae000 */
[----:B------:R-:W-:Y:S01]  /*14570*/  @!P2 FMUL R147, R147, 0.5 ;  /* 0x3f0000009393a820 */ /* 0x000fe20000400000 */
[----:B------:R-:W1:Y:S01]  /*14580*/  MUFU.EX2 R182, R146 ;  /* 0x0000009200b67308 */ /* 0x000e620000000800 */
[----:B----4-:R-:W-:Y:S01]  /*14590*/  @!P1 FMUL R6, R6, R6 ;  /* 0x0000000606069220 */ /* 0x010fe20000400000 */
[----:B------:R-:W-:-:S04]  /*145a0*/  FSETP.GEU.AND P1, PT, R155, -126, PT ;  /* 0xc2fc00009b00780b */ /* 0x000fc80003f2e000 */
[----:B------:R3:W-:Y:S01]  /*145b0*/  STL [R1+0x58], R6 ;  /* 0x0000580601007387 */ /* 0x0007e20000100800 */
[----:B------:R-:W-:Y:S01]  /*145c0*/  @!P5 FMUL R29, R29, 0.5 ;  /* 0x3f0000001d1dd820 */ /* 0x000fe20000400000 */
[----:B------:R-:W4:Y:S01]  /*145d0*/  MUFU.EX2 R183, R147 ;  /* 0x0000009300b77308 */ /* 0x000f220000000800 */
[----:B--2---:R-:W-:Y:S01]  /*145e0*/  @!P4 FMUL R185, R185, R185 ;  /* 0x000000b9b9b9c220 */ /* 0x004fe20000400000 */
[----:B------:R-:W-:-:S05]  /*145f0*/  FSETP.GEU.AND P4, PT, R152, -126, PT ;  /* 0xc2fc00009800780b */ /* 0x000fca0003f8e000 */
[----:B------:R-:W-:Y:S01]  /*14600*/  @!P1 FMUL R155, R155, 0.5 ;  /* 0x3f0000009b9b9820 */ /* 0x000fe20000400000 */
[----:B------:R-:W2:Y:S01]  /*14610*/  MUFU.EX2 R148, R114 ;  /* 0x0000007200947308 */ /* 0x000ea20000000800 */
[----:B-1----:R-:W-:Y:S01]  /*14620*/  @!P3 FMUL R182, R182, R182 ;  /* 0x000000b6b6b6b220 */ /* 0x002fe20000400000 */
[----:B------:R-:W-:-:S05]  /*14630*/  FSETP.GEU.AND P3, PT, R153, -126, PT ;  /* 0xc2fc00009900780b */ /* 0x000fca0003f6e000 */
[----:B------:R-:W-:Y:S01]  /*14640*/  @!P4 FMUL R152, R152, 0.5 ;  /* 0x3f0000009898c820 */ /* 0x000fe20000400000 */
[----:B------:R-:W1:Y:S01]  /*14650*/  MUFU.EX2 R173, R155 ;  /* 0x0000009b00ad7308 */ /* 0x000e620000000800 */
[----:B----4-:R-:W-:Y:S01]  /*14660*/  @!P2 FMUL R183, R183, R183 ;  /* 0x000000b7b7b7a220 */ /* 0x010fe20000400000 */
[----:B------:R-:W-:-:S05]  /*14670*/  FSETP.GEU.AND P2, PT, R154, -126, PT ;  /* 0xc2fc00009a00780b */ /* 0x000fca0003f4e000 */
        /* <DEDUP_REMOVED lines=103> */
[----:B------:R-:W-:-:S04]  /*14cf0*/  FSETP.GEU.AND P6, PT, R42, -126, PT ;  /* 0xc2fc00002a00780b */ /* 0x000fc80003fce000 */
[----:B------:R-:W-:Y:S01]  /*14d00*/  F2FP.BF16.F32.PACK_AB R29, R131, R130 ;  /* 0x00000082831d723e */ /* 0x000fe200000010ff */
[----:B------:R-:W-:Y:S01]  /*14d10*/  @!P2 FMUL R25, R25, 0.5 ;  /* 0x3f0000001919a820 */ /* 0x000fe20000400000 */
[----:B------:R-:W1:Y:S01]  /*14d20*/  MUFU.EX2 R170, R24 ;  /* 0x0000001800aa7308 */ /* 0x000e620000000800 */
[----:B----4-:R-:W-:Y:S01]  /*14d30*/  @!P1 FMUL R136, R136, R136 ;  /* 0x0000008888889220 */ /* 0x010fe20000400000 */
[----:B------:R-:W-:Y:S02]  /*14d40*/  FSETP.GEU.AND P1, PT, R33, -126, PT ;  /* 0xc2fc00002100780b */ /* 0x000fe40003f2e000 */
[----:B------:R-:W-:-:S03]  /*14d50*/  MOV R26, R17 ;  /* 0x00000011001a7202 */ /* 0x000fc60000000f00 */
[----:B------:R-:W-:Y:S01]  /*14d60*/  @!P6 FMUL R42, R42, 0.5 ;  /* 0x3f0000002a2ae820 */ /* 0x000fe20000400000 */
[----:B------:R-:W4:Y:S01]  /*14d70*/  MUFU.EX2 R171, R25 ;  /* 0x0000001900ab7308 */ /* 0x000f220000000800 */
[----:B--2---:R-:W-:Y:S01]  /*14d80*/  @!P4 FMUL R141, R141, R141 ;  /* 0x0000008d8d8dc220 */ /* 0x004fe20000400000 */
[----:B------:R-:W-:-:S05]  /*14d90*/  FSETP.GEU.AND P4, PT, R30, -126, PT ;  /* 0xc2fc00001e00780b */ /* 0x000fca0003f8e000 */
[----:B------:R-:W-:Y:S01]  /*14da0*/  @!P1 FMUL R33, R33, 0.5 ;  /* 0x3f00000021219820 */ /* 0x000fe20000400000 */
[----:B------:R-:W2:Y:S01]  /*14db0*/  MUFU.EX2 R128, R36 ;  /* 0x0000002400807308 */ /* 0x000ea20000000800 */
[----:B-1----:R-:W-:Y:S01]  /*14dc0*/  @!P3 FMUL R170, R170, R170 ;  /* 0x000000aaaaaab220 */ /* 0x002fe20000400000 */
[----:B------:R-:W-:Y:S02]  /*14dd0*/  FSETP.GEU.AND P3, PT, R31, -126, PT ;  /* 0xc2fc00001f00780b */ /* 0x000fe40003f6e000 */
[----:B------:R-:W-:-:S03]  /*14de0*/  MOV R24, R19 ;  /* 0x0000001300187202 */ /* 0x000fc60000000f00 */
[----:B------:R-:W-:Y:S01]  /*14df0*/  @!P4 FMUL R30, R30, 0.5 ;  /* 0x3f0000001e1ec820 */ /* 0x000fe20000400000 */
[----:B------:R-:W1:Y:S01]  /*14e00*/  MUFU.EX2 R163, R33 ;  /* 0x0000002100a37308 */ /* 0x000e620000000800 */
[----:B----4-:R-:W-:Y:S01]  /*14e10*/  @!P2 FMUL R171, R171, R171 ;  /* 0x000000abababa220 */ /* 0x010fe20000400000 */
[----:B------:R-:W-:Y:S02]  /*14e20*/  FSETP.GEU.AND P2, PT, R32, -126, PT ;  /* 0xc2fc00002000780b */ /* 0x000fe40003f4e000 */
[----:B------:R-:W-:Y:S02]  /*14e30*/  MOV R25, R18 ;  /* 0x0000001200197202 */ /* 0x000fe40000000f00 */
[----:B------:R-:W-:Y:S01]  /*14e40*/  F2FP.BF16.F32.PACK_AB R58, R24, R58 ;  /* 0x0000003a183a723e */ /* 0x000fe200000010ff */
[----:B------:R-:W-:Y:S01]  /*14e50*/  @!P3 FMUL R31, R31, 0.5 ;  /* 0x3f0000001f1fb820 */ /* 0x000fe20000400000 */
[----:B------:R-:W4:Y:S01]  /*14e60*/  MUFU.EX2 R132, R30 ;  /* 0x0000001e00847308 */ /* 0x000f220000000800 */
[----:B--2---:R-:W-:Y:S01]  /*14e70*/  @!P5 FMUL R128, R128, R128 ;  /* 0x000000808080d220 */ /* 0x004fe20000400000 */
[----:B------:R-:W-:-:S02]  /*14e80*/  FSETP.GEU.AND P5, PT, R43, -126, PT ;  /* 0xc2fc00002b00780b */ /* 0x000fc40003fae000 */
[----:B------:R-:W-:Y:S02]  /*14e90*/  F2FP.BF16.F32.PACK_AB R57, R25, R57 ;  /* 0x000000391939723e */ /* 0x000fe400000010ff */
[----:B------:R-:W-:Y:S01]  /*14ea0*/  F2FP.BF16.F32.PACK_AB R24, R171, R170 ;  /* 0x000000aaab18723e */ /* 0x000fe200000010ff */
[----:B------:R-:W-:Y:S01]  /*14eb0*/  @!P2 FMUL R32, R32, 0.5 ;  /* 0x3f0000002020a820 */ /* 0x000fe20000400000 */
[----:B------:R-:W2:Y:S01]  /*14ec0*/  MUFU.EX2 R133, R31 ;  /* 0x0000001f00857308 */ /* 0x000ea20000000800 */
[----:B-1----:R-:W-:Y:S01]  /*14ed0*/  @!P1 FMUL R163, R163, R163 ;  /* 0x000000a3a3a39220 */ /* 0x002fe20000400000 */
[----:B------:R-:W-:Y:S02]  /*14ee0*/  FSETP.GEU.AND P1, PT, R40, -126, PT ;  /* 0xc2fc00002800780b */ /* 0x000fe40003f2e000 */
[----:B------:R-:W-:-:S03]  /*14ef0*/  F2FP.BF16.F32.PACK_AB R25, R137, R136 ;  /* 0x000000888919723e */ /* 0x000fc600000010ff */
        /* <DEDUP_REMOVED lines=21> */
[----:B------:R-:W-:Y:S01]  /*15050*/  F2FP.BF16.F32.PACK_AB R32, R147, R146 ;  /* 0x000000929320723e */ /* 0x000fe200000010ff */
        /* <DEDUP_REMOVED lines=22> */
[----:B------:R-:W-:Y:S01]  /*151c0*/  F2FP.BF16.F32.PACK_AB R33, R123, R122 ;  /* 0x0000007a7b21723e */ /* 0x000fe200000010ff */
        /* <DEDUP_REMOVED lines=57> */
[----:B------:R-:W-:Y:S02]  /*15560*/  FSETP.GEU.AND P6, PT, R67, -126, PT ;  /* 0xc2fc00004300780b */ /* 0x000fe40003fce000 */
[----:B------:R-:W-:-:S03]  /*15570*/  F2FP.BF16.F32.PACK_AB R60, R20, R15 ;  /* 0x0000000f143c723e */ /* 0x000fc600000010ff */
[----:B------:R-:W-:Y:S01]  /*15580*/  @!P0 FMUL R66, R66, 0.5 ;  /* 0x3f00000042428820 */ /* 0x000fe20000400000 */
[----:B------:R-:W2:Y:S01]  /*15590*/  MUFU.EX2 R109, R63 ;  /* 0x0000003f006d7308 */ /* 0x000ea20000000800 */
[----:B-1----:R-:W-:Y:S01]  /*155a0*/  @!P5 FMUL R127, R127, R127 ;  /* 0x0000007f7f7fd220 */ /* 0x002fe20000400000 */
[----:B------:R-:W-:Y:S02]  /*155b0*/  FSETP.GEU.AND P5, PT, R68, -126, PT ;  /* 0xc2fc00004400780b */ /* 0x000fe40003fae000 */
[----:B------:R-:W-:Y:S02]  /*155c0*/  F2FP.BF16.F32.PACK_AB R61, R14, R13 ;  /* 0x0000000d0e3d723e */ /* 0x000fe400000010ff */
[----:B------:R-:W-:Y:S01]  /*155d0*/  F2FP.BF16.F32.PACK_AB R40, R127, R126 ;  /* 0x0000007e7f28723e */ /* 0x000fe200000010ff */
[----:B------:R-:W-:Y:S01]  /*155e0*/  @!P6 FMUL R67, R67, 0.5 ;  /* 0x3f0000004343e820 */ /* 0x000fe20000400000 */
[----:B------:R-:W1:Y:S01]  /*155f0*/  MUFU.EX2 R104, R64 ;  /* 0x0000004000687308 */ /* 0x000e620000000800 */
[----:B----4-:R-:W-:Y:S01]  /*15600*/  @!P4 FMUL R108, R108, R108 ;  /* 0x0000006c6c6cc220 */ /* 0x010fe20000400000 */
[----:B------:R-:W-:-:S02]  /*15610*/  FSETP.GEU.AND P4, PT, R69, -126, PT ;  /* 0xc2fc00004500780b */ /* 0x000fc40003f8e000 */
[----:B------:R-:W-:-:S03]  /*15620*/  F2FP.BF16.F32.PACK_AB R62, R12, R11 ;  /* 0x0000000b0c3e723e */ /* 0x000fc600000010ff */
[----:B------:R-:W-:Y:S01]  /*15630*/  @!P5 FMUL R68, R68, 0.5 ;  /* 0x3f0000004444d820 */ /* 0x000fe20000400000 */
[----:B------:R-:W4:Y:S01]  /*15640*/  MUFU.EX2 R105, R65 ;  /* 0x0000004100697308 */ /* 0x000f220000000800 */
[----:B--2---:R-:W-:Y:S01]  /*15650*/  @!P3 FMUL R109, R109, R109 ;  /* 0x0000006d6d6db220 */ /* 0x004fe20000400000 */
[----:B------:R-:W-:Y:S02]  /*15660*/  FSETP.GEU.AND P3, PT, R70, -126, PT ;  /* 0xc2fc00004600780b */ /* 0x000fe40003f6e000 */
[----:B------:R-:W-:Y:S02]  /*15670*/  F2FP.BF16.F32.PACK_AB R63, R157, R10 ;  /* 0x0000000a9d3f723e */ /* 0x000fe400000010ff */
[----:B------:R-:W-:Y:S01]  /*15680*/  F2FP.BF16.F32.PACK_AB R41, R109, R108 ;  /* 0x0000006c6d29723e */ /* 0x000fe200000010ff */
[----:B------:R-:W-:Y:S01]  /*15690*/  @!P4 FMUL R69, R69, 0.5 ;  /* 0x3f0000004545c820 */ /* 0x000fe20000400000 */
[----:B------:R-:W2:Y:S01]  /*156a0*/  MUFU.EX2 R102, R66 ;  /* 0x0000004200667308 */ /* 0x000ea20000000800 */
[----:B-1----:R-:W-:Y:S01]  /*156b0*/  @!P2 FMUL R104, R104, R104 ;  /* 0x000000686868a220 */ /* 0x002fe20000400000 */
[----:B------:R-:W-:-:S02]  /*156c0*/  FSETP.GEU.AND P2, PT, R71, -126, PT ;  /* 0xc2fc00004700780b */ /* 0x000fc40003f4e000 */
[----:B------:R-:W-:-:S03]  /*156d0*/  F2FP.BF16.F32.PACK_AB R64, R9, R8 ;  /* 0x000000080940723e */ /* 0x000fc600000010ff */
[----:B------:R-:W-:Y:S01]  /*156e0*/  @!P3 FMUL R70, R70, 0.5 ;  /* 0x3f0000004646b820 */ /* 0x000fe20000400000 */
[----:B------:R-:W1:Y:S01]  /*156f0*/  MUFU.EX2 R103, R67 ;  /* 0x0000004300677308 */ /* 0x000e620000000800 */
[----:B----4-:R-:W-:Y:S01]  /*15700*/  @!P1 FMUL R105, R105, R105 ;  /* 0x0000006969699220 */ /* 0x010fe20000400000 */
[----:B------:R-:W-:Y:S02]  /*15710*/  FSETP.GEU.AND P1, PT, R72, -126, PT ;  /* 0xc2fc00004800780b */ /* 0x000fe40003f2e000 */
[----:B------:R-:W-:Y:S02]  /*15720*/  F2FP.BF16.F32.PACK_AB R65, R187, R186 ;  /* 0x000000babb41723e */ /* 0x000fe400000010ff */
[----:B------:R-:W-:Y:S01]  /*15730*/  F2FP.BF16.F32.PACK_AB R42, R105, R104 ;  /* 0x00000068692a723e */ /* 0x000fe200000010ff */
[----:B------:R-:W-:Y:S01]  /*15740*/  @!P2 FMUL R71, R71, 0.5 ;  /* 0x3f0000004747a820 */ /* 0x000fe20000400000 */
[----:B------:R-:W4:Y:S01]  /*15750*/  MUFU.EX2 R116, R68 ;  /* 0x0000004400747308 */ /* 0x000f220000000800 */
[----:B--2---:R-:W-:Y:S01]  /*15760*/  @!P0 FMUL R102, R102, R102 ;  /* 0x0000006666668220 */ /* 0x004fe20000400000 */
[----:B------:R-:W-:-:S02]  /*15770*/  FSETP.GEU.AND P0, PT, R73, -126, PT ;  /* 0xc2fc00004900780b */ /* 0x000fc40003f0e000 */
        /* <DEDUP_REMOVED lines=81> */
[----:B------:R-:W-:Y:S02]  /*15c90*/  LOP3.LUT P6, RZ, R0, 0x3, R56, 0x48, !PT ;  /* 0x0000000300ff7812 */ /* 0x000fe400078c4838 */
[----:B------:R-:W-:Y:S02]  /*15ca0*/  F2FP.BF16.F32.PACK_AB R56, R27, R26 ;  /* 0x0000001a1b38723e */ /* 0x000fe400000010ff */
[----:B------:R-:W-:Y:S01]  /*15cb0*/  F2FP.BF16.F32.PACK_AB R81, R153, R152 ;  /* 0x000000989951723e */ /* 0x000fe200000010ff */
[----:B------:R-:W-:Y:S01]  /*15cc0*/  @!P0 FMUL R87, R87, 0.5 ;  /* 0x3f00000057578820 */ /* 0x000fe20000400000 */
[----:B------:R-:W2:Y:S01]  /*15cd0*/  MUFU.EX2 R94, R84 ;  /* 0x00000054005e7308 */ /* 0x000ea20000000800 */
[----:B-1----:R-:W-:Y:S01]  /*15ce0*/  @!P5 FMUL R18, R18, R18 ;  /* 0x000000121212d220 */ /* 0x002fe20000400000 */
[----:B------:R-:W-:-:S02]  /*15cf0*/  F2FP.BF16.F32.PACK_AB R82, R151, R150 ;  /* 0x000000969752723e */ /* 0x000fc400000010ff */
[----:B------:R-:W-:Y:S02]  /*15d00*/  F2FP.BF16.F32.PACK_AB R26, R135, R134 ;  /* 0x00000086871a723e */ /* 0x000fe400000010ff */
[----:B------:R-:W-:Y:S02]  /*15d10*/  F2FP.BF16.F32.PACK_AB R27, R133, R132 ;  /* 0x00000084851b723e */ /* 0x000fe400000010ff */
[----:B------:R-:W1:Y:S01]  /*15d20*/  MUFU.EX2 R95, R85 ;  /* 0x00000055005f7308 */ /* 0x000e620000000800 */
[----:B----4-:R-:W-:Y:S01]  /*15d30*/  @!P4 FMUL R19, R19, R19 ;  /* 0x000000131313c220 */ /* 0x010fe20000400000 */
[----:B------:R-:W-:Y:S02]  /*15d40*/  F2FP.BF16.F32.PACK_AB R83, R149, R148 ;  /* 0x000000949553723e */ /* 0x000fe400000010ff */
[----:B------:R-:W-:Y:S02]  /*15d50*/  F2FP.BF16.F32.PACK_AB R50, R23, R22 ;  /* 0x000000161732723e */ /* 0x000fe400000010ff */
[----:B------:R-:W-:-:S02]  /*15d60*/  F2FP.BF16.F32.PACK_AB R51, R19, R18 ;  /* 0x000000121333723e */ /* 0x000fc400000010ff */
[----:B------:R-:W4:Y:S01]  /*15d70*/  MUFU.EX2 R16, R86 ;  /* 0x0000005600107308 */ /* 0x000f220000000800 */
[----:B--2---:R-:W-:Y:S01]  /*15d80*/  @!P3 FMUL R94, R94, R94 ;  /* 0x0000005e5e5eb220 */ /* 0x004fe20000400000 */
[----:B------:R-:W-:-:S06]  /*15d90*/  F2FP.BF16.F32.PACK_AB R84, R181, R180 ;  /* 0x000000b4b554723e */ /* 0x000fcc00000010ff */
[----:B------:R-:W2:Y:S01]  /*15da0*/  MUFU.EX2 R17, R87 ;  /* 0x0000005700117308 */ /* 0x000ea20000000800 */
[----:B-1----:R-:W-:Y:S01]  /*15db0*/  @!P2 FMUL R95, R95, R95 ;  /* 0x0000005f5f5fa220 */ /* 0x002fe20000400000 */
[----:B------:R-:W-:-:S04]  /*15dc0*/  F2FP.BF16.F32.PACK_AB R85, R145, R144 ;  /* 0x000000909155723e */ /* 0x000fc800000010ff */
[----:B------:R-:W-:Y:S01]  /*15dd0*/  F2FP.BF16.F32.PACK_AB R52, R95, R94 ;  /* 0x0000005e5f34723e */ /* 0x000fe200000010ff */
[----:B----4-:R-:W-:Y:S01]  /*15de0*/  @!P1 FMUL R16, R16, R16 ;  /* 0x0000001010109220 */ /* 0x010fe20000400000 */
[----:B------:R-:W-:Y:S01]  /*15df0*/  F2FP.BF16.F32.PACK_AB R86, R143, R142 ;  /* 0x0000008e8f56723e */ /* 0x000fe200000010ff */
[----:B--2---:R-:W-:Y:S01]  /*15e00*/  @!P0 FMUL R17, R17, R17 ;  /* 0x0000001111118220 */ /* 0x004fe20000400000 */
[----:B------:R-:W-:-:S04]  /*15e10*/  F2FP.BF16.F32.PACK_AB R87, R141, R140 ;  /* 0x0000008c8d57723e */ /* 0x000fc800000010ff */
[----:B------:R-:W-:Y:S01]  /*15e20*/  F2FP.BF16.F32.PACK_AB R53, R17, R16 ;  /* 0x000000101135723e */ /* 0x000fe200000010ff */
[----:B---3--:R-:W-:Y:S06]  /*15e30*/  @!P6 BRA `(.L_x_269) ;  /* 0x000000000040e947 */ /* 0x008fec0003800000 */
        /* <DEDUP_REMOVED lines=16> */
.L_x_269:
[C---:B------:R-:W-:Y:S01]  /*15f40*/  FSETP.NEU.AND P0, PT, R179.reuse, -INF , PT ;  /* 0xff800000b300780b */ /* 0x040fe20003f0d000 */
[----:B------:R-:W-:Y:S05]  /*15f50*/  WARPSYNC.ALL ;  /* 0x0000000000007948 */ /* 0x000fea0003800000 */
[----:B------:R-:W-:Y:S01]  /*15f60*/  FSEL R0, R179, RZ, P0 ;  /* 0x000000ffb3007208 */ /* 0x000fe20000000000 */
[----:B------:R1:W-:Y:S01]  /*15f70*/  STTM.x32 tmem[UR37], R56 ;  /* 0x00000038000079ed */ /* 0x0003e200082c0025 */
[----:B------:R-:W-:-:S03]  /*15f80*/  UIADD3 UR4, UPT, UPT, UR37, 0x20, URZ ;  /* 0x0000002025047890 */ /* 0x000fc6000fffe0ff */
[----:B------:R-:W-:Y:S01]  /*15f90*/  FMUL R0, R0, -UR36 ;  /* 0x8000002400007c20 */ /* 0x000fe20008400000 */
[----:B------:R-:W-:-:S03]  /*15fa0*/  USHF.R.U32.HI UR4, URZ, 0x15, UR4 ;  /* 0x00000015ff047899 */ /* 0x000fc60008011604 */
[--C-:B------:R-:W-:Y:S02]  /*15fb0*/  FFMA2 R88, R88.F32x2.HI_LO, UR36.F32, R0.reuse.F32 ;  /* 0x0000002458587c49 */ /* 0x100fe40009200000 */
[----:B------:R-:W-:Y:S01]  /*15fc0*/  FFMA2 R90, R90.F32x2.HI_LO, UR36.F32, R0.F32 ;  /* 0x000000245a5a7c49 */ /* 0x000fe20009200000 */
[----:B------:R-:W-:Y:S02]  /*15fd0*/  MOV R0, UR4 ;  /* 0x0000000400007c02 */ /* 0x000fe40008000f00 */
[----:B------:R-:W-:Y:S02]  /*15fe0*/  FSETP.GEU.AND P4, PT, R88, -126, PT ;  /* 0xc2fc00005800780b */ /* 0x000fe40003f8e000 */
[----:B------:R-:W-:Y:S02]  /*15ff0*/  FSETP.GEU.AND P3, PT, R89, -126, PT ;  /* 0xc2fc00005900780b */ /* 0x000fe40003f6e000 */
[----:B------:R-:W-:Y:S02]  /*16000*/  FSETP.GEU.AND P2, PT, R90, -126, PT ;  /* 0xc2fc00005a00780b */ /* 0x000fe40003f4e000 */
[----:B------:R-:W-:-:S07]  /*16010*/  FSETP.GEU.AND P1, PT, R91, -126, PT ;  /* 0xc2fc00005b00780b */ /* 0x000fce0003f2e000 */
[----:B------:R-:W-:Y:S02]  /*16020*/  @!P4 FMUL R88, R88, 0.5 ;  /* 0x3f0000005858c820 */ /* 0x000fe40000400000 */
[----:B------:R-:W-:Y:S02]  /*16030*/  @!P3 FMUL R89, R89, 0.5 ;  /* 0x3f0000005959b820 */ /* 0x000fe40000400000 */
[----:B------:R-:W-:Y:S02]  /*16040*/  @!P2 FMUL R90, R90, 0.5 ;  /* 0x3f0000005a5aa820 */ /* 0x000fe40000400000 */
[----:B------:R-:W-:Y:S01]  /*16050*/  @!P1 FMUL R91, R91, 0.5 ;  /* 0x3f0000005b5b9820 */ /* 0x000fe20000400000 */
[----:B------:R-:W2:Y:S08]  /*16060*/  MUFU.EX2 R88, R88 ;  /* 0x0000005800587308 */ /* 0x000eb00000000800 */
[----:B------:R-:W3:Y:S08]  /*16070*/  MUFU.EX2 R89, R89 ;  /* 0x0000005900597308 */ /* 0x000ef00000000800 */
[----:B------:R-:W4:Y:S01]  /*16080*/  MUFU.EX2 R90, R90 ;  /* 0x0000005a005a7308 */ /* 0x000f220000000800 */
[----:B--2---:R-:W-:-:S07]  /*16090*/  @!P4 FMUL R88, R88, R88 ;  /* 0x000000585858c220 */ /* 0x004fce0000400000 */
[----:B------:R-:W2:Y:S01]  /*160a0*/  MUFU.EX2 R91, R91 ;  /* 0x0000005b005b7308 */ /* 0x000ea20000000800 */
[----:B---3--:R-:W-:-:S05]  /*160b0*/  @!P3 FMUL R89, R89, R89 ;  /* 0x000000595959b220 */ /* 0x008fca0000400000 */
[----:B------:R-:W-:Y:S01]  /*160c0*/  F2FP.BF16.F32.PACK_AB R54, R89, R88 ;  /* 0x000000585936723e */ /* 0x000fe200000010ff */
[----:B----4-:R-:W-:Y:S01]  /*160d0*/  @!P2 FMUL R90, R90, R90 ;  /* 0x0000005a5a5aa220 */ /* 0x010fe20000400000 */
[----:B--2---:R-:W-:-:S05]  /*160e0*/  @!P1 FMUL R91, R91, R91 ;  /* 0x0000005b5b5b9220 */ /* 0x004fca0000400000 */
[----:B------:R-:W-:Y:S01]  /*160f0*/  F2FP.BF16.F32.PACK_AB R55, R91, R90 ;  /* 0x0000005a5b37723e */ /* 0x000fe200000010ff */
[----:B-1----:R-:W1:Y:S02]  /*16100*/  S2R R57, SR_TID.X ;  /* 0x0000000000397919 */ /* 0x002e640000002100 */
[----:B-1----:R-:W-:-:S04]  /*16110*/  SHF.R.U32.HI R56, RZ, 0x5, R57 ;  /* 0x00000005ff387819 */ /* 0x002fc80000011639 */
[----:B------:R-:W-:-:S13]  /*16120*/  LOP3.LUT P0, RZ, R0, 0x3, R56, 0x48, !PT ;  /* 0x0000000300ff7812 */ /* 0x000fda0007804838 */
[----:B------:R-:W-:Y:S05]  /*16130*/  @!P0 BRA `(.L_x_270) ;  /* 0x0000000000408947 */ /* 0x000fea0003800000 */
        /* <DEDUP_REMOVED lines=16> */
.L_x_270:
[----:B------:R-:W-:-:S04]  /*16240*/  UISETP.NE.AND UP0, UPT, UR39, URZ, UPT ;  /* 0x000000ff2700728c */ /* 0x000fc8000bf05270 */
[----:B------:R-:W-:-:S06]  /*16250*/  USEL UR4, UR47, UR48, UP0 ;  /* 0x000000302f047287 */ /* 0x000fcc0008000000 */
[----:B------:R-:W-:Y:S01]  /*16260*/  MOV R0, UR4 ;  /* 0x0000000400007c02 */ /* 0x000fe20008000f00 */
[----:B------:R-:W-:Y:S05]  /*16270*/  WARPSYNC.ALL ;  /* 0x0000000000007948 */ /* 0x000fea0003800000 */
[----:B------:R-:W-:Y:S01]  /*16280*/  ISETP.GT.U32.AND P1, PT, R0, 0x1, PT ;  /* 0x000000010000780c */ /* 0x000fe20003f24070 */
[----:B------:R1:W-:Y:S01]  /*16290*/  STTM.x32 tmem[UR37+0x20], R24 ;  /* 0x00002018000079ed */ /* 0x0003e200082c0025 */
[----:B------:R-:W2:Y:S11]  /*162a0*/  FENCE.VIEW.ASYNC.T ;  /* 0x00000000000073c6 */ /* 0x000eb60000000200 */
[----:B------:R-:W-:Y:S05]  /*162b0*/  @P1 BRA `(.L_x_271) ;  /* 0x0000000000081947 */ /* 0x000fea0003800000 */
[----:B------:R-:W-:Y:S05]  /*162c0*/  BPT.TRAP 0x1 ;  /* 0x000000040000795c */ /* 0x000fea0000300000 */
[----:B------:R-:W-:Y:S05]  /*162d0*/  BPT.TRAP 0x1 ;  /* 0x000000040000795c */ /* 0x000fea0000300000 */
.L_x_271:
[----:B------:R-:W3:Y:S01]  /*162e0*/  S2UR UR6, SR_CgaCtaId ;  /* 0x00000000000679c3 */ /* 0x000ee20000008800 */
[----:B------:R-:W-:Y:S01]  /*162f0*/  UISETP.NE.AND UP0, UPT, UR39, URZ, UPT ;  /* 0x000000ff2700728c */ /* 0x000fe2000bf05270 */
[----:B------:R-:W-:Y:S02]  /*16300*/  UMOV UR5, 0x400 ;  /* 0x0000040000057882 */ /* 0x000fe40000000000 */
[----:B---3--:R-:W-:-:S04]  /*16310*/  ULEA UR5, UR6, UR5, 0x18 ;  /* 0x0000000506057291 */ /* 0x008fc8000f8ec0ff */
[----:B------:R-:W-:-:S04]  /*16320*/  UIADD3 UR4, UPT, UPT, UR5, 0x28068, URZ ;  /* 0x0002806805047890 */ /* 0x000fc8000fffe0ff */
[----:B------:R-:W-:-:S04]  /*16330*/  @UP0 UIADD3 UR4, UPT, UPT, UR5, 0x28058, URZ ;  /* 0x0002805805040890 */ /* 0x000fc8000fffe0ff */
[----:B------:R-:W-:-:S09]  /*16340*/  UPRMT UR4, UR6, 0x654, UR4 ;  /* 0x0000065406047896 */ /* 0x000fd20008000004 */
[----:B--2---:R-:W-:Y:S01]  /*16350*/  SYNCS.ARRIVE.TRANS64.RED.A1T0 RZ, [UR4], RZ ;  /* 0x000000ffffff79a7 */ /* 0x004fe20008100404 */
[----:B------:R-:W-:Y:S02]  /*16360*/  USEL UR4, UR41, UR42, UP0 ;  /* 0x0000002a29047287 */ /* 0x000fe40008000000 */
[----:B------:R-:W-:Y:S02]  /*16370*/  UISETP.NE.AND UP0, UPT, UR46, URZ, UPT ;  /* 0x000000ff2e00728c */ /* 0x000fe4000bf05270 */
[----:B------:R-:W-:-:S07]  /*16380*/  ULOP3.LUT UR37, UR4, 0x1, URZ, 0x3c, !UPT ;  /* 0x0000000104257892 */ /* 0x000fce000f8e3cff */
[----:B------:R-:W-:Y:S05]  /*16390*/  BRA.U UP0, `(.L_x_272) ;  /* 0x0000000100047547 */ /* 0x000fea000b800000 */
[----:B------:R-:W-:Y:S05]  /*163a0*/  BPT.TRAP 0x1 ;  /* 0x000000040000795c */ /* 0x000fea0000300000 */
.L_x_272:
[----:B------:R-:W2:Y:S04]  /*163b0*/  LDL.LU R2, [R1+0x48] ;  /* 0x0000480001027983 */ /* 0x000ea80000300800 */
[----:B------:R-:W2:Y:S04]  /*163c0*/  LDL.LU R3, [R1+0x4c] ;  /* 0x00004c0001037983 */ /* 0x000ea80000300800 */
[----:B------:R-:W3:Y:S04]  /*163d0*/  LDL.LU R4, [R1+0x40] ;  /* 0x0000400001047983 */ /* 0x000ee80000300800 */
[----:B------:R-:W3:Y:S04]  /*163e0*/  LDL.LU R5, [R1+0x44] ;  /* 0x0000440001057983 */ /* 0x000ee80000300800 */
[----:B------:R-:W4:Y:S04]  /*163f0*/  LDL.LU R8, [R1+0x28] ;  /* 0x0000280001087983 */ /* 0x000f280000300800 */
[----:B------:R-:W4:Y:S04]  /*16400*/  LDL.LU R9, [R1+0x2c] ;  /* 0x00002c0001097983 */ /* 0x000f280000300800 */
[----:B------:R-:W5:Y:S04]  /*16410*/  LDL.LU R12, [R1+0x38] ;  /* 0x00003800010c7983 */ /* 0x000f680000300800 */
[----:B------:R-:W5:Y:S04]  /*16420*/  LDL.LU R13, [R1+0x3c] ;  /* 0x00003c00010d7983 */ /* 0x000f680000300800 */
[----:B------:R-:W5:Y:S04]  /*16430*/  LDL.LU R6, [R1+0x20] ;  /* 0x0000200001067983 */ /* 0x000f680000300800 */
[----:B------:R-:W5:Y:S04]  /*16440*/  LDL.LU R7, [R1+0x24] ;  /* 0x0000240001077983 */ /* 0x000f680000300800 */
[----:B------:R-:W5:Y:S01]  /*16450*/  LDL.LU R10, [R1+0x18] ;  /* 0x00001800010a7983 */ /* 0x000f620000300800 */
[----:B------:R-:W-:Y:S01]  /*16460*/  UISETP.NE.AND UP0, UPT, UR39, URZ, UPT ;  /* 0x000000ff2700728c */ /* 0x000fe2000bf05270 */
[----:B------:R-:W-:Y:S01]  /*16470*/  MOV R0, UR38 ;  /* 0x0000002600007c02 */ /* 0x000fe20008000f00 */
[----:B------:R-:W-:Y:S01]  /*16480*/  UIADD3 UR4, UPT, UPT, UR5, 0x28078, URZ ;  /* 0x0002807805047890 */ /* 0x000fe2000fffe0ff */
[----:B------:R-:W-:-:S02]  /*16490*/  MOV R11, R157 ;  /* 0x0000009d000b7202 */ /* 0x000fc40000000f00 */
[----:B------:R-:W-:Y:S02]  /*164a0*/  SHF.L.U32 R0, R0, 0x1f, RZ ;  /* 0x0000001f00007819 */ /* 0x000fe400000006ff */
[----:B------:R-:W-:-:S04]  /*164b0*/  FSETP.NEU.AND P0, PT, R179, -INF , PT ;  /* 0xff800000b300780b */ /* 0x000fc80003f0d000 */
[----:B------:R-:W-:-:S09]  /*164c0*/  @!UP0 UIADD3 UR4, UPT, UPT, UR5, 0x28088, URZ ;  /* 0x0002808805048890 */ /* 0x000fd2000fffe0ff */
[----:B------:R-:W1:Y:S01]  /*164d0*/  SYNCS.PHASECHK.TRANS64.TRYWAIT P2, [UR4], R0 ;  /* 0x00000000ff0075a7 */ /* 0x000e620008041104 */
[----:B--2---:R-:W-:Y:S02]  /*164e0*/  FADD2 R2, R2.F32x2.HI_LO, RZ.F32 ;  /* 0x000000ff0202724b */ /* 0x004fe40000200000 */
[----:B---3--:R-:W-:Y:S02]  /*164f0*/  FADD2 R4, R4.F32x2.HI_LO, RZ.F32 ;  /* 0x000000ff0404724b */ /* 0x008fe40000200000 */
[----:B----4-:R-:W-:Y:S02]  /*16500*/  FADD2 R8, R2.F32x2.HI_LO, R8.F32x2.HI_LO ;  /* 0x000000080208724b */ /* 0x010fe40000000000 */
[----:B-----5:R-:W-:Y:S02]  /*16510*/  FADD2 R2, R12.F32x2.HI_LO, RZ.F32 ;  /* 0x000000ff0c02724b */ /* 0x020fe40000200000 */
[----:B------:R-:W-:Y:S02]  /*16520*/  FADD2 R6, R4.F32x2.HI_LO, R6.F32x2.HI_LO ;  /* 0x000000060406724b */ /* 0x000fe40000000000 */
[----:B------:R-:W-:-:S02]  /*16530*/  FADD2 R4, R2.F32x2.HI_LO, R10.F32x2.HI_LO ;  /* 0x0000000a0204724b */ /* 0x000fc40000000000 */
[----:B------:R-:W-:Y:S02]  /*16540*/  FADD2 R2, R8.F32x2.HI_LO, R186.F32x2.HI_LO ;  /* 0x000000ba0802724b */ /* 0x000fe40000000000 */
[----:B------:R-:W-:Y:S02]  /*16550*/  FADD2 R8, R6.F32x2.HI_LO, R184.F32x2.HI_LO ;  /* 0x000000b80608724b */ /* 0x000fe40000000000 */
[----:B------:R-:W-:Y:S01]  /*16560*/  FADD2 R6, R4.F32x2.HI_LO, R182.F32x2.HI_LO ;  /* 0x000000b60406724b */ /* 0x000fe20000000000 */
[----:B------:R-:W-:Y:S01]  /*16570*/  FSEL R4, R179, RZ, P0 ;  /* 0x000000ffb3047208 */ /* 0x000fe20000000000 */
[----:B------:R-:W-:Y:S02]  /*16580*/  FADD2 R2, R2.F32x2.HI_LO, R176.F32x2.HI_LO ;  /* 0x000000b00202724b */ /* 0x000fe40000000000 */
[----:B------:R-:W-:Y:S01]  /*16590*/  FADD2 R8, R8.F32x2.HI_LO, R174.F32x2.HI_LO ;  /* 0x000000ae0808724b */ /* 0x000fe20000000000 */
[----:B------:R-:W-:Y:S01]  /*165a0*/  FSETP.NEU.AND P0, PT, R156, R4, PT ;  /* 0x000000049c00720b */ /* 0x000fe20003f0d000 */
[----:B------:R-:W-:-:S02]  /*165b0*/  FADD2 R6, R6.F32x2.HI_LO, R172.F32x2.HI_LO ;  /* 0x000000ac0606724b */ /* 0x000fc40000000000 */
[----:B------:R-:W-:Y:S02]  /*165c0*/  FADD2 R2, R2.F32x2.HI_LO, R168.F32x2.HI_LO ;  /* 0x000000a80202724b */ /* 0x000fe40000000000 */
[----:B------:R-:W-:Y:S02]  /*165d0*/  FADD2 R8, R8.F32x2.HI_LO, R166.F32x2.HI_LO ;  /* 0x000000a60808724b */ /* 0x000fe40000000000 */
[----:B------:R-:W-:Y:S02]  /*165e0*/  FADD2 R6, R6.F32x2.HI_LO, R164.F32x2.HI_LO ;  /* 0x000000a40606724b */ /* 0x000fe40000000000 */
[----:B------:R-:W-:Y:S01]  /*165f0*/  FADD2 R10, R2.F32x2.HI_LO, R154.F32x2.HI_LO ;  /* 0x0000009a020a724b */ /* 0x000fe20000000000 */
[----:B-1----:R-:W-:Y:S06]  /*16600*/  @!P2 BRA `(.L_x_273) ;  /* 0x0000005c0034a947 */ /* 0x002fec0003800000 */
.L_x_427:
[----:B------:R-:W-:Y:S01]  /*16610*/  BSSY.RECONVERGENT B0, `(.L_x_274) ;  /* 0x000000a000007945 */ /* 0x000fe20003800200 */
[----:B-1----:R-:W-:-:S03]  /*16620*/  HFMA2 R0, -RZ, RZ, 1.75, 0 ;  /* 0x3f000000ff007431 */ /* 0x002fc600000001ff */
[----:B------:R-:W-:Y:S05]  /*16630*/  @!P0 BRA `(.L_x_275) ;  /* 0x00000000001c8947 */ /* 0x000fea0003800000 */
[----:B------:R-:W-:-:S04]  /*16640*/  FADD R0, -R4, R156 ;  /* 0x0000009c04007221 */ /* 0x000fc80000000100 */
[----:B------:R-:W-:-:S05]  /*16650*/  FMUL R0, R0, UR36 ;  /* 0x0000002400007c20 */ /* 0x000fca0008400000 */
[----:B------:R-:W-:-:S13]  /*16660*/  FSETP.GEU.AND P0, PT, R0, -126, PT ;  /* 0xc2fc00000000780b */ /* 0x000fda0003f0e000 */
[----:B------:R-:W-:-:S06]  /*16670*/  @!P0 FMUL R0, R0, 0.5 ;  /* 0x3f00000000008820 */ /* 0x000fcc0000400000 */
[----:B------:R-:W1:Y:S02]  /*16680*/  MUFU.EX2 R0, R0 ;  /* 0x0000000000007308 */ /* 0x000e640000000800 */
[----:B-1----:R-:W-:-:S04]  /*16690*/  @!P0 FMUL R0, R0, R0 ;  /* 0x0000000000008220 */ /* 0x002fc80000400000 */
[----:B------:R-:W-:Y:S02]  /*166a0*/  FMUL R0, R0, 0.5 ;  /* 0x3f00000000007820 */ /* 0x000fe40000400000 */
.L_x_275:
[----:B------:R-:W-:Y:S05]  /*166b0*/  BSYNC.RECONVERGENT B0 ;  /* 0x0000000000007941 */ /* 0x000fea0003800200 */
.L_x_274:
[----:B------:R-:W2:Y:S04]  /*166c0*/  LDL.LU.64 R2, [R1+0x70] ;  /* 0x0000700001027983 */ /* 0x000ea80000300a00 */
[----:B------:R-:W3:Y:S04]  /*166d0*/  LDL.LU.64 R26, [R1+0x68] ;  /* 0x00006800011a7983 */ /* 0x000ee80000300a00 */
[----:B------:R-:W4:Y:S04]  /*166e0*/  LDL.LU.64 R24, [R1+0x60] ;  /* 0x0000600001187983 */ /* 0x000f280000300a00 */
[----:B------:R-:W5:Y:S04]  /*166f0*/  LDL.LU.64 R20, [R1+0x58] ;  /* 0x0000580001147983 */ /* 0x000f680000300a00 */
[----:B------:R-:W5:Y:S04]  /*16700*/  LDL.LU.64 R14, [R1+0x50] ;  /* 0x00005000010e7983 */ /* 0x000f680000300a00 */
[----:B------:R-:W5:Y:S01]  /*16710*/  LDL.LU.64 R12, [R1+0x30] ;  /* 0x00003000010c7983 */ /* 0x000f620000300a00 */
[----:B------:R-:W-:Y:S01]  /*16720*/  FMUL R0, R0, R178 ;  /* 0x000000b200007220 */ /* 0x000fe20000400000 */
[----:B------:R-:W-:Y:S01]  /*16730*/  FADD2 R4, R8.F32x2.HI_LO, R160.F32x2.HI_LO ;  /* 0x000000a00804724b */ /* 0x000fe20000000000 */
[----:B------:R-:W-:Y:S01]  /*16740*/  UISETP.NE.AND UP0, UPT, UR40, URZ, UPT ;  /* 0x000000ff2800728c */ /* 0x000fe2000bf05270 */
[----:B------:R-:W-:-:S02]  /*16750*/  FADD2 R6, R6.F32x2.HI_LO, R158.F32x2.HI_LO ;  /* 0x0000009e0606724b */ /* 0x000fc40000000000 */
[----:B------:R-:W-:Y:S02]  /*16760*/  FADD2 R8, R10.F32x2.HI_LO, R152.F32x2.HI_LO ;  /* 0x000000980a08724b */ /* 0x000fe40000000000 */
[----:B------:R-:W-:Y:S02]  /*16770*/  FADD2 R4, R4.F32x2.HI_LO, R150.F32x2.HI_LO ;  /* 0x000000960404724b */ /* 0x000fe40000000000 */
[----:B------:R-:W-:Y:S02]  /*16780*/  FADD2 R6, R6.F32x2.HI_LO, R148.F32x2.HI_LO ;  /* 0x000000940606724b */ /* 0x000fe40000000000 */
[----:B------:R-:W-:Y:S02]  /*16790*/  FADD2 R8, R8.F32x2.HI_LO, R144.F32x2.HI_LO ;  /* 0x000000900808724b */ /* 0x000fe40000000000 */
[----:B------:R-:W-:Y:S02]  /*167a0*/  FADD2 R4, R4.F32x2.HI_LO, R142.F32x2.HI_LO ;  /* 0x0000008e0404724b */ /* 0x000fe40000000000 */
        /* <DEDUP_REMOVED lines=24> */
[----:B--2---:R-:W-:-:S04]  /*16930*/  FADD2 R2, R0.F32, R2.F32x2.HI_LO ;  /* 0x000000020002724b */ /* 0x004fc80000040000 */
[----:B---3--:R-:W-:-:S04]  /*16940*/  FADD2 R2, R2.F32x2.HI_LO, R26.F32x2.HI_LO ;  /* 0x0000001a0202724b */ /* 0x008fc80000000000 */
[----:B----4-:R-:W-:-:S04]  /*16950*/  FADD2 R2, R2.F32x2.HI_LO, R24.F32x2.HI_LO ;  /* 0x000000180202724b */ /* 0x010fc80000000000 */
[----:B-----5:R-:W-:-:S04]  /*16960*/  FADD2 R2, R2.F32x2.HI_LO, R20.F32x2.HI_LO ;  /* 0x000000140202724b */ /* 0x020fc80000000000 */
[----:B------:R-:W-:-:S04]  /*16970*/  FADD2 R2, R2.F32x2.HI_LO, R14.F32x2.HI_LO ;  /* 0x0000000e0202724b */ /* 0x000fc80000000000 */
        /* <DEDUP_REMOVED lines=9> */
[----:B------:R-:W-:Y:S02]  /*16a10*/  FADD2 R8, R2.F32x2.HI_LO, R106.F32x2.HI_LO ;  /* 0x0000006a0208724b */ /* 0x000fe40000000000 */
[----:B------:R-:W-:Y:S02]  /*16a20*/  FADD2 R2, R6.F32x2.HI_LO, R90.F32x2.HI_LO ;  /* 0x0000005a0602724b */ /* 0x000fe40000000000 */
[----:B------:R-:W-:Y:S02]  /*16a30*/  FADD2 R6, R8.F32x2.HI_LO, R94.F32x2.HI_LO ;  /* 0x0000005e0806724b */ /* 0x000fe40000000000 */
[----:B------:R-:W-:Y:S02]  /*16a40*/  FADD2 R2, R4.F32x2.HI_LO, R2.F32x2.HI_LO ;  /* 0x000000020402724b */ /* 0x000fe40000000000 */
[----:B------:R-:W-:-:S04]  /*16a50*/  FADD2 R4, R6.F32x2.HI_LO, R10.F32x2.HI_LO ;  /* 0x0000000a0604724b */ /* 0x000fc80000000000 */
[----:B------:R-:W-:-:S04]  /*16a60*/  FADD2 R2, R4.F32x2.HI_LO, R2.F32x2.HI_LO ;  /* 0x000000020402724b */ /* 0x000fc80000000000 */
[----:B------:R-:W-:Y:S01]  /*16a70*/  FADD R178, R2, R3 ;  /* 0x0000000302b27221 */ /* 0x000fe20000000000 */
[----:B------:R-:W-:Y:S06]  /*16a80*/  BRA.U UP0, `(.L_x_276) ;  /* 0x0000000100907547 */ /* 0x000fec000b800000 */
[----:B------:R-:W-:Y:S05]  /*16a90*/  @P1 BRA `(.L_x_277) ;  /* 0x0000000000041947 */ /* 0x000fea0003800000 */
[----:B------:R-:W-:Y:S05]  /*16aa0*/  BPT.TRAP 0x1 ;  /* 0x000000040000795c */ /* 0x000fea0000300000 */
.L_x_277:
[----:B------:R-:W-:Y:S01]  /*16ab0*/  UISETP.NE.AND UP0, UPT, UR39, URZ, UPT ;  /* 0x000000ff2700728c */ /* 0x000fe2000bf05270 */
[----:B------:R-:W-:Y:S01]  /*16ac0*/  IMAD.U32 R0, RZ, RZ, UR37 ;  /* 0x00000025ff007e24 */ /* 0x000fe2000f8e00ff */
[----:B------:R-:W-:Y:S01]  /*16ad0*/  UIADD3 UR4, UPT, UPT, UR5, 0x28060, URZ ;  /* 0x0002806005047890 */ /* 0x000fe2000fffe0ff */
[----:B------:R-:W-:Y:S01]  /*16ae0*/  IMAD.U32 R3, R57, 0x10000, RZ ;  /* 0x0001000039037824 */ /* 0x000fe200078e00ff */
[----:B------:R-:W-:Y:S02]  /*16af0*/  LOP3.LUT R4, R56, 0x3, RZ, 0xc0, !PT ;  /* 0x0000000338047812 */ /* 0x000fe400078ec0ff */
[----:B------:R-:W-:Y:S02]  /*16b00*/  SHF.L.U32 R0, R0, 0x1f, RZ ;  /* 0x0000001f00007819 */ /* 0x000fe400000006ff */
[----:B------:R-:W-:-:S03]  /*16b10*/  LOP3.LUT R3, R3, 0x600000, RZ, 0xc0, !PT ;  /* 0x0060000003037812 */ /* 0x000fc600078ec0ff */
[----:B------:R-:W-:Y:S01]  /*16b20*/  @UP0 UIADD3 UR4, UPT, UPT, UR5, 0x28050, URZ ;  /* 0x0002805005040890 */ /* 0x000fe2000fffe0ff */
[----:B------:R-:W-:Y:S01]  /*16b30*/  SHF.R.U32.HI R2, RZ, 0x15, R3 ;  /* 0x00000015ff027819 */ /* 0x000fe20000011603 */
[----:B------:R-:W-:-:S03]  /*16b40*/  USEL UR5, URZ, 0x80, UP0 ;  /* 0x00000080ff057887 */ /* 0x000fc60008000000 */
[----:B------:R-:W-:-:S03]  /*16b50*/  ISETP.NE.AND P0, PT, R4, R2, PT ;  /* 0x000000020400720c */ /* 0x000fc60003f05270 */
[----:B------:R-:W-:Y:S01]  /*16b60*/  LOP3.LUT R16, R3, UR5, RZ, 0xfc, !PT ;  /* 0x0000000503107c12 */ /* 0x000fe2000f8efcff */
[----:B------:R-:W1:Y:S02]  /*16b70*/  SYNCS.PHASECHK.TRANS64.TRYWAIT P1, [UR4], R0 ;  /* 0x00000000ff0075a7 */ /* 0x000e640008021104 */
[----:B-1----:R-:W-:Y:S07]  /*16b80*/  @!P1 BRA `(.L_x_278) ;  /* 0x0000005400ec9947 */ /* 0x002fee0003800000 */
.L_x_429:
[----:B------:R-:W-:Y:S05]  /*16b90*/  @!P0 BRA `(.L_x_279) ;  /* 0x0000000000408947 */ /* 0x000fea0003800000 */
[----:B-1----:R-:W-:Y:S01]  /*16ba0*/  MOV R0, 0x8 ;  /* 0x0000000800007802 */ /* 0x002fe20000000f00 */
[----:B------:R-:W1:Y:S01]  /*16bb0*/  LDCU.64 UR8, c[0x4][0xb0] ;  /* 0x01001600ff0877ac */ /* 0x000e620008000a00 */
[----:B------:R-:W-:Y:S02]  /*16bc0*/  HFMA2 R12, -RZ, RZ, 0, 5.9604644775390625e-08 ;  /* 0x00000001ff0c7431 */ /* 0x000fe400000001ff */
[----:B------:R-:W-:Y:S01]  /*16bd0*/  IMAD.MOV.U32 R8, RZ, RZ, 0x1be ;  /* 0x000001beff087424 */ /* 0x000fe200078e00ff */
[----:B------:R2:W3:Y:S01]  /*16be0*/  LDC.64 R2, c[0x4][R0] ;  /* 0x0100000000027b82 */ /* 0x0004e20000000a00 */
[----:B------:R-:W4:Y:S01]  /*16bf0*/  LDCU.64 UR6, c[0x4][0xb8] ;  /* 0x01001700ff0677ac */ /* 0x000f220008000a00 */
        /* <DEDUP_REMOVED lines=10> */
.L_x_279:
[----:B------:R-:W-:Y:S05]  /*16ca0*/  WARPSYNC.ALL ;  /* 0x0000000000007948 */ /* 0x000fea0003800000 */
[----:B------:R-:W-:-:S13]  /*16cb0*/  R2UR UR4, R16 ;  /* 0x00000000100472ca */ /* 0x000fda00000e0000 */
[----:B------:R2:W-:Y:S02]  /*16cc0*/  STTM.x2 tmem[UR4], R178 ;  /* 0x000000b2000079ed */ /* 0x0005e400080c0004 */
.L_x_276:
[----:B------:R-:W-:Y:S01]  /*16cd0*/  UISETP.NE.AND UP0, UPT, UR39, URZ, UPT ;  /* 0x000000ff2700728c */ /* 0x000fe2000bf05270 */
[----:B------:R-:W-:Y:S01]  /*16ce0*/  MOV R156, R179 ;  /* 0x000000b3009c7202 */ /* 0x000fe20000000f00 */
[----:B------:R-:W-:Y:S02]  /*16cf0*/  UIADD3 UR4, UPT, UPT, UR40, 0x1, URZ ;  /* 0x0000000128047890 */ /* 0x000fe4000fffe0ff */
[----:B------:R-:W-:Y:S02]  /*16d00*/  USEL UR42, UR42, UR37, UP0 ;  /* 0x000000252a2a7287 */ /* 0x000fe40008000000 */
[----:B------:R-:W-:Y:S02]  /*16d10*/  USEL UR41, UR37, UR41, UP0 ;  /* 0x0000002925297287 */ /* 0x000fe40008000000 */
[----:B------:R-:W-:Y:S02]  /*16d20*/  UISETP.GT.AND UP0, UPT, UR4, 0x1, UPT ;  /* 0x000000010400788c */ /* 0x000fe4000bf04270 */
[----:B------:R-:W-:-:S02]  /*16d30*/  UIADD3 UR5, UPT, UPT, UR40, -0x1, URZ ;  /* 0xffffffff28057890 */ /* 0x000fc4000fffe0ff */
[----:B------:R-:W-:-:S05]  /*16d40*/  ULOP3.LUT UR43, UR43, 0x1, URZ, 0x3c, !UPT ;  /* 0x000000012b2b7892 */ /* 0x000fca000f8e3cff */
[----:B------:R-:W-:Y:S01]  /*16d50*/  UMOV UR40, UR5 ;  /* 0x0000000500287c82 */ /* 0x000fe20008000000 */
[----:B------:R-:W-:Y:S06]  /*16d60*/  BRA.U UP0, `(.L_x_280) ;  /* 0xffffffb900587547 */ /* 0x000fec000b83ffff */
.L_x_259:
[----:B------:R-:W-:-:S09]  /*16d70*/  UISETP.NE.AND UP0, UPT, UR46, URZ, UPT ;  /* 0x000000ff2e00728c */ /* 0x000fd2000bf05270 */
[----:B------:R-:W-:Y:S05]  /*16d80*/  BRA.U UP0, `(.L_x_281) ;  /* 0x0000000100047547 */ /* 0x000fea000b800000 */
[----:B------:R-:W-:Y:S05]  /*16d90*/  BPT.TRAP 0x1 ;  /* 0x000000040000795c */ /* 0x000fea0000300000 */
.L_x_281:
[----:B------:R-:W3:Y:S01]  /*16da0*/  S2UR UR7, SR_CgaCtaId ;  /* 0x00000000000779c3 */ /* 0x000ee20000008800 */
[----:B------:R-:W-:Y:S01]  /*16db0*/  UISETP.NE.AND UP1, UPT, UR39, URZ, UPT ;  /* 0x000000ff2700728c */ /* 0x000fe2000bf25270 */
[----:B------:R-:W-:Y:S02]  /*16dc0*/  UMOV UR5, 0x400 ;  /* 0x0000040000057882 */ /* 0x000fe40000000000 */
[----:B---3--:R-:W-:-:S04]  /*16dd0*/  ULEA UR5, UR7, UR5, 0x18 ;  /* 0x0000000507057291 */ /* 0x008fc8000f8ec0ff */
[----:B------:R-:W-:-:S04]  /*16de0*/  UIADD3 UR4, UPT, UPT, UR5, 0x28080, URZ ;  /* 0x0002808005047890 */ /* 0x000fc8000fffe0ff */
[----:B------:R-:W-:-:S09]  /*16df0*/  @UP1 UIADD3 UR4, UPT, UPT, UR5, 0x28070, URZ ;  /* 0x0002807005041890 */ /* 0x000fd2000fffe0ff */
[----:B------:R-:W-:Y:S01]  /*16e00*/  SYNCS.ARRIVE.TRANS64.A1T0 RZ, [UR4], RZ ;  /* 0x000000ffffff79a7 */ /* 0x000fe20008100004 */
[----:B------:R-:W-:Y:S01]  /*16e10*/  USEL UR4, UR45, UR44, UP1 ;  /* 0x0000002c2d047287 */ /* 0x000fe20008800000 */
[----:B------:R-:W-:Y:S11]  /*16e20*/  BRA.U UP0, `(.L_x_282) ;  /* 0x0000000100047547 */ /* 0x000ff6000b800000 */
[----:B------:R-:W-:Y:S05]  /*16e30*/  BPT.TRAP 0x1 ;  /* 0x000000040000795c */ /* 0x000fea0000300000 */
.L_x_282:
[----:B------:R-:W-:Y:S02]  /*16e40*/  UISETP.NE.AND UP0, UPT, UR39, URZ, UPT ;  /* 0x000000ff2700728c */ /* 0x000fe4000bf05270 */
[----:B------:R-:W-:Y:S02]  /*16e50*/  ULOP3.LUT UR6, UR4, 0x1, URZ, 0x3c, !UPT ;  /* 0x0000000104067892 */ /* 0x000fe4000f8e3cff */
[----:B------:R-:W-:-:S04]  /*16e60*/  UIADD3 UR4, UPT, UPT, UR5, 0x28088, URZ ;  /* 0x0002808805047890 */ /* 0x000fc8000fffe0ff */
[----:B-1----:R-:W-:-:S03]  /*16e70*/  MOV R0, UR6 ;  /* 0x0000000600007c02 */ /* 0x002fc60008000f00 */
[----:B------:R-:W-:Y:S01]  /*16e80*/  @UP0 UIADD3 UR4, UPT, UPT, UR5, 0x28078, URZ ;  /* 0x0002807805040890 */ /* 0x000fe2000fffe0ff */
[----:B------:R-:W-:-:S08]  /*16e90*/  SHF.L.U32 R0, R0, 0x1f, RZ ;  /* 0x0000001f00007819 */ /* 0x000fd000000006ff */
[----:B------:R-:W1:Y:S02]  /*16ea0*/  SYNCS.PHASECHK.TRANS64.TRYWAIT P0, [UR4], R0 ;  /* 0x00000000ff0075a7 */ /* 0x000e640008001104 */
[----:B-1----:R-:W-:Y:S05]  /*16eb0*/  @!P0 BRA `(.L_x_283) ;  /* 0x0000005400388947 */ /* 0x002fea0003800000 */
.L_x_431:
[----:B------:R-:W-:-:S04]  /*16ec0*/  UISETP.NE.AND UP0, UPT, UR39, URZ, UPT ;  /* 0x000000ff2700728c */ /* 0x000fc8000bf05270 */
[----:B------:R-:W-:-:S04]  /*16ed0*/  USEL UR4, UR47, UR48, UP0 ;  /* 0x000000302f047287 */ /* 0x000fc80008000000 */
[----:B------:R-:W-:-:S09]  /*16ee0*/  UISETP.GT.U32.AND UP0, UPT, UR4, 0x1, UPT ;  /* 0x000000010400788c */ /* 0x000fd2000bf04070 */
[----:B------:R-:W-:Y:S05]  /*16ef0*/  BRA.U UP0, `(.L_x_284) ;  /* 0x0000000100087547 */ /* 0x000fea000b800000 */
[----:B------:R-:W-:Y:S05]  /*16f00*/  BPT.TRAP 0x1 ;  /* 0x000000040000795c */ /* 0x000fea0000300000 */
[----:B------:R-:W-:Y:S05]  /*16f10*/  BPT.TRAP 0x1 ;  /* 0x000000040000795c */ /* 0x000fea0000300000 */
.L_x_284:
[----:B------:R-:W-:Y:S02]  /*16f20*/  UISETP.NE.AND UP0, UPT, UR39, URZ, UPT ;  /* 0x000000ff2700728c */ /* 0x000fe4000bf05270 */
[----:B------:R-:W-:-:S09]  /*16f30*/  UIADD3 UR4, UPT, UPT, UR5, 0x28068, URZ ;  /* 0x0002806805047890 */ /* 0x000fd2000fffe0ff */
[----:B------:R-:W-:-:S04]  /*16f40*/  @UP0 UIADD3 UR4, UPT, UPT, UR5, 0x28058, URZ ;  /* 0x0002805805040890 */ /* 0x000fc8000fffe0ff */
[----:B------:R-:W-:-:S09]  /*16f50*/  UPRMT UR4, UR7, 0x654, UR4 ;  /* 0x0000065407047896 */ /* 0x000fd20008000004 */
[----:B------:R-:W-:Y:S01]  /*16f60*/  SYNCS.ARRIVE.TRANS64.RED.A1T0 RZ, [UR4], RZ ;  /* 0x000000ffffff79a7 */ /* 0x000fe20008100404 */
[----:B------:R-:W-:Y:S05]  /*16f70*/  EXIT ;  /* 0x000000000000794d */ /* 0x000fea0003800000 */
.L_x_26:
[----:B------:R-:W-:-:S05]  /*16f80*/  IMAD.MOV.U32 R2, RZ, RZ, -0x4 ;  /* 0xfffffffcff027424 */ /* 0x000fca00078e00ff */
[----:B------:R-:W-:-:S05]  /*16f90*/  VIADDMNMX.U32 R0, R0, R2, 0x2, PT ;  /* 0x0000000200007446 */ /* 0x000fca0003800002 */
[----:B------:R-:W-:-:S04]  /*16fa0*/  IMAD.SHL.U32 R0, R0, 0x4, RZ ;  /* 0x0000000400007824 */ /* 0x000fc800078e00ff */
[----:B------:R-:W1:Y:S02]  /*16fb0*/  LDC R2, c[0x2][R0] ;  /* 0x0080000000027b82 */ /* 0x000e640000000800 */
[----:B-1----:R-:W-:-:S04]  /*16fc0*/  SHF.R.S32.HI R3, RZ, 0x1f, R2 ;  /* 0x0000001fff037819 */ /* 0x002fc80000011402 */
.L_x_476:
[----:B------:R-:W-:Y:S05]  /*16fd0*/  BRX R2 -0x16fe0                                                                                                                                                                                                                                                                                                                                                                                                                                                                                                                                                                              (*"BRANCH_TARGETS .L_x_477,.L_x_478,.L_x_479"*) ;  /* 0xfffffe9002087949 */ /* 0x000fea000383ffff */
.L_x_479:
[----:B------:R-:W-:-:S08]  /*16fe0*/  NOP ;  /* 0x0000000000007918 */ /* 0x000fd00000000000 */
[----:B------:R-:W-:-:S00]  /*16ff0*/  USETMAXREG.DEALLOC.CTAPOOL 0x18 ;  /* 0x00000018000079c8 */ /* 0x000fc000080e0500 */
[----:B------:R-:W-:Y:S05]  /*17000*/  EXIT ;  /* 0x000000000000794d */ /* 0x000fea0003800000 */
.L_x_477:
[----:B------:R-:W-:-:S08]  /*17010*/  NOP ;  /* 0x0000000000007918 */ /* 0x000fd00000000000 */
[----:B------:R-:W1:-:S00]  /*17020*/  USETMAXREG.DEALLOC.CTAPOOL 0x20 ;  /* 0x00000020000079c8 */ /* 0x000e4000080e0500 */
[----:B------:R-:W2:Y:S01]  /*17030*/  S2UR UR11, SR_CTAID.X ;  /* 0x00000000000b79c3 */ /* 0x000ea20000002500 */
[----:B------:R-:W3:Y:S07]  /*17040*/  LDCU.64 UR14, c[0x0][0x380] ;  /* 0x00007000ff0e77ac */ /* 0x000eee0008000a00 */
[----:B------:R-:W4:Y:S01]  /*17050*/  S2UR UR45, SR_CTAID.Z ;  /* 0x00000000002d79c3 */ /* 0x000f220000002700 */
[----:B---3--:R-:W-:Y:S02]  /*17060*/  UISETP.NE.AND UP1, UPT, UR15, URZ, UPT ;  /* 0x000000ff0f00728c */ /* 0x008fe4000bf25270 */
[----:B--2---:R-:W-:-:S04]  /*17070*/  USHF.L.U32 UR11, UR11, 0x8, URZ ;  /* 0x000000080b0b7899 */ /* 0x004fc800080006ff */
[----:B------:R-:W-:-:S06]  /*17080*/  UISETP.GE.U32.OR UP1, UPT, UR11, UR14, !UP1 ;  /* 0x0000000e0b00728c */ /* 0x000fcc000cf26470 */
[----:B------:R-:W-:-:S13]  /*17090*/  PLOP3.LUT P1, PT, PT, PT, UP1, 0x80, 0x8 ;  /* 0x000000000008781c */ /* 0x000fda0003f2f018 */
[----:B-1--4-:R-:W-:Y:S05]  /*170a0*/  @P1 EXIT ;  /* 0x000000000000194d */ /* 0x012fea0003800000 */
[----:B------:R-:W1:Y:S01]  /*170b0*/  LDCU UR7, c[0x0][0x38c] ;  /* 0x00007180ff0777ac */ /* 0x000e620008000800 */
[----:B------:R-:W2:Y:S01]  /*170c0*/  S2UR UR8, SR_CTAID.Y ;  /* 0x00000000000879c3 */ /* 0x000ea20000002600 */
[----:B------:R-:W-:Y:S01]  /*170d0*/  BSSY.RECONVERGENT B0, `(.L_x_285) ;  /* 0x000001a000007945 */ /* 0x000fe20003800200 */
[----:B-1----:R-:W1:Y:S01]  /*170e0*/  I2F.U32.RP R0, UR7 ;  /* 0x0000000700007d06 */ /* 0x002e620008209000 */
[----:B------:R-:W-:-:S07]  /*170f0*/  UISETP.NE.U32.AND UP1, UPT, UR7, URZ, UPT ;  /* 0x000000ff0700728c */ /* 0x000fce000bf25070 */
[----:B-1----:R-:W1:Y:S02]  /*17100*/  MUFU.RCP R0, R0 ;  /* 0x0000000000007308 */ /* 0x002e640000001000 */
[----:B-1----:R-:W-:-:S06]  /*17110*/  IADD3 R0, PT, PT, R0, 0xffffffe, RZ ;  /* 0x0ffffffe00007810 */ /* 0x002fcc0007ffe0ff */
[----:B------:R-:W1:Y:S02]  /*17120*/  F2I.FTZ.U32.TRUNC.NTZ R0, R0 ;  /* 0x0000000000007305 */ /* 0x000e64000021f000 */
[----:B-1----:R-:W-:-:S13]  /*17130*/  R2UR UR5, R0 ;  /* 0x00000000000572ca */ /* 0x002fda00000e0000 */
[----:B------:R-:W-:-:S04]  /*17140*/  UIADD3 UR4, UPT, UPT, URZ, -UR5, URZ ;  /* 0x80000005ff047290 */ /* 0x000fc8000fffe0ff */
[----:B------:R-:W-:-:S03]  /*17150*/  UIMAD UR6, UR4, UR7, URZ ;  /* 0x00000007040672a4 */ /* 0x000fc6000f8e02ff */
[----:B------:R-:W-:Y:S02]  /*17160*/  UMOV UR4, URZ ;  /* 0x000000ff00047c82 */ /* 0x000fe40008000000 */
[----:B------:R-:W-:-:S07]  /*17170*/  UIMAD.WIDE.U32 UR4, UR5, UR6, UR4 ;  /* 0x00000006050472a5 */ /* 0x000fce000f8e0004 */
[----:B------:R-:W-:Y:S02]  /*17180*/  UMOV UR4, UR5 ;  /* 0x0000000500047c82 */ /* 0x000fe40008000000 */
[----:B--2---:R-:W-:-:S07]  /*17190*/  UIMAD.WIDE.U32 UR4, UR4, UR8, URZ ;  /* 0x00000008040472a5 */ /* 0x004fce000f8e00ff */
[----:B------:R-:W-:Y:S02]  /*171a0*/  UMOV UR44, UR5 ;  /* 0x00000005002c7c82 */ /* 0x000fe40008000000 */
[----:B------:R-:W-:-:S04]  /*171b0*/  UIADD3 UR4, UPT, UPT, -UR44, URZ, URZ ;  /* 0x000000ff2c047290 */ /* 0x000fc8000fffe1ff */
[----:B------:R-:W-:-:S04]  /*171c0*/  UIMAD UR4, UR7, UR4, UR8 ;  /* 0x00000004070472a4 */ /* 0x000fc8000f8e0208 */
[----:B------:R-:W-:-:S11]  /*171d0*/  UISETP.GE.U32.AND UP5, UPT, UR4, UR7, UPT ;  /* 0x000000070400728c */ /* 0x000fd6000bfa6070 */
[----:B------:R-:W-:Y:S02]  /*171e0*/  @UP5 UIADD3 UR4, UPT, UPT, UR4, -UR7, URZ ;  /* 0x8000000704045290 */ /* 0x000fe4000fffe0ff */
[----:B------:R-:W-:Y:S02]  /*171f0*/  @UP5 UIADD3 UR44, UPT, UPT, UR44, 0x1, URZ ;  /* 0x000000012c2c5890 */ /* 0x000fe4000fffe0ff */
[----:B------:R-:W-:-:S11]  /*17200*/  UISETP.GE.U32.AND UP4, UPT, UR4, UR7, UPT ;  /* 0x000000070400728c */ /* 0x000fd6000bf86070 */
[----:B------:R-:W-:Y:S02]  /*17210*/  @UP4 UIADD3 UR44, UPT, UPT, UR44, 0x1, URZ ;  /* 0x000000012c2c4890 */ /* 0x000fe4000fffe0ff */
[----:B------:R-:W-:-:S04]  /*17220*/  @!UP1 ULOP3.LUT UR44, URZ, UR7, URZ, 0x33, !UPT ;  /* 0x00000007ff2c9292 */ /* 0x000fc8000f8e33ff */
[----:B------:R-:W-:-:S04]  /*17230*/  UIADD3 UR12, UPT, UPT, -UR44, URZ, URZ ;  /* 0x000000ff2c0c7290 */ /* 0x000fc8000fffe1ff */
[----:B------:R-:W-:Y:S01]  /*17240*/  UIMAD UR12, UR7, UR12, UR8 ;  /* 0x0000000c070c72a4 */ /* 0x000fe2000f8e0208 */
[----:B------:R-:W-:Y:S11]  /*17250*/  @!P3 BRA `(.L_x_286) ;  /* 0x000000000004b947 */ /* 0x000ff60003800000 */
[----:B------:R-:W-:Y:S05]  /*17260*/  BPT.TRAP 0x1 ;  /* 0x000000040000795c */ /* 0x000fea0000300000 */
.L_x_286:
[----:B------:R-:W-:Y:S05]  /*17270*/  BSYNC.RECONVERGENT B0 ;  /* 0x0000000000007941 */ /* 0x000fea0003800200 */
.L_x_285:
[----:B------:R-:W1:Y:S01]  /*17280*/  S2UR UR8, SR_CgaCtaId ;  /* 0x00000000000879c3 */ /* 0x000e620000008800 */
[----:B------:R-:W-:Y:S01]  /*17290*/  UMOV UR4, 0x400 ;  /* 0x0000040000047882 */ /* 0x000fe20000000000 */
[----:B------:R-:W-:Y:S01]  /*172a0*/  IMAD.MOV.U32 R4, RZ, RZ, 0x1 ;  /* 0x00000001ff047424 */ /* 0x000fe200078e00ff */
[----:B------:R-:W-:-:S04]  /*172b0*/  @!P0 MOV R0, 0x8000 ;  /* 0x0000800000008802 */ /* 0x000fc80000000f00 */
[----:B------:R-:W-:Y:S01]  /*172c0*/  SHF.L.U32 R4, R4, 0x1f, RZ ;  /* 0x0000001f04047819 */ /* 0x000fe200000006ff */
[----:B-1----:R-:W-:-:S09]  /*172d0*/  ULEA UR8, UR8, UR4, 0x18 ;  /* 0x0000000408087291 */ /* 0x002fd2000f8ec0ff */
[----:B------:R-:W1:Y:S02]  /*172e0*/  SYNCS.PHASECHK.TRANS64.TRYWAIT P1, [UR8+0x28010], R4 ;  /* 0x02801004ff0075a7 */ /* 0x000e640008021108 */
[----:B-1----:R-:W-:Y:S05]  /*172f0*/  @!P1 BRA `(.L_x_287) ;  /* 0x0000005000409947 */ /* 0x002fea0003800000 */
.L_x_433:
[----:B------:R-:W-:Y:S01]  /*17300*/  PLOP3.LUT P5, PT, P5, P6, PT, 0xf8, 0x8f ;  /* 0x00000000008f781c */ /* 0x000fe20002fadf70 */
[----:B------:R2:W-:Y:S01]  /*17310*/  @!P0 SYNCS.ARRIVE.TRANS64 RZ, [UR8+0x28000], R0 ;  /* 0x02800000ffff89a7 */ /* 0x0005e20008000008 */
[----:B------:R-:W-:Y:S11]  /*17320*/  BSSY.RECONVERGENT B0, `(.L_x_288) ;  /* 0x0000003000007945 */ /* 0x000ff60003800200 */
[----:B------:R-:W-:Y:S05]  /*17330*/  @!P5 BRA `(.L_x_289) ;  /* 0x000000000004d947 */ /* 0x000fea0003800000 */
[----:B------:R-:W-:Y:S05]  /*17340*/  BPT.TRAP 0x1 ;  /* 0x000000040000795c */ /* 0x000fea0000300000 */
.L_x_289:
[----:B------:R-:W-:Y:S05]  /*17350*/  BSYNC.RECONVERGENT B0 ;  /* 0x0000000000007941 */ /* 0x000fea0003800200 */
.L_x_288:
[----:B--2---:R-:W1:Y:S01]  /*17360*/  S2R R0, SR_TID.X ;  /* 0x0000000000007919 */ /* 0x004e620000002100 */
[----:B------:R-:W-:Y:S01]  /*17370*/  BSSY.RECONVERGENT B0, `(.L_x_290) ;  /* 0x0000005000007945 */ /* 0x000fe20003800200 */
[----:B-1----:R-:W-:-:S04]  /*17380*/  LOP3.LUT P1, R2, R0, 0x1f, RZ, 0xc0, !PT ;  /* 0x0000001f00027812 */ /* 0x002fc8000782c0ff */
[----:B------:R-:W-:-:S13]  /*17390*/  PLOP3.LUT P1, PT, P1, P0, PT, 0x8f, 0xf8 ;  /* 0x0000000000f8781c */ /* 0x000fda0000f21177 */
[----:B------:R-:W-:Y:S05]  /*173a0*/  @P1 BRA `(.L_x_291) ;  /* 0x0000000000041947 */ /* 0x000fea0003800000 */
[----:B------:R-:W-:Y:S05]  /*173b0*/  BPT.TRAP 0x1 ;  /* 0x000000040000795c */ /* 0x000fea0000300000 */
.L_x_291:
[----:B------:R-:W-:Y:S05]  /*173c0*/  BSYNC.RECONVERGENT B0 ;  /* 0x0000000000007941 */ /* 0x000fea0003800200 */
.L_x_290:
[----:B------:R-:W1:Y:S01]  /*173d0*/  LDCU.64 UR4, c[0x0][0x348] ;  /* 0x00006900ff0477ac */ /* 0x000e620008000a00 */
[----:B------:R-:W-:Y:S02]  /*173e0*/  UIADD3 UR9, UPT, UPT, UR8, 0x28000, URZ ;  /* 0x0002800008097890 */ /* 0x000fe4000fffe0ff */
[----:B------:R-:W-:Y:S01]  /*173f0*/  UIADD3 UR16, UPT, UPT, UR8, 0x4000, URZ ;  /* 0x0000400008107890 */ /* 0x000fe2000fffe0ff */
[----:B------:R-:W-:Y:S01]  /*17400*/  UMOV UR6, 0x0 ;  /* 0x0000000000067882 */ /* 0x000fe20000000000 */
[----:B------:R-:W-:Y:S01]  /*17410*/  UMOV UR7, 0x10000000 ;  /* 0x1000000000077882 */ /* 0x000fe20000000000 */
[----:B------:R-:W-:Y:S01]  /*17420*/  UMOV UR10, URZ ;  /* 0x000000ff000a7c82 */ /* 0x000fe20008000000 */
[----:B------:R-:W-:Y:S01]  /*17430*/  UMOV UR13, UR44 ;  /* 0x0000002c000d7c82 */ /* 0x000fe20008000000 */
[----:B------:R-:W-:Y:S01]  /*17440*/  UMOV UR14, UR45 ;  /* 0x0000002d000e7c82 */ /* 0x000fe20008000000 */
[----:B------:R-:W-:Y:S01]  /*17450*/  UMOV UR18, 0x40 ;  /* 0x0000004000127882 */ /* 0x000fe20000000000 */
[----:B------:R-:W-:Y:S01]  /*17460*/  UMOV UR19, UR11 ;  /* 0x0000000b00137c82 */ /* 0x000fe20008000000 */
[----:B------:R-:W-:Y:S01]  /*17470*/  UMOV UR20, UR12 ;  /* 0x0000000c00147c82 */ /* 0x000fe20008000000 */
[----:B------:R-:W-:Y:S01]  /*17480*/  UMOV UR21, UR44 ;  /* 0x0000002c00157c82 */ /* 0x000fe20008000000 */
[----:B------:R-:W-:Y:S01]  /*17490*/  UMOV UR22, UR45 ;  /* 0x0000002d00167c82 */ /* 0x000fe20008000000 */
[----:B-1----:R-:W-:Y:S01]  /*174a0*/  UIADD3 UR4, UP1, UPT, UR4, 0x80, URZ ;  /* 0x0000008004047890 */ /* 0x002fe2000ff3e0ff */
[----:B------:R-:W-:-:S03]  /*174b0*/  UMOV UR17, UR9 ;  /* 0x0000000900117c82 */ /* 0x000fc60008000000 */
[----:B------:R-:W-:-:S09]  /*174c0*/  UIADD3.X UR5, UPT, UPT, URZ, UR5, URZ, UP1, !UPT ;  /* 0x00000005ff057290 */ /* 0x000fd20008ffe4ff */
[----:B------:R1:W-:Y:S01]  /*174d0*/  UTMALDG.5D [UR8], [UR4], desc[UR6] ;  /* 0x00000608040075b4 */ /* 0x0003e20008021000 */
[----:B------:R1:W-:Y:S02]  /*174e0*/  UTMALDG.5D [UR16], [UR4], desc[UR6] ;  /* 0x00000610040075b4 */ /* 0x0003e40008021000 */
[----:B-1----:R-:W-:Y:S05]  /*174f0*/  BRA.U !UP0, `(.L_x_292) ;  /* 0x0000000108047547 */ /* 0x002fea000b800000 */
[----:B------:R-:W-:Y:S05]  /*17500*/  BPT.TRAP 0x1 ;  /* 0x000000040000795c */ /* 0x000fea0000300000 */
.L_x_292:
[----:B------:R-:W1:Y:S01]  /*17510*/  SYNCS.PHASECHK.TRANS64.TRYWAIT P1, [UR8+0x28038], R4 ;  /* 0x02803804ff0075a7 */ /* 0x000e620008021108 */
[----:B------:R-:W-:Y:S01]  /*17520*/  @!P0 MOV R0, 0x8000 ;  /* 0x0000800000008802 */ /* 0x000fe20000000f00 */
[----:B-1----:R-:W-:Y:S06]  /*17530*/  @!P1 BRA `(.L_x_293) ;  /* 0x0000004c00c89947 */ /* 0x002fec0003800000 */
.L_x_435:
[----:B------:R2:W-:Y:S01]  /*17540*/  @!P0 SYNCS.ARRIVE.TRANS64 RZ, [UR8+0x28020], R0 ;  /* 0x02802000ffff89a7 */ /* 0x0005e20008000008 */
[----:B------:R-:W-:-:S09]  /*17550*/  UPLOP3.LUT UP2, UPT, UP2, UP3, UPT, 0xf8, 0x8f ;  /* 0x00000000008f789c */ /* 0x000fd20001747f70 */
[----:B------:R-:W-:Y:S05]  /*17560*/  BRA.U !UP2, `(.L_x_294) ;  /* 0x000000010a047547 */ /* 0x000fea000b800000 */
[----:B------:R-:W-:Y:S05]  /*17570*/  BPT.TRAP 0x1 ;  /* 0x000000040000795c */ /* 0x000fea0000300000 */
.L_x_294:
[----:B------:R-:W-:Y:S01]  /*17580*/  ISETP.EQ.OR P1, PT, R2, RZ, P0 ;  /* 0x000000ff0200720c */ /* 0x000fe20000722670 */
[----:B------:R-:W-:-:S12]  /*17590*/  BSSY.RECONVERGENT B0, `(.L_x_295) ;  /* 0x0000003000007945 */ /* 0x000fd80003800200 */
[----:B------:R-:W-:Y:S05]  /*175a0*/  @P1 BRA `(.L_x_296) ;  /* 0x0000000000041947 */ /* 0x000fea0003800000 */
[----:B------:R-:W-:Y:S05]  /*175b0*/  BPT.TRAP 0x1 ;  /* 0x000000040000795c */ /* 0x000fea0000300000 */
.L_x_296:
[----:B------:R-:W-:Y:S05]  /*175c0*/  BSYNC.RECONVERGENT B0 ;  /* 0x0000000000007941 */ /* 0x000fea0003800200 */
.L_x_295:
[----:B------:R-:W3:Y:S01]  /*175d0*/  LDCU.64 UR4, c[0x0][0x348] ;  /* 0x00006900ff0477ac */ /* 0x000ee20008000a00 */
[----:B------:R-:W-:Y:S01]  /*175e0*/  BSSY.RECONVERGENT B0, `(.L_x_297) ;  /* 0x0000015000007945 */ /* 0x000fe20003800200 */
[----:B------:R-:W-:Y:S02]  /*175f0*/  UIADD3 UR16, UPT, UPT, UR8, 0x10000, URZ ;  /* 0x0001000008107890 */ /* 0x000fe4000fffe0ff */
[----:B------:R-:W-:Y:S02]  /*17600*/  UIADD3 UR17, UPT, UPT, UR8, 0x28020, URZ ;  /* 0x0002802008117890 */ /* 0x000fe4000fffe0ff */
[----:B------:R-:W-:Y:S01]  /*17610*/  UIADD3 UR24, UPT, UPT, UR8, 0x14000, URZ ;  /* 0x0001400008187890 */ /* 0x000fe2000fffe0ff */
[----:B------:R-:W-:Y:S01]  /*17620*/  UMOV UR19, URZ ;  /* 0x000000ff00137c82 */ /* 0x000fe20008000000 */
[----:B------:R-:W-:Y:S01]  /*17630*/  UMOV UR6, 0x0 ;  /* 0x0000000000067882 */ /* 0x000fe20000000000 */
[----:B------:R-:W-:Y:S01]  /*17640*/  UMOV UR7, 0x10000000 ;  /* 0x1000000000077882 */ /* 0x000fe20000000000 */
[----:B------:R-:W-:Y:S01]  /*17650*/  UMOV UR18, URZ ;  /* 0x000000ff00127c82 */ /* 0x000fe20008000000 */
[----:B------:R-:W-:Y:S01]  /*17660*/  UMOV UR20, UR44 ;  /* 0x0000002c00147c82 */ /* 0x000fe20008000000 */
[----:B------:R-:W-:Y:S01]  /*17670*/  UMOV UR21, UR45 ;  /* 0x0000002d00157c82 */ /* 0x000fe20008000000 */
[----:B------:R-:W-:Y:S01]  /*17680*/  UMOV UR26, 0x40 ;  /* 0x00000040001a7882 */ /* 0x000fe20000000000 */
[----:B------:R-:W-:Y:S01]  /*17690*/  UMOV UR28, UR44 ;  /* 0x0000002c001c7c82 */ /* 0x000fe20008000000 */
[----:B---3--:R-:W-:Y:S01]  /*176a0*/  UIADD3 UR4, UP1, UPT, UR4, 0x180, URZ ;  /* 0x0000018004047890 */ /* 0x008fe2000ff3e0ff */
[----:B------:R-:W-:Y:S01]  /*176b0*/  UMOV UR29, UR45 ;  /* 0x0000002d001d7c82 */ /* 0x000fe20008000000 */
[----:B------:R-:W-:-:S02]  /*176c0*/  UMOV UR25, UR17 ;  /* 0x0000001100197c82 */ /* 0x000fc40008000000 */
[----:B------:R-:W-:Y:S01]  /*176d0*/  UIADD3.X UR5, UPT, UPT, URZ, UR5, URZ, UP1, !UPT ;  /* 0x00000005ff057290 */ /* 0x000fe20008ffe4ff */
[----:B------:R-:W-:-:S08]  /*176e0*/  UMOV UR27, UR19 ;  /* 0x00000013001b7c82 */ /* 0x000fd00008000000 */
[----:B------:R3:W-:Y:S01]  /*176f0*/  UTMALDG.4D [UR16], [UR4], desc[UR6] ;  /* 0x00000610040075b4 */ /* 0x0007e20008019000 */
[----:B------:R3:W-:Y:S02]  /*17700*/  UTMALDG.4D [UR24], [UR4], desc[UR6] ;  /* 0x00000618040075b4 */ /* 0x0007e40008019000 */
[----:B---3--:R-:W-:Y:S05]  /*17710*/  @!P3 BRA `(.L_x_298) ;  /* 0x000000000004b947 */ /* 0x008fea0003800000 */
[----:B------:R-:W-:Y:S05]  /*17720*/  BPT.TRAP 0x1 ;  /* 0x000000040000795c */ /* 0x000fea0000300000 */
.L_x_298:
[----:B------:R-:W-:Y:S05]  /*17730*/  BSYNC.RECONVERGENT B0 ;  /* 0x0000000000007941 */ /* 0x000fea0003800200 */
.L_x_297:
[----:B------:R-:W3:Y:S01]  /*17740*/  SYNCS.PHASECHK.TRANS64.TRYWAIT P2, [UR8+0x28018], R4 ;  /* 0x02801804ff0075a7 */ /* 0x000ee20008041108 */
[----:B--2---:R-:W-:Y:S01]  /*17750*/  @!P0 MOV R0, 0x8000 ;  /* 0x0000800000008802 */ /* 0x004fe20000000f00 */
[----:B---3--:R-:W-:Y:S06]  /*17760*/  @!P2 BRA `(.L_x_299) ;  /* 0x0000004c0054a947 */ /* 0x008fec0003800000 */
.L_x_437:
[----:B------:R3:W-:Y:S01]  /*17770*/  @!P0 SYNCS.ARRIVE.TRANS64 RZ, [UR8+0x28008], R0 ;  /* 0x02800800ffff89a7 */ /* 0x0007e20008000008 */
[----:B------:R-:W-:Y:S04]  /*17780*/  BSSY.RECONVERGENT B0, `(.L_x_300) ;  /* 0x0000003000007945 */ /* 0x000fe80003800200 */
[----:B------:R-:W-:Y:S05]  /*17790*/  @!P5 BRA `(.L_x_301) ;  /* 0x000000000004d947 */ /* 0x000fea0003800000 */
[----:B------:R-:W-:Y:S05]  /*177a0*/  BPT.TRAP 0x1 ;  /* 0x000000040000795c */ /* 0x000fea0000300000 */
.L_x_301:
[----:B------:R-:W-:Y:S05]  /*177b0*/  BSYNC.RECONVERGENT B0 ;  /* 0x0000000000007941 */ /* 0x000fea0003800200 */
.L_x_300:
[----:B------:R-:W-:Y:S04]  /*177c0*/  BSSY.RECONVERGENT B0, `(.L_x_302) ;  /* 0x0000003000007945 */ /* 0x000fe80003800200 */
[----:B------:R-:W-:Y:S05]  /*177d0*/  @P1 BRA `(.L_x_303) ;  /* 0x0000000000041947 */ /* 0x000fea0003800000 */
[----:B------:R-:W-:Y:S05]  /*177e0*/  BPT.TRAP 0x1 ;  /* 0x000000040000795c */ /* 0x000fea0000300000 */
.L_x_303:
[----:B------:R-:W-:Y:S05]  /*177f0*/  BSYNC.RECONVERGENT B0 ;  /* 0x0000000000007941 */ /* 0x000fea0003800200 */
.L_x_302:
[----:B------:R-:W4:Y:S01]  /*17800*/  LDCU.64 UR4, c[0x0][0x348] ;  /* 0x00006900ff0477ac */ /* 0x000f220008000a00 */
[----:B------:R-:W-:Y:S02]  /*17810*/  UIADD3 UR27, UPT, UPT, UR11, 0x80, URZ ;  /* 0x000000800b1b7890 */ /* 0x000fe4000fffe0ff */
[----:B------:R-:W-:Y:S02]  /*17820*/  UIADD3 UR24, UPT, UPT, UR8, 0x8000, URZ ;  /* 0x0000800008187890 */ /* 0x000fe4000fffe0ff */
[----:B------:R-:W-:Y:S02]  /*17830*/  UIADD3 UR25, UPT, UPT, UR8, 0x28008, URZ ;  /* 0x0002800808197890 */ /* 0x000fe4000fffe0ff */
[----:B------:R-:W-:Y:S01]  /*17840*/  UIADD3 UR16, UPT, UPT, UR8, 0xc000, URZ ;  /* 0x0000c00008107890 */ /* 0x000fe2000fffe0ff */
[----:B------:R-:W-:Y:S01]  /*17850*/  UMOV UR6, 0x0 ;  /* 0x0000000000067882 */ /* 0x000fe20000000000 */
[----:B------:R-:W-:Y:S01]  /*17860*/  UMOV UR7, 0x10000000 ;  /* 0x1000000000077882 */ /* 0x000fe20000000000 */
[----:B------:R-:W-:Y:S01]  /*17870*/  UMOV UR26, URZ ;  /* 0x000000ff001a7c82 */ /* 0x000fe20008000000 */
[----:B------:R-:W-:Y:S01]  /*17880*/  UMOV UR28, UR12 ;  /* 0x0000000c001c7c82 */ /* 0x000fe20008000000 */
[----:B------:R-:W-:Y:S01]  /*17890*/  UMOV UR29, UR44 ;  /* 0x0000002c001d7c82 */ /* 0x000fe20008000000 */
[----:B------:R-:W-:Y:S01]  /*178a0*/  UMOV UR30, UR45 ;  /* 0x0000002d001e7c82 */ /* 0x000fe20008000000 */
[----:B----4-:R-:W-:Y:S01]  /*178b0*/  UIADD3 UR4, UP1, UPT, UR4, 0x80, URZ ;  /* 0x0000008004047890 */ /* 0x010fe2000ff3e0ff */
[----:B------:R-:W-:Y:S01]  /*178c0*/  UMOV UR18, 0x40 ;  /* 0x0000004000127882 */ /* 0x000fe20000000000 */
[----:B------:R-:W-:-:S02]  /*178d0*/  UMOV UR20, UR12 ;  /* 0x0000000c00147c82 */ /* 0x000fc40008000000 */
[----:B------:R-:W-:Y:S01]  /*178e0*/  UIADD3.X UR5, UPT, UPT, URZ, UR5, URZ, UP1, !UPT ;  /* 0x00000005ff057290 */ /* 0x000fe20008ffe4ff */
[----:B------:R-:W-:Y:S01]  /*178f0*/  UMOV UR21, UR44 ;  /* 0x0000002c00157c82 */ /* 0x000fe20008000000 */
[----:B------:R-:W-:Y:S01]  /*17900*/  UMOV UR22, UR45 ;  /* 0x0000002d00167c82 */ /* 0x000fe20008000000 */
[----:B------:R-:W-:Y:S01]  /*17910*/  UMOV UR17, UR25 ;  /* 0x0000001900117c82 */ /* 0x000fe20008000000 */
[----:B------:R-:W-:-:S05]  /*17920*/  UMOV UR19, UR27 ;  /* 0x0000001b00137c82 */ /* 0x000fca0008000000 */
[----:B------:R4:W-:Y:S01]  /*17930*/  UTMALDG.5D [UR24], [UR4], desc[UR6] ;  /* 0x00000618040075b4 */ /* 0x0009e20008021000 */
[----:B------:R4:W-:Y:S02]  /*17940*/  UTMALDG.5D [UR16], [UR4], desc[UR6] ;  /* 0x00000610040075b4 */ /* 0x0009e40008021000 */
[----:B----4-:R-:W-:Y:S05]  /*17950*/  BRA.U !UP0, `(.L_x_304) ;  /* 0x0000000108047547 */ /* 0x010fea000b800000 */
[----:B------:R-:W-:Y:S05]  /*17960*/  BPT.TRAP 0x1 ;  /* 0x000000040000795c */ /* 0x000fea0000300000 */
.L_x_304:
[----:B------:R-:W4:Y:S01]  /*17970*/  SYNCS.PHASECHK.TRANS64.TRYWAIT P2, [UR8+0x28040], R4 ;  /* 0x02804004ff0075a7 */ /* 0x000f220008041108 */
[----:B---3--:R-:W-:Y:S01]  /*17980*/  @!P0 MOV R0, 0x8000 ;  /* 0x0000800000008802 */ /* 0x008fe20000000f00 */
[----:B----4-:R-:W-:Y:S06]  /*17990*/  @!P2 BRA `(.L_x_305) ;  /* 0x0000004800e0a947 */ /* 0x010fec0003800000 */
.L_x_439:
[----:B------:R3:W-:Y:S01]  /*179a0*/  @!P0 SYNCS.ARRIVE.TRANS64 RZ, [UR8+0x28028], R0 ;  /* 0x02802800ffff89a7 */ /* 0x0007e20008000008 */
[----:B------:R-:W-:Y:S05]  /*179b0*/  BRA.U !UP2, `(.L_x_306) ;  /* 0x000000010a047547 */ /* 0x000fea000b800000 */
[----:B------:R-:W-:Y:S05]  /*179c0*/  BPT.TRAP 0x1 ;  /* 0x000000040000795c */ /* 0x000fea0000300000 */
.L_x_306:
[----:B------:R-:W-:Y:S04]  /*179d0*/  BSSY.RECONVERGENT B0, `(.L_x_307) ;  /* 0x0000003000007945 */ /* 0x000fe80003800200 */
[----:B------:R-:W-:Y:S05]  /*179e0*/  @P1 BRA `(.L_x_308) ;  /* 0x0000000000041947 */ /* 0x000fea0003800000 */
[----:B------:R-:W-:Y:S05]  /*179f0*/  BPT.TRAP 0x1 ;  /* 0x000000040000795c */ /* 0x000fea0000300000 */
.L_x_308:
[----:B------:R-:W-:Y:S05]  /*17a00*/  BSYNC.RECONVERGENT B0 ;  /* 0x0000000000007941 */ /* 0x000fea0003800200 */
.L_x_307:
[----:B------:R-:W4:Y:S01]  /*17a10*/  LDCU.64 UR4, c[0x0][0x348] ;  /* 0x00006900ff0477ac */ /* 0x000f220008000a00 */
        /* <DEDUP_REMOVED lines=11> */
[----:B----4-:R-:W-:Y:S01]  /*17ad0*/  UIADD3 UR4, UP1, UPT, UR4, 0x280, URZ ;  /* 0x0000028004047890 */ /* 0x010fe2000ff3e0ff */
[----:B------:R-:W-:Y:S01]  /*17ae0*/  UMOV UR21, UR45 ;  /* 0x0000002d00157c82 */ /* 0x000fe20008000000 */
[----:B------:R-:W-:-:S02]  /*17af0*/  UMOV UR17, UR25 ;  /* 0x0000001900117c82 */ /* 0x000fc40008000000 */
[----:B------:R-:W-:Y:S01]  /*17b00*/  UIADD3.X UR5, UPT, UPT, URZ, UR5, URZ, UP1, !UPT ;  /* 0x00000005ff057290 */ /* 0x000fe20008ffe4ff */
[----:B------:R-:W-:-:S08]  /*17b10*/  UMOV UR19, UR27 ;  /* 0x0000001b00137c82 */ /* 0x000fd00008000000 */
[----:B------:R4:W-:Y:S01]  /*17b20*/  UTMALDG.4D [UR24], [UR4], desc[UR6] ;  /* 0x00000618040075b4 */ /* 0x0009e20008019000 */
[----:B------:R4:W-:Y:S01]  /*17b30*/  UTMALDG.4D [UR16], [UR4], desc[UR6] ;  /* 0x00000610040075b4 */ /* 0x0009e20008019000 */
[----:B------:R-:W-:Y:S01]  /*17b40*/  NOP ;  /* 0x0000000000007918 */ /* 0x000fe20000000000 */
[----:B------:R-:W-:-:S06]  /*17b50*/  UISETP.GE.AND UP1, UPT, UR15, 0x81, UPT ;  /* 0x000000810f00788c */ /* 0x000fcc000bf26270 */
[----:B------:R-:W-:-:S13]  /*17b60*/  PLOP3.LUT P2, PT, PT, PT, UP1, 0x80, 0x8 ;  /* 0x000000000008781c */ /* 0x000fda0003f4f018 */
[----:B----4-:R-:W-:Y:S05]  /*17b70*/  @!P2 EXIT ;  /* 0x000000000000a94d */ /* 0x010fea0003800000 */
[----:B------:R-:W-:Y:S01]  /*17b80*/  UIADD3 UR5, UPT, UPT, UR15, 0x7f, URZ ;  /* 0x0000007f0f057890 */ /* 0x000fe2000fffe0ff */
[----:B---3--:R-:W-:Y:S01]  /*17b90*/  HFMA2 R0, -RZ, RZ, 0, 5.9604644775390625e-08 ;  /* 0x00000001ff007431 */ /* 0x008fe200000001ff */
[----:B------:R-:W3:Y:S02]  /*17ba0*/  LDCU.64 UR10, c[0x0][0x348] ;  /* 0x00006900ff0a77ac */ /* 0x000ee40008000a00 */
[----:B------:R-:W-:-:S04]  /*17bb0*/  USHF.R.S32.HI UR4, URZ, 0x1f, UR5 ;  /* 0x0000001fff047899 */ /* 0x000fc80008011405 */
[----:B------:R-:W-:-:S04]  /*17bc0*/  ULEA.HI UR4, UR4, UR5, URZ, 0x7 ;  /* 0x0000000504047291 */ /* 0x000fc8000f8f38ff */
[----:B------:R-:W-:-:S04]  /*17bd0*/  USHF.R.S32.HI UR4, URZ, 0x7, UR4 ;  /* 0x00000007ff047899 */ /* 0x000fc80008011404 */
[----:B------:R-:W-:-:S04]  /*17be0*/  UISETP.LT.AND UP1, UPT, UR4, 0x2, UPT ;  /* 0x000000020400788c */ /* 0x000fc8000bf21270 */
[----:B------:R-:W-:-:S04]  /*17bf0*/  USEL UR5, UR4, 0x2, UP1 ;  /* 0x0000000204057887 */ /* 0x000fc80008800000 */
[----:B------:R-:W-:-:S03]  /*17c00*/  UIADD3 UR4, UPT, UPT, UR4, -UR5, URZ ;  /* 0x8000000504047290 */ /* 0x000fc6000fffe0ff */
[----:B------:R-:W-:Y:S01]  /*17c10*/  UMOV UR5, 0x1 ;  /* 0x0000000100057882 */ /* 0x000fe20000000000 */
[----:B------:R-:W-:Y:S02]  /*17c20*/  UISETP.GE.U32.AND UP1, UPT, UR4, 0x3, UPT ;  /* 0x000000030400788c */ /* 0x000fe4000bf26070 */
[----:B------:R-:W-:-:S03]  /*17c30*/  UIADD3 UR6, UPT, UPT, UR4, 0x1, URZ ;  /* 0x0000000104067890 */ /* 0x000fc6000fffe0ff */
[----:B------:R-:W-:Y:S01]  /*17c40*/  UMOV UR4, 0x2 ;  /* 0x0000000200047882 */ /* 0x000fe20000000000 */
[----:B------:R-:W-:-:S03]  /*17c50*/  ULOP3.LUT UR15, UR6, 0x3, URZ, 0xc0, !UPT ;  /* 0x00000003060f7892 */ /* 0x000fc6000f8ec0ff */
[----:B---3--:R-:W-:Y:S09]  /*17c60*/  BRA.U !UP1, `(.L_x_309) ;  /* 0x0000001109f07547 */ /* 0x008ff2000b800000 */
[----:B------:R-:W-:Y:S01]  /*17c70*/  ULOP3.LUT UR4, UR6, 0xfffffffc, URZ, 0xc0, !UPT ;  /* 0xfffffffc06047892 */ /* 0x000fe2000f8ec0ff */
[----:B------:R-:W-:Y:S01]  /*17c80*/  MOV R0, 0x1 ;  /* 0x0000000100007802 */ /* 0x000fe20000000f00 */
[----:B------:R-:W-:Y:S01]  /*17c90*/  UMOV UR14, URZ ;  /* 0x000000ff000e7c82 */ /* 0x000fe20008000000 */
[----:B------:R-:W-:Y:S01]  /*17ca0*/  UMOV UR35, 0x100 ;  /* 0x0000010000237882 */ /* 0x000fe20000000000 */
[----:B------:R-:W-:-:S03]  /*17cb0*/  UIADD3 UR9, UPT, UPT, -UR4, URZ, URZ ;  /* 0x000000ff04097290 */ /* 0x000fc6000fffe1ff */
[----:B------:R-:W-:-:S09]  /*17cc0*/  UMOV UR4, 0x2 ;  /* 0x0000000200047882 */ /* 0x000fd20000000000 */
.L_x_350:
[----:B-12---:R-:W-:Y:S05]  /*17cd0*/  BRA.U !UP0, `(.L_x_310) ;  /* 0x0000000108047547 */ /* 0x006fea000b800000 */
[----:B------:R-:W-:Y:S05]  /*17ce0*/  BPT.TRAP 0x1 ;  /* 0x000000040000795c */ /* 0x000fea0000300000 */
.L_x_310:
[----:B------:R-:W3:Y:S01]  /*17cf0*/  S2UR UR8, SR_CgaCtaId ;  /* 0x00000000000879c3 */ /* 0x000ee20000008800 */
[----:B------:R-:W-:Y:S01]  /*17d00*/  UMOV UR5, 0x400 ;  /* 0x0000040000057882 */ /* 0x000fe20000000000 */
[----:B--2---:R-:W-:Y:S02]  /*17d10*/  SHF.L.U32 R2, R0, 0x1f, RZ ;  /* 0x0000001f00027819 */ /* 0x004fe400000006ff */
[----:B-1----:R-:W-:Y:S01]  /*17d20*/  @!P0 MOV R3, 0x8000 ;  /* 0x0000800000038802 */ /* 0x002fe20000000f00 */
[----:B---3--:R-:W-:-:S04]  /*17d30*/  ULEA UR8, UR8, UR5, 0x18 ;  /* 0x0000000508087291 */ /* 0x008fc8000f8ec0ff */
[----:B------:R-:W-:-:S09]  /*17d40*/  ULEA UR41, UR4, UR8, 0x3 ;  /* 0x0000000804297291 */ /* 0x000fd2000f8e18ff */
[----:B------:R-:W1:Y:S02]  /*17d50*/  SYNCS.PHASECHK.TRANS64.TRYWAIT P2, [UR41+0x28038], R2 ;  /* 0x02803802ff0075a7 */ /* 0x000e640008041129 */
[----:B-1----:R-:W-:Y:S05]  /*17d60*/  @!P2 BRA `(.L_x_311) ;  /* 0x000000480004a947 */ /* 0x002fea0003800000 */
.L_x_441:
[----:B------:R2:W-:Y:S01]  /*17d70*/  @!P0 SYNCS.ARRIVE.TRANS64 RZ, [UR41+0x28020], R3 ;  /* 0x02802003ffff89a7 */ /* 0x0005e20008000029 */
[----:B------:R-:W-:Y:S05]  /*17d80*/  BRA.U !UP2, `(.L_x_312) ;  /* 0x000000010a047547 */ /* 0x000fea000b800000 */
[----:B------:R-:W-:Y:S05]  /*17d90*/  BPT.TRAP 0x1 ;  /* 0x000000040000795c */ /* 0x000fea0000300000 */
.L_x_312:
[----:B------:R-:W-:Y:S04]  /*17da0*/  BSSY.RECONVERGENT B0, `(.L_x_313) ;  /* 0x0000003000007945 */ /* 0x000fe80003800200 */
[----:B------:R-:W-:Y:S05]  /*17db0*/  @P1 BRA `(.L_x_314) ;  /* 0x0000000000041947 */ /* 0x000fea0003800000 */
[----:B------:R-:W-:Y:S05]  /*17dc0*/  BPT.TRAP 0x1 ;  /* 0x000000040000795c */ /* 0x000fea0000300000 */
.L_x_314:
[----:B------:R-:W-:Y:S05]  /*17dd0*/  BSYNC.RECONVERGENT B0 ;  /* 0x0000000000007941 */ /* 0x000fea0003800200 */
.L_x_313:
[----:B------:R-:W-:Y:S02]  /*17de0*/  ULEA UR16, UR4, UR8, 0xf ;  /* 0x0000000804107291 */ /* 0x000fe4000f8e78ff */
[----:B------:R-:W-:Y:S02]  /*17df0*/  UIADD3 UR6, UP1, UPT, UR10, 0x180, URZ ;  /* 0x000001800a067890 */ /* 0x000fe4000ff3e0ff */
[----:B------:R-:W-:Y:S02]  /*17e00*/  UIADD3 UR43, UPT, UPT, UR35, -0x80, URZ ;  /* 0xffffff80232b7890 */ /* 0x000fe4000fffe0ff */
[----:B------:R-:W-:Y:S02]  /*17e10*/  UIADD3 UR41, UPT, UPT, UR41, 0x28020, URZ ;  /* 0x0002802029297890 */ /* 0x000fe4000fffe0ff */
[----:B------:R-:W-:Y:S02]  /*17e20*/  UIADD3 UR40, UPT, UPT, UR16, 0x10000, URZ ;  /* 0x0001000010287890 */ /* 0x000fe4000fffe0ff */
[----:B------:R-:W-:-:S02]  /*17e30*/  UIADD3.X UR7, UPT, UPT, URZ, UR11, URZ, UP1, !UPT ;  /* 0x0000000bff077290 */ /* 0x000fc40008ffe4ff */
[----:B------:R-:W-:Y:S01]  /*17e40*/  UIADD3 UR16, UPT, UPT, UR16, 0x14000, URZ ;  /* 0x0001400010107890 */ /* 0x000fe2000fffe0ff */
[----:B------:R-:W-:Y:S01]  /*17e50*/  UMOV UR12, 0x0 ;  /* 0x00000000000c7882 */ /* 0x000fe20000000000 */
[----:B------:R-:W-:Y:S01]  /*17e60*/  UMOV UR13, 0x10000000 ;  /* 0x10000000000d7882 */ /* 0x000fe20000000000 */
[----:B------:R-:W-:Y:S01]  /*17e70*/  UMOV UR42, URZ ;  /* 0x000000ff002a7c82 */ /* 0x000fe20008000000 */
[----:B------:R-:W-:Y:S01]  /*17e80*/  UMOV UR18, 0x40 ;  /* 0x0000004000127882 */ /* 0x000fe20000000000 */
[----:B------:R-:W-:Y:S01]  /*17e90*/  UMOV UR20, UR44 ;  /* 0x0000002c00147c82 */ /* 0x000fe20008000000 */
[----:B------:R-:W-:Y:S01]  /*17ea0*/  UMOV UR21, UR45 ;  /* 0x0000002d00157c82 */ /* 0x000fe20008000000 */
[----:B------:R-:W-:Y:S01]  /*17eb0*/  UMOV UR17, UR41 ;  /* 0x0000002900117c82 */ /* 0x000fe20008000000 */
[----:B------:R-:W-:Y:S01]  /*17ec0*/  UMOV UR19, UR43 ;  /* 0x0000002b00137c82 */ /* 0x000fe20008000000 */
[----:B------:R3:W-:Y:S01]  /*17ed0*/  UTMALDG.4D [UR40], [UR6], desc[UR12] ;  /* 0x00000c28060075b4 */ /* 0x0007e20008019000 */
[----:B------:R-:W-:-:S04]  /*17ee0*/  UIADD3 UR4, UPT, UPT, UR4, 0x1, URZ ;  /* 0x0000000104047890 */ /* 0x000fc8000fffe0ff */
[----:B------:R-:W-:Y:S01]  /*17ef0*/  UISETP.NE.AND UP1, UPT, UR4, 0x3, UPT ;  /* 0x000000030400788c */ /* 0x000fe2000bf25270 */
[----:B------:R3:W-:Y:S03]  /*17f00*/  UTMALDG.4D [UR16], [UR6], desc[UR12] ;  /* 0x00000c10060075b4 */ /* 0x0007e60008019000 */
[----:B------:R-:W-:Y:S02]  /*17f10*/  USEL UR5, URZ, 0x1, UP1 ;  /* 0x00000001ff057887 */ /* 0x000fe40008800000 */
[----:B------:R-:W-:-:S04]  /*17f20*/  USEL UR4, UR4, URZ, UP1 ;  /* 0x000000ff04047287 */ /* 0x000fc80008800000 */
[----:B------:R-:W-:Y:S01]  /*17f30*/  LOP3.LUT R0, R0, UR5, RZ, 0x3c, !PT ;  /* 0x0000000500007c12 */ /* 0x000fe2000f8e3cff */
[----:B---3--:R-:W-:Y:S07]  /*17f40*/  BRA.U !UP0, `(.L_x_315) ;  /* 0x0000000108047547 */ /* 0x008fee000b800000 */
[----:B------:R-:W-:Y:S05]  /*17f50*/  BPT.TRAP 0x1 ;  /* 0x000000040000795c */ /* 0x000fea0000300000 */
.L_x_315:
[----:B------:R-:W-:Y:S01]  /*17f60*/  ULEA UR25, UR4, UR8, 0x3 ;  /* 0x0000000804197291 */ /* 0x000fe2000f8e18ff */
[----:B-1----:R-:W-:Y:S02]  /*17f70*/  SHF.L.U32 R2, R0, 0x1f, RZ ;  /* 0x0000001f00027819 */ /* 0x002fe400000006ff */
[----:B--2---:R-:W-:-:S06]  /*17f80*/  @!P0 MOV R3, 0x8000 ;  /* 0x0000800000038802 */ /* 0x004fcc0000000f00 */
[----:B------:R-:W1:Y:S02]  /*17f90*/  SYNCS.PHASECHK.TRANS64.TRYWAIT P2, [UR25+0x28038], R2 ;  /* 0x02803802ff0075a7 */ /* 0x000e640008041119 */
[----:B-1----:R-:W-:Y:S05]  /*17fa0*/  @!P2 BRA `(.L_x_316) ;  /* 0x00000044008ca947 */ /* 0x002fea0003800000 */
.L_x_443:
[----:B------:R2:W-:Y:S01]  /*17fb0*/  @!P0 SYNCS.ARRIVE.TRANS64 RZ, [UR25+0x28020], R3 ;  /* 0x02802003ffff89a7 */ /* 0x0005e20008000019 */
[----:B------:R-:W-:Y:S05]  /*17fc0*/  BRA.U !UP2, `(.L_x_317) ;  /* 0x000000010a047547 */ /* 0x000fea000b800000 */
[----:B------:R-:W-:Y:S05]  /*17fd0*/  BPT.TRAP 0x1 ;  /* 0x000000040000795c */ /* 0x000fea0000300000 */
.L_x_317:
[----:B------:R-:W-:Y:S04]  /*17fe0*/  BSSY.RECONVERGENT B0, `(.L_x_318) ;  /* 0x0000003000007945 */ /* 0x000fe80003800200 */
[----:B------:R-:W-:Y:S05]  /*17ff0*/  @P1 BRA `(.L_x_319) ;  /* 0x0000000000041947 */ /* 0x000fea0003800000 */
[----:B------:R-:W-:Y:S05]  /*18000*/  BPT.TRAP 0x1 ;  /* 0x000000040000795c */ /* 0x000fea0000300000 */
.L_x_319:
[----:B------:R-:W-:Y:S05]  /*18010*/  BSYNC.RECONVERGENT B0 ;  /* 0x0000000000007941 */ /* 0x000fea0003800200 */
.L_x_318:
        /* <DEDUP_REMOVED lines=26> */
.L_x_320:
[----:B------:R-:W-:Y:S01]  /*181c0*/  ULEA UR33, UR4, UR8, 0x3 ;  /* 0x0000000804217291 */ /* 0x000fe2000f8e18ff */
[----:B-1----:R-:W-:Y:S02]  /*181d0*/  SHF.L.U32 R2, R0, 0x1f, RZ ;  /* 0x0000001f00027819 */ /* 0x002fe400000006ff */
[----:B--2---:R-:W-:-:S06]  /*181e0*/  @!P0 MOV R3, 0x8000 ;  /* 0x0000800000038802 */ /* 0x004fcc0000000f00 */
[----:B------:R-:W1:Y:S02]  /*181f0*/  SYNCS.PHASECHK.TRANS64.TRYWAIT P2, [UR33+0x28038], R2 ;  /* 0x02803802ff0075a7 */ /* 0x000e640008041121 */
[----:B-1----:R-:W-:Y:S05]  /*18200*/  @!P2 BRA `(.L_x_321) ;  /* 0x00000044000ca947 */ /* 0x002fea0003800000 */
.L_x_445:
[----:B------:R2:W-:Y:S01]  /*18210*/  @!P0 SYNCS.ARRIVE.TRANS64 RZ, [UR33+0x28020], R3 ;  /* 0x02802003ffff89a7 */ /* 0x0005e20008000021 */
[----:B------:R-:W-:Y:S05]  /*18220*/  BRA.U !UP2, `(.L_x_322) ;  /* 0x000000010a047547 */ /* 0x000fea000b800000 */
[----:B------:R-:W-:Y:S05]  /*18230*/  BPT.TRAP 0x1 ;  /* 0x000000040000795c */ /* 0x000fea0000300000 */
.L_x_322:
[----:B------:R-:W-:Y:S04]  /*18240*/  BSSY.RECONVERGENT B0, `(.L_x_323) ;  /* 0x0000003000007945 */ /* 0x000fe80003800200 */
[----:B------:R-:W-:Y:S05]  /*18250*/  @P1 BRA `(.L_x_324) ;  /* 0x0000000000041947 */ /* 0x000fea0003800000 */
[----:B------:R-:W-:Y:S05]  /*18260*/  BPT.TRAP 0x1 ;  /* 0x000000040000795c */ /* 0x000fea0000300000 */
.L_x_324:
[----:B------:R-:W-:Y:S05]  /*18270*/  BSYNC.RECONVERGENT B0 ;  /* 0x0000000000007941 */ /* 0x000fea0003800200 */
.L_x_323:
[----:B------:R-:W-:Y:S02]  /*18280*/  ULEA UR16, UR4, UR8, 0xf ;  /* 0x0000000804107291 */ /* 0x000fe4000f8e78ff */
[----:B------:R-:W-:Y:S02]  /*18290*/  UIADD3 UR6, UP1, UPT, UR10, 0x180, URZ ;  /* 0x000001800a067890 */ /* 0x000fe4000ff3e0ff */
[----:B------:R-:W-:Y:S02]  /*182a0*/  UIADD3 UR33, UPT, UPT, UR33, 0x28020, URZ ;  /* 0x0002802021217890 */ /* 0x000fe4000fffe0ff */
[----:B------:R-:W-:Y:S02]  /*182b0*/  UIADD3 UR32, UPT, UPT, UR16, 0x10000, URZ ;  /* 0x0001000010207890 */ /* 0x000fe4000fffe0ff */
[----:B------:R-:W-:Y:S02]  /*182c0*/  UIADD3.X UR7, UPT, UPT, URZ, UR11, URZ, UP1, !UPT ;  /* 0x0000000bff077290 */ /* 0x000fe40008ffe4ff */
        /* <DEDUP_REMOVED lines=20> */
.L_x_325:
[----:B------:R-:W-:Y:S01]  /*18410*/  ULEA UR25, UR4, UR8, 0x3 ;  /* 0x0000000804197291 */ /* 0x000fe2000f8e18ff */
[----:B-1----:R-:W-:Y:S02]  /*18420*/  SHF.L.U32 R2, R0, 0x1f, RZ ;  /* 0x0000001f00027819 */ /* 0x002fe400000006ff */
[----:B--2---:R-:W-:-:S06]  /*18430*/  @!P0 MOV R3, 0x8000 ;  /* 0x0000800000038802 */ /* 0x004fcc0000000f00 */
[----:B------:R-:W1:Y:S02]  /*18440*/  SYNCS.PHASECHK.TRANS64.TRYWAIT P2, [UR25+0x28038], R2 ;  /* 0x02803802ff0075a7 */ /* 0x000e640008041119 */
[----:B-1----:R-:W-:Y:S05]  /*18450*/  @!P2 BRA `(.L_x_326) ;  /* 0x000000400090a947 */ /* 0x002fea0003800000 */
.L_x_447:
[----:B------:R2:W-:Y:S01]  /*18460*/  @!P0 SYNCS.ARRIVE.TRANS64 RZ, [UR25+0x28020], R3 ;  /* 0x02802003ffff89a7 */ /* 0x0005e20008000019 */
[----:B------:R-:W-:Y:S05]  /*18470*/  BRA.U !UP2, `(.L_x_327) ;  /* 0x000000010a047547 */ /* 0x000fea000b800000 */
[----:B------:R-:W-:Y:S05]  /*18480*/  BPT.TRAP 0x1 ;  /* 0x000000040000795c */ /* 0x000fea0000300000 */
.L_x_327:
[----:B------:R-:W-:Y:S04]  /*18490*/  BSSY.RECONVERGENT B0, `(.L_x_328) ;  /* 0x0000003000007945 */ /* 0x000fe80003800200 */
[----:B------:R-:W-:Y:S05]  /*184a0*/  @P1 BRA `(.L_x_329) ;  /* 0x0000000000041947 */ /* 0x000fea0003800000 */
[----:B------:R-:W-:Y:S05]  /*184b0*/  BPT.TRAP 0x1 ;  /* 0x000000040000795c */ /* 0x000fea0000300000 */
.L_x_329:
[----:B------:R-:W-:Y:S05]  /*184c0*/  BSYNC.RECONVERGENT B0 ;  /* 0x0000000000007941 */ /* 0x000fea0003800200 */
.L_x_328:
        /* <DEDUP_REMOVED lines=26> */
.L_x_330:
[----:B------:R-:W-:Y:S01]  /*18670*/  ULEA UR25, UR4, UR8, 0x3 ;  /* 0x0000000804197291 */ /* 0x000fe2000f8e18ff */
[----:B-1----:R-:W-:Y:S02]  /*18680*/  SHF.L.U32 R2, R0, 0x1f, RZ ;  /* 0x0000001f00027819 */ /* 0x002fe400000006ff */
[----:B--2---:R-:W-:-:S06]  /*18690*/  @!P0 MOV R3, 0x8000 ;  /* 0x0000800000038802 */ /* 0x004fcc0000000f00 */
[----:B------:R-:W1:Y:S02]  /*186a0*/  SYNCS.PHASECHK.TRANS64.TRYWAIT P2, [UR25+0x28038], R2 ;  /* 0x02803802ff0075a7 */ /* 0x000e640008041119 */
[----:B-1----:R-:W-:Y:S05]  /*186b0*/  @!P2 BRA `(.L_x_331) ;  /* 0x000000400010a947 */ /* 0x002fea0003800000 */
.L_x_449:
[----:B------:R2:W-:Y:S01]  /*186c0*/  @!P0 SYNCS.ARRIVE.TRANS64 RZ, [UR25+0x28020], R3 ;  /* 0x02802003ffff89a7 */ /* 0x0005e20008000019 */
[----:B------:R-:W-:Y:S05]  /*186d0*/  BRA.U !UP2, `(.L_x_332) ;  /* 0x000000010a047547 */ /* 0x000fea000b800000 */
[----:B------:R-:W-:Y:S05]  /*186e0*/  BPT.TRAP 0x1 ;  /* 0x000000040000795c */ /* 0x000fea0000300000 */
.L_x_332:
[----:B------:R-:W-:Y:S04]  /*186f0*/  BSSY.RECONVERGENT B0, `(.L_x_333) ;  /* 0x0000003000007945 */ /* 0x000fe80003800200 */
[----:B------:R-:W-:Y:S05]  /*18700*/  @P1 BRA `(.L_x_334) ;  /* 0x0000000000041947 */ /* 0x000fea0003800000 */
[----:B------:R-:W-:Y:S05]  /*18710*/  BPT.TRAP 0x1 ;  /* 0x000000040000795c */ /* 0x000fea0000300000 */
.L_x_334:
[----:B------:R-:W-:Y:S05]  /*18720*/  BSYNC.RECONVERGENT B0 ;  /* 0x0000000000007941 */ /* 0x000fea0003800200 */
.L_x_333:
[----:B------:R-:W-:Y:S02]  /*18730*/  ULEA UR16, UR4, UR8, 0xf ;  /* 0x0000000804107291 */ /* 0x000fe4000f8e78ff */
[----:B------:R-:W-:Y:S02]  /*18740*/  UIADD3 UR6, UP1, UPT, UR10, 0x180, URZ ;  /* 0x000001800a067890 */ /* 0x000fe4000ff3e0ff */
[----:B------:R-:W-:Y:S02]  /*18750*/  UIADD3 UR27, UPT, UPT, UR35, 0x80, URZ ;  /* 0x00000080231b7890 */ /* 0x000fe4000fffe0ff */
        /* <DEDUP_REMOVED lines=23> */
.L_x_335:
[----:B------:R-:W-:Y:S01]  /*188d0*/  ULEA UR25, UR4, UR8, 0x3 ;  /* 0x0000000804197291 */ /* 0x000fe2000f8e18ff */
[----:B-1----:R-:W-:Y:S02]  /*188e0*/  SHF.L.U32 R2, R0, 0x1f, RZ ;  /* 0x0000001f00027819 */ /* 0x002fe400000006ff */
[----:B--2---:R-:W-:-:S06]  /*188f0*/  @!P0 MOV R3, 0x8000 ;  /* 0x0000800000038802 */ /* 0x004fcc0000000f00 */
[----:B------:R-:W1:Y:S02]  /*18900*/  SYNCS.PHASECHK.TRANS64.TRYWAIT P2, [UR25+0x28038], R2 ;  /* 0x02803802ff0075a7 */ /* 0x000e640008041119 */
[----:B-1----:R-:W-:Y:S05]  /*18910*/  @!P2 BRA `(.L_x_336) ;  /* 0x0000003c0090a947 */ /* 0x002fea0003800000 */
.L_x_451:
[----:B------:R2:W-:Y:S01]  /*18920*/  @!P0 SYNCS.ARRIVE.TRANS64 RZ, [UR25+0x28020], R3 ;  /* 0x02802003ffff89a7 */ /* 0x0005e20008000019 */
[----:B------:R-:W-:Y:S05]  /*18930*/  BRA.U !UP2, `(.L_x_337) ;  /* 0x000000010a047547 */ /* 0x000fea000b800000 */
[----:B------:R-:W-:Y:S05]  /*18940*/  BPT.TRAP 0x1 ;  /* 0x000000040000795c */ /* 0x000fea0000300000 */
.L_x_337:
[----:B------:R-:W-:Y:S04]  /*18950*/  BSSY.RECONVERGENT B0, `(.L_x_338) ;  /* 0x0000003000007945 */ /* 0x000fe80003800200 */
[----:B------:R-:W-:Y:S05]  /*18960*/  @P1 BRA `(.L_x_339) ;  /* 0x0000000000041947 */ /* 0x000fea0003800000 */
[----:B------:R-:W-:Y:S05]  /*18970*/  BPT.TRAP 0x1 ;  /* 0x000000040000795c */ /* 0x000fea0000300000 */
.L_x_339:
[----:B------:R-:W-:Y:S05]  /*18980*/  BSYNC.RECONVERGENT B0 ;  /* 0x0000000000007941 */ /* 0x000fea0003800200 */
.L_x_338:
        /* <DEDUP_REMOVED lines=26> */
.L_x_340:
[----:B------:R-:W-:Y:S01]  /*18b30*/  ULEA UR25, UR4, UR8, 0x3 ;  /* 0x0000000804197291 */ /* 0x000fe2000f8e18ff */
[----:B-1----:R-:W-:Y:S02]  /*18b40*/  SHF.L.U32 R2, R0, 0x1f, RZ ;  /* 0x0000001f00027819 */ /* 0x002fe400000006ff */
[----:B--2---:R-:W-:-:S06]  /*18b50*/  @!P0 MOV R3, 0x8000 ;  /* 0x0000800000038802 */ /* 0x004fcc0000000f00 */
[----:B------:R-:W1:Y:S02]  /*18b60*/  SYNCS.PHASECHK.TRANS64.TRYWAIT P2, [UR25+0x28038], R2 ;  /* 0x02803802ff0075a7 */ /* 0x000e640008041119 */
[----:B-1----:R-:W-:Y:S05]  /*18b70*/  @!P2 BRA `(.L_x_341) ;  /* 0x0000003c0010a947 */ /* 0x002fea0003800000 */
.L_x_453:
[----:B------:R2:W-:Y:S01]  /*18b80*/  @!P0 SYNCS.ARRIVE.TRANS64 RZ, [UR25+0x28020], R3 ;  /* 0x02802003ffff89a7 */ /* 0x0005e20008000019 */
[----:B------:R-:W-:Y:S05]  /*18b90*/  BRA.U !UP2, `(.L_x_342) ;  /* 0x000000010a047547 */ /* 0x000fea000b800000 */
[----:B------:R-:W-:Y:S05]  /*18ba0*/  BPT.TRAP 0x1 ;  /* 0x000000040000795c */ /* 0x000fea0000300000 */
.L_x_342:
[----:B------:R-:W-:Y:S04]  /*18bb0*/  BSSY.RECONVERGENT B0, `(.L_x_343) ;  /* 0x0000003000007945 */ /* 0x000fe80003800200 */
[----:B------:R-:W-:Y:S05]  /*18bc0*/  @P1 BRA `(.L_x_344) ;  /* 0x0000000000041947 */ /* 0x000fea0003800000 */
[----:B------:R-:W-:Y:S05]  /*18bd0*/  BPT.TRAP 0x1 ;  /* 0x000000040000795c */ /* 0x000fea0000300000 */
.L_x_344:
[----:B------:R-:W-:Y:S05]  /*18be0*/  BSYNC.RECONVERGENT B0 ;  /* 0x0000000000007941 */ /* 0x000fea0003800200 */
.L_x_343:
        /* <DEDUP_REMOVED lines=26> */
.L_x_345:
[----:B------:R-:W-:Y:S01]  /*18d90*/  ULEA UR25, UR4, UR8, 0x3 ;  /* 0x0000000804197291 */ /* 0x000fe2000f8e18ff */
[----:B-1----:R-:W-:Y:S02]  /*18da0*/  SHF.L.U32 R2, R0, 0x1f, RZ ;  /* 0x0000001f00027819 */ /* 0x002fe400000006ff */
[----:B--2---:R-:W-:-:S06]  /*18db0*/  @!P0 MOV R3, 0x8000 ;  /* 0x0000800000038802 */ /* 0x004fcc0000000f00 */
[----:B------:R-:W1:Y:S02]  /*18dc0*/  SYNCS.PHASECHK.TRANS64.TRYWAIT P2, [UR25+0x28038], R2 ;  /* 0x02803802ff0075a7 */ /* 0x000e640008041119 */
[----:B-1----:R-:W-:Y:S05]  /*18dd0*/  @!P2 BRA `(.L_x_346) ;  /* 0x000000380090a947 */ /* 0x002fea0003800000 */
.L_x_455:
[----:B------:R2:W-:Y:S01]  /*18de0*/  @!P0 SYNCS.ARRIVE.TRANS64 RZ, [UR25+0x28020], R3 ;  /* 0x02802003ffff89a7 */ /* 0x0005e20008000019 */
[----:B------:R-:W-:Y:S05]  /*18df0*/  BRA.U !UP2, `(.L_x_347) ;  /* 0x000000010a047547 */ /* 0x000fea000b800000 */
[----:B------:R-:W-:Y:S05]  /*18e00*/  BPT.TRAP 0x1 ;  /* 0x000000040000795c */ /* 0x000fea0000300000 */
.L_x_347:
[----:B------:R-:W-:Y:S04]  /*18e10*/  BSSY.RECONVERGENT B0, `(.L_x_348) ;  /* 0x0000003000007945 */ /* 0x000fe80003800200 */
[----:B------:R-:W-:Y:S05]  /*18e20*/  @P1 BRA `(.L_x_349) ;  /* 0x0000000000041947 */ /* 0x000fea0003800000 */
[----:B------:R-:W-:Y:S05]  /*18e30*/  BPT.TRAP 0x1 ;  /* 0x000000040000795c */ /* 0x000fea0000300000 */
.L_x_349:
[----:B------:R-:W-:Y:S05]  /*18e40*/  BSYNC.RECONVERGENT B0 ;  /* 0x0000000000007941 */ /* 0x000fea0003800200 */
.L_x_348:
        /* <DEDUP_REMOVED lines=18> */
[----:B------:R-:W-:-:S02]  /*18f70*/  UIADD3 UR4, UPT, UPT, UR4, 0x1, URZ ;  /* 0x0000000104047890 */ /* 0x000fc4000fffe0ff */
[----:B------:R-:W-:Y:S02]  /*18f80*/  UIADD3 UR9, UPT, UPT, UR9, 0x4, URZ ;  /* 0x0000000409097890 */ /* 0x000fe4000fffe0ff */
[----:B------:R-:W-:Y:S02]  /*18f90*/  UISETP.NE.AND UP1, UPT, UR4, 0x3, UPT ;  /* 0x000000030400788c */ /* 0x000fe4000bf25270 */
[----:B------:R-:W-:Y:S01]  /*18fa0*/  UIADD3 UR14, UPT, UPT, UR14, 0x4, URZ ;  /* 0x000000040e0e7890 */ /* 0x000fe2000fffe0ff */
[----:B------:R3:W-:Y:S01]  /*18fb0*/  UTMALDG.4D [UR16], [UR6], desc[UR12] ;  /* 0x00000c10060075b4 */ /* 0x0007e20008019000 */
[----:B------:R-:W-:Y:S02]  /*18fc0*/  USEL UR5, URZ, 0x1, UP1 ;  /* 0x00000001ff057887 */ /* 0x000fe40008800000 */
[----:B------:R-:W-:Y:S02]  /*18fd0*/  USEL UR4, UR4, URZ, UP1 ;  /* 0x000000ff04047287 */ /* 0x000fe40008800000 */
[----:B------:R-:W-:-:S02]  /*18fe0*/  UISETP.NE.AND UP1, UPT, UR9, URZ, UPT ;  /* 0x000000ff0900728c */ /* 0x000fc4000bf25270 */
[----:B------:R-:W-:Y:S01]  /*18ff0*/  LOP3.LUT R0, R0, UR5, RZ, 0x3c, !PT ;  /* 0x0000000500007c12 */ /* 0x000fe2000f8e3cff */
[----:B------:R-:W-:-:S06]  /*19000*/  UIADD3 UR35, UPT, UPT, UR35, 0x200, URZ ;  /* 0x0000020023237890 */ /* 0x000fcc000fffe0ff */
[----:B---3--:R-:W-:Y:S06]  /*19010*/  BRA.U UP1, `(.L_x_350) ;  /* 0xffffffed012c7547 */ /* 0x008fec000b83ffff */
[----:B------:R-:W-:Y:S02]  /*19020*/  UIADD3 UR5, UPT, UPT, UR14, 0x1, URZ ;  /* 0x000000010e057890 */ /* 0x000fe4000fffe0ff */
.L_x_309:
[----:B------:R-:W-:-:S13]  /*19030*/  ISETP.NE.AND P2, PT, RZ, UR15, PT ;  /* 0x0000000fff007c0c */ /* 0x000fda000bf45270 */
[----:B------:R-:W-:Y:S05]  /*19040*/  @!P2 EXIT ;  /* 0x000000000000a94d */ /* 0x000fea0003800000 */
[----:B------:R-:W-:Y:S02]  /*19050*/  UIADD3 UR9, UPT, UPT, -UR15, URZ, URZ ;  /* 0x000000ff0f097290 */ /* 0x000fe4000fffe1ff */
[----:B------:R-:W-:-:S12]  /*19060*/  USHF.L.U32 UR27, UR5, 0x7, URZ ;  /* 0x00000007051b7899 */ /* 0x000fd800080006ff */
.L_x_361:
[----:B------:R-:W-:Y:S05]  /*19070*/  BRA.U !UP0, `(.L_x_351) ;  /* 0x0000000108047547 */ /* 0x000fea000b800000 */
[----:B------:R-:W-:Y:S05]  /*19080*/  BPT.TRAP 0x1 ;  /* 0x000000040000795c */ /* 0x000fea0000300000 */
.L_x_351:
[----:B------:R-:W-:Y:S01]  /*19090*/  ULEA UR25, UR4, UR8, 0x3 ;  /* 0x0000000804197291 */ /* 0x000fe2000f8e18ff */
[----:B-12---:R-:W-:Y:S02]  /*190a0*/  SHF.L.U32 R2, R0, 0x1f, RZ ;  /* 0x0000001f00027819 */ /* 0x006fe400000006ff */
[----:B------:R-:W-:-:S06]  /*190b0*/  @!P0 MOV R3, 0x8000 ;  /* 0x0000800000038802 */ /* 0x000fcc0000000f00 */
[----:B------:R-:W1:Y:S02]  /*190c0*/  SYNCS.PHASECHK.TRANS64.TRYWAIT P2, [UR25+0x28038], R2 ;  /* 0x02803802ff0075a7 */ /* 0x000e640008041119 */
[----:B-1----:R-:W-:Y:S05]  /*190d0*/  @!P2 BRA `(.L_x_352) ;  /* 0x0000003400e8a947 */ /* 0x002fea0003800000 */
.L_x_457:
[----:B------:R2:W-:Y:S01]  /*190e0*/  @!P0 SYNCS.ARRIVE.TRANS64 RZ, [UR25+0x28020], R3 ;  /* 0x02802003ffff89a7 */ /* 0x0005e20008000019 */
[----:B------:R-:W-:Y:S05]  /*190f0*/  BRA.U !UP2, `(.L_x_353) ;  /* 0x000000010a047547 */ /* 0x000fea000b800000 */
[----:B------:R-:W-:Y:S05]  /*19100*/  BPT.TRAP 0x1 ;  /* 0x000000040000795c */ /* 0x000fea0000300000 */
.L_x_353:
[----:B------:R-:W-:Y:S04]  /*19110*/  BSSY.RECONVERGENT B0, `(.L_x_354) ;  /* 0x0000003000007945 */ /* 0x000fe80003800200 */
[----:B------:R-:W-:Y:S05]  /*19120*/  @P1 BRA `(.L_x_355) ;  /* 0x0000000000041947 */ /* 0x000fea0003800000 */
[----:B------:R-:W-:Y:S05]  /*19130*/  BPT.TRAP 0x1 ;  /* 0x000000040000795c */ /* 0x000fea0000300000 */
.L_x_355:
[----:B------:R-:W-:Y:S05]  /*19140*/  BSYNC.RECONVERGENT B0 ;  /* 0x0000000000007941 */ /* 0x000fea0003800200 */
.L_x_354:
        /* <DEDUP_REMOVED lines=25> */
.L_x_356:
[----:B------:R-:W-:Y:S01]  /*192e0*/  ULEA UR25, UR4, UR8, 0x3 ;  /* 0x0000000804197291 */ /* 0x000fe2000f8e18ff */
[----:B-1----:R-:W-:Y:S02]  /*192f0*/  SHF.L.U32 R2, R0, 0x1f, RZ ;  /* 0x0000001f00027819 */ /* 0x002fe400000006ff */
[----:B--2---:R-:W-:-:S06]  /*19300*/  @!P0 MOV R3, 0x8000 ;  /* 0x0000800000038802 */ /* 0x004fcc0000000f00 */
[----:B------:R-:W1:Y:S02]  /*19310*/  SYNCS.PHASECHK.TRANS64.TRYWAIT P2, [UR25+0x28038], R2 ;  /* 0x02803802ff0075a7 */ /* 0x000e640008041119 */
[----:B-1----:R-:W-:Y:S05]  /*19320*/  @!P2 BRA `(.L_x_357) ;  /* 0x00000034006ca947 */ /* 0x002fea0003800000 */
.L_x_459:
[----:B------:R2:W-:Y:S01]  /*19330*/  @!P0 SYNCS.ARRIVE.TRANS64 RZ, [UR25+0x28020], R3 ;  /* 0x02802003ffff89a7 */ /* 0x0005e20008000019 */
[----:B------:R-:W-:Y:S05]  /*19340*/  BRA.U !UP2, `(.L_x_358) ;  /* 0x000000010a047547 */ /* 0x000fea000b800000 */
[----:B------:R-:W-:Y:S05]  /*19350*/  BPT.TRAP 0x1 ;  /* 0x000000040000795c */ /* 0x000fea0000300000 */
.L_x_358:
[----:B------:R-:W-:Y:S04]  /*19360*/  BSSY.RECONVERGENT B0, `(.L_x_359) ;  /* 0x0000003000007945 */ /* 0x000fe80003800200 */
[----:B------:R-:W-:Y:S05]  /*19370*/  @P1 BRA `(.L_x_360) ;  /* 0x0000000000041947 */ /* 0x000fea0003800000 */
[----:B------:R-:W-:Y:S05]  /*19380*/  BPT.TRAP 0x1 ;  /* 0x000000040000795c */ /* 0x000fea0000300000 */
.L_x_360:
[----:B------:R-:W-:Y:S05]  /*19390*/  BSYNC.RECONVERGENT B0 ;  /* 0x0000000000007941 */ /* 0x000fea0003800200 */
.L_x_359:
        /* <DEDUP_REMOVED lines=19> */
[----:B------:R-:W-:Y:S01]  /*194d0*/  UISETP.NE.AND UP1, UPT, UR4, 0x3, UPT ;  /* 0x000000030400788c */ /* 0x000fe2000bf25270 */
[----:B------:R4:W-:Y:S03]  /*194e0*/  UTMALDG.4D [UR16], [UR6], desc[UR12] ;  /* 0x00000c10060075b4 */ /* 0x0009e60008019000 */
[----:B------:R-:W-:Y:S02]  /*194f0*/  USEL UR5, URZ, 0x1, UP1 ;  /* 0x00000001ff057887 */ /* 0x000fe40008800000 */
[----:B------:R-:W-:Y:S02]  /*19500*/  USEL UR4, UR4, URZ, UP1 ;  /* 0x000000ff04047287 */ /* 0x000fe40008800000 */
[----:B------:R-:W-:-:S02]  /*19510*/  UISETP.NE.AND UP1, UPT, UR9, URZ, UPT ;  /* 0x000000ff0900728c */ /* 0x000fc4000bf25270 */
[----:B------:R-:W-:Y:S01]  /*19520*/  LOP3.LUT R0, R0, UR5, RZ, 0x3c, !PT ;  /* 0x0000000500007c12 */ /* 0x000fe2000f8e3cff */
[----:B---3--:R-:W-:-:S06]  /*19530*/  UIADD3 UR27, UPT, UPT, UR27, 0x80, URZ ;  /* 0x000000801b1b7890 */ /* 0x008fcc000fffe0ff */
[----:B----4-:R-:W-:Y:S05]  /*19540*/  BRA.U UP1, `(.L_x_361) ;  /* 0xfffffff901c87547 */ /* 0x010fea000b83ffff */
[----:B------:R-:W-:Y:S05]  /*19550*/  EXIT ;  /* 0x000000000000794d */ /* 0x000fea0003800000 */
.L_x_478:
[----:B------:R-:W-:-:S08]  /*19560*/  NOP ;  /* 0x0000000000007918 */ /* 0x000fd00000000000 */
[----:B------:R-:W1:-:S00]  /*19570*/  USETMAXREG.DEALLOC.CTAPOOL 0x20 ;  /* 0x00000020000079c8 */ /* 0x000e4000080e0500 */
[----:B------:R-:W2:Y:S08]  /*19580*/  S2UR UR26, SR_CTAID.X ;  /* 0x00000000001a79c3 */ /* 0x000eb00000002500 */
[----:B-1----:R-:W1:Y:S01]  /*19590*/  LDC R0, c[0x0][0x380] ;  /* 0x0000e000ff007b82 */ /* 0x002e620000000800 */
[----:B--2---:R-:W-:-:S06]  /*195a0*/  USHF.L.U32 UR26, UR26, 0x8, URZ ;  /* 0x000000081a1a7899 */ /* 0x004fcc00080006ff */
[----:B-1----:R-:W-:-:S13]  /*195b0*/  ISETP.LE.U32.AND P0, PT, R0, UR26, PT ;  /* 0x0000001a00007c0c */ /* 0x002fda000bf03070 */
[----:B------:R-:W-:Y:S05]  /*195c0*/  @P0 EXIT ;  /* 0x000000000000094d */ /* 0x000fea0003800000 */
[----:B------:R-:W1:Y:S01]  /*195d0*/  LDCU UR7, c[0x0][0x38c] ;  /* 0x00007180ff0777ac */ /* 0x000e620008000800 */
[----:B------:R-:W2:Y:S01]  /*195e0*/  S2UR UR8, SR_CTAID.Y ;  /* 0x00000000000879c3 */ /* 0x000ea20000002600 */
[----:B------:R-:W-:Y:S01]  /*195f0*/  ELECT P1, URZ, PT ;  /* 0x0000000000ff782f */ /* 0x000fe20003820000 */
[----:B-1----:R-:W1:Y:S01]  /*19600*/  I2F.U32.RP R0, UR7 ;  /* 0x0000000700007d06 */ /* 0x002e620008209000 */
[----:B------:R-:W-:-:S07]  /*19610*/  UISETP.NE.U32.AND UP0, UPT, UR7, URZ, UPT ;  /* 0x000000ff0700728c */ /* 0x000fce000bf05070 */
[----:B-1----:R-:W1:Y:S02]  /*19620*/  MUFU.RCP R0, R0 ;  /* 0x0000000000007308 */ /* 0x002e640000001000 */
[----:B-1----:R-:W-:-:S06]  /*19630*/  VIADD R0, R0, 0xffffffe ;  /* 0x0ffffffe00007836 */ /* 0x002fcc0000000000 */
        /* <DEDUP_REMOVED lines=9> */
[----:B------:R-:W-:Y:S02]  /*196d0*/  UIADD3 UR4, UPT, UPT, -UR28, URZ, URZ ;  /* 0x000000ff1c047290 */ /* 0x000fe4000fffe1ff */
[----:B------:R-:W1:Y:S02]  /*196e0*/  S2UR UR29, SR_CTAID.Z ;  /* 0x00000000001d79c3 */ /* 0x000e640000002700 */
        /* <DEDUP_REMOVED lines=9> */
[----:B-1----:R-:W-:Y:S11]  /*19780*/  BRA.U UP6, `(.L_x_362) ;  /* 0x0000000106047547 */ /* 0x002ff6000b800000 */
[----:B------:R-:W-:Y:S05]  /*19790*/  BPT.TRAP 0x1 ;  /* 0x000000040000795c */ /* 0x000fea0000300000 */
.L_x_362:
[----:B------:R-:W1:Y:S01]  /*197a0*/  S2UR UR6, SR_CgaCtaId ;  /* 0x00000000000679c3 */ /* 0x000e620000008800 */
[----:B------:R-:W-:Y:S01]  /*197b0*/  UMOV UR24, 0x400 ;  /* 0x0000040000187882 */ /* 0x000fe20000000000 */
[----:B------:R-:W-:Y:S01]  /*197c0*/  SHF.L.U32 R22, RZ, 0x1f, RZ ;  /* 0x0000001fff167819 */ /* 0x000fe200000006ff */
[----:B-1----:R-:W-:-:S09]  /*197d0*/  ULEA UR24, UR6, UR24, 0x18 ;  /* 0x0000001806187291 */ /* 0x002fd2000f8ec0ff */
[----:B------:R-:W1:Y:S02]  /*197e0*/  SYNCS.PHASECHK.TRANS64.TRYWAIT P0, [UR24+0x280b0], R22 ;  /* 0x0280b016ff0075a7 */ /* 0x000e640008001118 */
[----:B-1----:R-:W-:Y:S05]  /*197f0*/  @!P0 BRA `(.L_x_363) ;  /* 0x0000003000508947 */ /* 0x002fea0003800000 */
.L_x_461:
[----:B------:R-:W-:Y:S04]  /*19800*/  BSSY.RECONVERGENT B0, `(.L_x_364) ;  /* 0x00000c3000007945 */ /* 0x000fe80003800200 */
[----:B------:R-:W-:Y:S05]  /*19810*/  @!P1 BRA `(.L_x_365) ;  /* 0x0000000c00049947 */ /* 0x000fea0003800000 */
[----:B------:R-:W2:Y:S01]  /*19820*/  LDCU.64 UR4, c[0x0][0x348] ;  /* 0x00006900ff0477ac */ /* 0x000ea20008000a00 */
[----:B------:R-:W-:Y:S02]  /*19830*/  UIADD3 UR66, UPT, UPT, UR26, 0x70, URZ ;  /* 0x000000701a427890 */ /* 0x000fe4000fffe0ff */
[----:B------:R-:W-:Y:S02]  /*19840*/  UIADD3 UR64, UPT, UPT, UR24, 0x7000, URZ ;  /* 0x0000700018407890 */ /* 0x000fe4000fffe0ff */
[----:B------:R-:W-:Y:S02]  /*19850*/  UIADD3 UR34, UPT, UPT, UR26, 0x8, URZ ;  /* 0x000000081a227890 */ /* 0x000fe4000fffe0ff */
[----:B------:R-:W-:Y:S01]  /*19860*/  UIADD3 UR32, UPT, UPT, UR24, 0x800, URZ ;  /* 0x0000080018207890 */ /* 0x000fe2000fffe0ff */
[----:B------:R-:W-:Y:S01]  /*19870*/  MOV.SPILL R18, UR66 ;  /* 0x0000004200127c02 */ /* 0x000fe20009000f00 */
[----:B------:R-:W-:Y:S01]  /*19880*/  UIADD3 UR18, UPT, UPT, UR26, 0x10, URZ ;  /* 0x000000101a127890 */ /* 0x000fe2000fffe0ff */
[----:B------:R-:W-:Y:S01]  /*19890*/  MOV.SPILL R17, UR64 ;  /* 0x0000004000117c02 */ /* 0x000fe20009000f00 */
[----:B------:R-:W-:Y:S01]  /*198a0*/  UIADD3 UR16, UPT, UPT, UR24, 0x1000, URZ ;  /* 0x0000100018107890 */ /* 0x000fe2000fffe0ff */
[----:B------:R-:W-:Y:S01]  /*198b0*/  MOV.SPILL R13, UR34 ;  /* 0x00000022000d7c02 */ /* 0x000fe20009000f00 */
[----:B------:R-:W-:-:S02]  /*198c0*/  UIADD3 UR50, UPT, UPT, UR26, 0x18, URZ ;  /* 0x000000181a327890 */ /* 0x000fc4000fffe0ff */
[----:B--2---:R-:W-:Y:S01]  /*198d0*/  UIADD3 UR4, UP0, UPT, UR4, 0x400, URZ ;  /* 0x0000040004047890 */ /* 0x004fe2000ff1e0ff */
[----:B------:R-:W-:Y:S01]  /*198e0*/  MOV.SPILL R8, UR18 ;  /* 0x0000001200087c02 */ /* 0x000fe20009000f00 */
[----:B------:R-:W-:Y:S02]  /*198f0*/  UIADD3 UR48, UPT, UPT, UR24, 0x1800, URZ ;  /* 0x0000180018307890 */ /* 0x000fe4000fffe0ff */
[----:B------:R-:W-:Y:S01]  /*19900*/  UIADD3.X UR5, UPT, UPT, URZ, UR5, URZ, UP0, !UPT ;  /* 0x00000005ff057290 */ /* 0x000fe200087fe4ff */
[----:B-1----:R-:W-:Y:S01]  /*19910*/  MOV.SPILL R0, UR50 ;  /* 0x0000003200007c02 */ /* 0x002fe20009000f00 */
[----:B------:R-:W-:Y:S02]  /*19920*/  UIADD3 UR64, UPT, UPT, UR24, 0x2000, URZ ;  /* 0x0000200018407890 */ /* 0x000fe4000fffe0ff */
[----:B------:R-:W-:Y:S01]  /*19930*/  UIADD3 UR66, UPT, UPT, UR26, 0x20, URZ ;  /* 0x000000201a427890 */ /* 0x000fe2000fffe0ff */
[----:B------:R-:W-:Y:S01]  /*19940*/  UMOV UR25, URZ ;  /* 0x000000ff00197c82 */ /* 0x000fe20008000000 */
[----:B------:R-:W-:Y:S01]  /*19950*/  UMOV UR35, UR27 ;  /* 0x0000001b00237c82 */ /* 0x000fe20008000000 */
[----:B------:R-:W-:Y:S01]  /*19960*/  UMOV UR36, UR28 ;  /* 0x0000001c00247c82 */ /* 0x000fe20008000000 */
[----:B------:R-:W-:Y:S01]  /*19970*/  UMOV UR37, UR29 ;  /* 0x0000001d00257c82 */ /* 0x000fe20008000000 */
[----:B------:R-:W-:Y:S01]  /*19980*/  UMOV UR33, UR25 ;  /* 0x0000001900217c82 */ /* 0x000fe20008000000 */
[----:B------:R-:W-:Y:S01]  /*19990*/  UMOV UR19, UR27 ;  /* 0x0000001b00137c82 */ /* 0x000fe20008000000 */
[----:B------:R-:W-:Y:S01]  /*199a0*/  UMOV UR20, UR28 ;  /* 0x0000001c00147c82 */ /* 0x000fe20008000000 */
[----:B------:R-:W-:Y:S01]  /*199b0*/  UMOV UR21, UR29 ;  /* 0x0000001d00157c82 */ /* 0x000fe20008000000 */
[----:B------:R-:W-:Y:S01]  /*199c0*/  UTMASTG.5D [UR24], [UR4] ;  /* 0x00000018040073b5 */ /* 0x000fe20008020000 */
[----:B------:R-:W-:Y:S01]  /*199d0*/  UMOV UR17, UR25 ;  /* 0x0000001900117c82 */ /* 0x000fe20008000000 */
[----:B------:R-:W-:Y:S01]  /*199e0*/  UMOV UR51, UR27 ;  /* 0x0000001b00337c82 */ /* 0x000fe20008000000 */
[----:B------:R-:W-:Y:S01]  /*199f0*/  UMOV UR52, UR28 ;  /* 0x0000001c00347c82 */ /* 0x000fe20008000000 */
[----:B------:R-:W-:Y:S01]  /*19a00*/  UMOV UR53, UR29 ;  /* 0x0000001d00357c82 */ /* 0x000fe20008000000 */
[----:B------:R-:W-:Y:S01]  /*19a10*/  UMOV UR49, UR25 ;  /* 0x0000001900317c82 */ /* 0x000fe20008000000 */
[----:B------:R-:W-:Y:S01]  /*19a20*/  UMOV UR67, UR27 ;  /* 0x0000001b00437c82 */ /* 0x000fe20008000000 */
[----:B------:R-:W-:Y:S01]  /*19a30*/  UMOV UR68, UR28 ;  /* 0x0000001c00447c82 */ /* 0x000fe20008000000 */
[----:B------:R1:W-:Y:S01]  /*19a40*/  UTMASTG.5D [UR32], [UR4] ;  /* 0x00000020040073b5 */ /* 0x0003e20008020000 */
[----:B------:R-:W-:Y:S01]  /*19a50*/  UMOV UR69, UR29 ;  /* 0x0000001d00457c82 */ /* 0x000fe20008000000 */
[----:B------:R-:W-:Y:S01]  /*19a60*/  UMOV UR65, UR25 ;  /* 0x0000001900417c82 */ /* 0x000fe20008000000 */
[----:B------:R-:W-:Y:S01]  /*19a70*/  UMOV UR30, UR66 ;  /* 0x00000042001e7c82 */ /* 0x000fe20008000000 */
[----:B------:R-:W-:Y:S01]  /*19a80*/  UIADD3 UR40, UPT, UPT, UR24, 0x400, URZ ;  /* 0x0000040018287890 */ /* 0x000fe2000fffe0ff */
[----:B------:R-:W-:Y:S01]  /*19a90*/  MOV.SPILL R21, UR69 ;  /* 0x0000004500157c02 */ /* 0x000fe20009000f00 */
[----:B------:R-:W-:Y:S01]  /*19aa0*/  UIADD3 UR10, UPT, UPT, UR26, 0x40, URZ ;  /* 0x000000401a0a7890 */ /* 0x000fe2000fffe0ff */
[----:B------:R-:W-:Y:S01]  /*19ab0*/  MOV.SPILL R20, UR68 ;  /* 0x0000004400147c02 */ /* 0x000fe20009000f00 */
[----:B------:R2:W-:Y:S01]  /*19ac0*/  UTMASTG.5D [UR16], [UR4] ;  /* 0x00000010040073b5 */ /* 0x0005e20008020000 */
[----:B------:R-:W-:Y:S01]  /*19ad0*/  UIADD3 UR8, UPT, UPT, UR24, 0x4000, URZ ;  /* 0x0000400018087890 */ /* 0x000fe2000fffe0ff */
[----:B------:R-:W-:Y:S01]  /*19ae0*/  MOV.SPILL R2, UR40 ;  /* 0x0000002800027c02 */ /* 0x000fe20009000f00 */
[----:B------:R-:W-:Y:S01]  /*19af0*/  UMOV UR42, UR26 ;  /* 0x0000001a002a7c82 */ /* 0x000fe20008000000 */
[----:B------:R-:W-:Y:S01]  /*19b00*/  UIADD3 UR40, UPT, UPT, UR24, 0x5800, URZ ;  /* 0x0000580018287890 */ /* 0x000fe2000fffe0ff */
[----:B------:R-:W-:Y:S01]  /*19b10*/  MOV.SPILL R4, UR42 ;  /* 0x0000002a00047c02 */ /* 0x000fe20009000f00 */
[----:B------:R-:W-:Y:S01]  /*19b20*/  UIADD3 UR42, UPT, UPT, UR26, 0x58, URZ ;  /* 0x000000581a2a7890 */ /* 0x000fe2000fffe0ff */
[----:B------:R-:W-:Y:S01]  /*19b30*/  MOV.SPILL R19, UR67 ;  /* 0x0000004300137c02 */ /* 0x000fe20009000f00 */
[----:B------:R3:W-:Y:S01]  /*19b40*/  UTMASTG.5D [UR48], [UR4] ;  /* 0x00000030040073b5 */ /* 0x0007e20008020000 */
[----:B------:R-:W-:Y:S01]  /*19b50*/  UMOV UR11, UR27 ;  /* 0x0000001b000b7c82 */ /* 0x000fe20008000000 */
[----:B------:R-:W-:Y:S01]  /*19b60*/  UMOV UR12, UR28 ;  /* 0x0000001c000c7c82 */ /* 0x000fe20008000000 */
[----:B------:R-:W-:Y:S01]  /*19b70*/  UMOV UR13, UR29 ;  /* 0x0000001d000d7c82 */ /* 0x000fe20008000000 */
[----:B------:R-:W-:Y:S01]  /*19b80*/  UMOV UR41, 0x40 ;  /* 0x0000004000297882 */ /* 0x000fe20000000000 */
[----:B------:R-:W-:Y:S01]  /*19b90*/  UMOV UR43, UR27 ;  /* 0x0000001b002b7c82 */ /* 0x000fe20008000000 */
[----:B------:R-:W-:Y:S01]  /*19ba0*/  UMOV UR44, UR28 ;  /* 0x0000001c002c7c82 */ /* 0x000fe20008000000 */
[----:B------:R-:W-:Y:S01]  /*19bb0*/  UMOV UR45, UR29 ;  /* 0x0000001d002d7c82 */ /* 0x000fe20008000000 */
[----:B------:R4:W-:Y:S01]  /*19bc0*/  UTMASTG.5D [UR64], [UR4] ;  /* 0x00000040040073b5 */ /* 0x0009e20008020000 */
[----:B------:R-:W-:Y:S01]  /*19bd0*/  UMOV UR9, UR25 ;  /* 0x0000001900097c82 */ /* 0x000fe20008000000 */
[----:B------:R-:W-:Y:S01]  /*19be0*/  MOV.SPILL R7, UR45 ;  /* 0x0000002d00077c02 */ /* 0x000fe20009000f00 */
[----:B------:R-:W-:Y:S01]  /*19bf0*/  UMOV UR14, UR42 ;  /* 0x0000002a000e7c82 */ /* 0x000fe20008000000 */
[----:B------:R-:W-:Y:S01]  /*19c00*/  MOV.SPILL R6, UR44 ;  /* 0x0000002c00067c02 */ /* 0x000fe20009000f00 */
[----:B------:R-:W-:Y:S01]  /*19c10*/  UIADD3 UR74, UPT, UPT, UR26, 0x68, URZ ;  /* 0x000000681a4a7890 */ /* 0x000fe2000fffe0ff */
[----:B------:R-:W-:Y:S01]  /*19c20*/  MOV.SPILL R5, UR43 ;  /* 0x0000002b00057c02 */ /* 0x000fe20009000f00 */
[----:B------:R-:W-:Y:S01]  /*19c30*/  UIADD3 UR72, UPT, UPT, UR24, 0x6800, URZ ;  /* 0x0000680018487890 */ /* 0x000fe2000fffe0ff */
[----:B------:R-:W-:Y:S01]  /*19c40*/  MOV.SPILL R3, UR41 ;  /* 0x0000002900037c02 */ /* 0x000fe20009000f00 */
[----:B------:R-:W-:Y:S01]  /*19c50*/  UMOV UR41, UR25 ;  /* 0x0000001900297c82 */ /* 0x000fe20008000000 */
[----:B------:R-:W-:Y:S01]  /*19c60*/  MOV.SPILL R16, UR37 ;  /* 0x0000002500107c02 */ /* 0x000fe20009000f00 */
[----:B------:R-:W-:Y:S01]  /*19c70*/  UIADD3 UR58, UPT, UPT, UR26, 0x78, URZ ;  /* 0x000000781a3a7890 */ /* 0x000fe2000fffe0ff */
[----:B------:R-:W-:Y:S01]  /*19c80*/  MOV.SPILL R15, UR36 ;  /* 0x00000024000f7c02 */ /* 0x000fe20009000f00 */
[----:B-1----:R-:W-:Y:S01]  /*19c90*/  UIADD3 UR32, UPT, UPT, UR24, 0xc00, URZ ;  /* 0x00000c0018207890 */ /* 0x002fe2000fffe0ff */
[----:B------:R-:W-:Y:S01]  /*19ca0*/  MOV.SPILL R14, UR35 ;  /* 0x00000023000e7c02 */ /* 0x000fe20009000f00 */
[----:B------:R-:W-:Y:S01]  /*19cb0*/  UIADD3 UR34, UPT, UPT, UR26, 0x48, URZ ;  /* 0x000000481a227890 */ /* 0x000fe2000fffe0ff */
[----:B------:R-:W-:Y:S01]  /*19cc0*/  UMOV UR33, 0x40 ;  /* 0x0000004000217882 */ /* 0x000fe20000000000 */
[----:B------:R-:W-:-:S02]  /*19cd0*/  UIADD3 UR56, UPT, UPT, UR24, 0x7800, URZ ;  /* 0x0000780018387890 */ /* 0x000fc4000fffe0ff */
[----:B------:R-:W-:Y:S01]  /*19ce0*/  MOV.SPILL R11, UR32 ;  /* 0x00000020000b7c02 */ /* 0x000fe20009000f00 */
[----:B------:R-:W-:Y:S01]  /*19cf0*/  UIADD3 UR32, UPT, UPT, UR24, 0x4800, URZ ;  /* 0x0000480018207890 */ /* 0x000fe2000fffe0ff */
[----:B------:R-:W-:Y:S01]  /*19d00*/  MOV.SPILL R12, UR33 ;  /* 0x00000021000c7c02 */ /* 0x000fe20009000f00 */
[----:B--2---:R-:W-:Y:S02]  /*19d10*/  UIADD3 UR16, UPT, UPT, UR24, 0x5000, URZ ;  /* 0x0000500018107890 */ /* 0x004fe4000fffe0ff */
[----:B------:R-:W-:Y:S01]  /*19d20*/  UIADD3 UR18, UPT, UPT, UR26, 0x50, URZ ;  /* 0x000000501a127890 */ /* 0x000fe2000fffe0ff */
[----:B------:R-:W-:Y:S01]  /*19d30*/  UMOV UR33, UR25 ;  /* 0x0000001900217c82 */ /* 0x000fe20008000000 */
[----:B------:R-:W-:Y:S01]  /*19d40*/  UMOV UR75, UR27 ;  /* 0x0000001b004b7c82 */ /* 0x000fe20008000000 */
[----:B------:R-:W-:Y:S01]  /*19d50*/  UMOV UR76, UR28 ;  /* 0x0000001c004c7c82 */ /* 0x000fe20008000000 */
[----:B---3--:R-:W-:Y:S02]  /*19d60*/  UIADD3 UR48, UPT, UPT, UR24, 0x6000, URZ ;  /* 0x0000600018307890 */ /* 0x008fe4000fffe0ff */
[----:B------:R-:W-:Y:S01]  /*19d70*/  UIADD3 UR50, UPT, UPT, UR26, 0x60, URZ ;  /* 0x000000601a327890 */ /* 0x000fe2000fffe0ff */
[----:B------:R-:W-:Y:S01]  /*19d80*/  UMOV UR77, UR29 ;  /* 0x0000001d004d7c82 */ /* 0x000fe20008000000 */
[----:B------:R-:W-:Y:S01]  /*19d90*/  UMOV UR73, UR25 ;  /* 0x0000001900497c82 */ /* 0x000fe20008000000 */
[----:B------:R-:W-:Y:S01]  /*19da0*/  UMOV UR59, UR27 ;  /* 0x0000001b003b7c82 */ /* 0x000fe20008000000 */
[----:B------:R-:W-:Y:S01]  /*19db0*/  UMOV UR60, UR28 ;  /* 0x0000001c003c7c82 */ /* 0x000fe20008000000 */
[----:B----4-:R-:W-:-:S02]  /*19dc0*/  UIADD3 UR64, UPT, UPT, UR24, 0x2800, URZ ;  /* 0x0000280018407890 */ /* 0x010fc4000fffe0ff */
[----:B------:R-:W-:Y:S01]  /*19dd0*/  UIADD3 UR66, UPT, UPT, UR26, 0x28, URZ ;  /* 0x000000281a427890 */ /* 0x000fe2000fffe0ff */
[----:B------:R-:W-:Y:S01]  /*19de0*/  UMOV UR7, UR50 ;  /* 0x0000003200077c82 */ /* 0x000fe20008000000 */
[----:B------:R-:W-:Y:S01]  /*19df0*/  UMOV UR61, UR29 ;  /* 0x0000001d003d7c82 */ /* 0x000fe20008000000 */
[----:B------:R-:W-:-:S04]  /*19e00*/  UMOV UR57, UR25 ;  /* 0x0000001900397c82 */ /* 0x000fc80008000000 */
[----:B------:R-:W-:Y:S02]  /*19e10*/  UMOV UR23, UR66 ;  /* 0x0000004200177c82 */ /* 0x000fe40008000000 */
[----:B------:R1:W-:Y:S01]  /*19e20*/  UTMASTG.5D [UR64], [UR4] ;  /* 0x00000040040073b5 */ /* 0x0003e20008020000 */
[----:B------:R-:W-:-:S04]  /*19e30*/  MOV.SPILL R10, UR23 ;  /* 0x00000017000a7c02 */ /* 0x000fc80009000f00 */
[----:B------:R-:W-:Y:S01]  /*19e40*/  R2UR.FILL UR23, R10 ;  /* 0x000000000a1772ca */ /* 0x000fe200004e0000 */
[----:B-1----:R-:W-:Y:S02]  /*19e50*/  UIADD3 UR64, UPT, UPT, UR24, 0x3000, URZ ;  /* 0x0000300018407890 */ /* 0x002fe4000fffe0ff */
[----:B------:R-:W-:-:S07]  /*19e60*/  UIADD3 UR66, UPT, UPT, UR26, 0x30, URZ ;  /* 0x000000301a427890 */ /* 0x000fce000fffe0ff */
        /* <DEDUP_REMOVED lines=8> */
[----:B------:R2:W-:Y:S01]  /*19ef0*/  UTMASTG.5D [UR8], [UR4] ;  /* 0x00000008040073b5 */ /* 0x0005e20008020000 */
[----:B------:R3:W-:Y:S01]  /*19f00*/  UTMASTG.5D [UR32], [UR4] ;  /* 0x00000020040073b5 */ /* 0x0007e20008020000 */
[----:B------:R4:W-:Y:S01]  /*19f10*/  UTMASTG.5D [UR16], [UR4] ;  /* 0x00000010040073b5 */ /* 0x0009e20008020000 */
[----:B------:R5:W-:Y:S01]  /*19f20*/  UTMASTG.5D [UR40], [UR4] ;  /* 0x00000028040073b5 */ /* 0x000be20008020000 */
[----:B-1----:R-:W-:Y:S02]  /*19f30*/  R2UR.FILL UR69, R21 ;  /* 0x00000000154572ca */ /* 0x002fe400004e0000 */
[----:B------:R-:W-:Y:S01]  /*19f40*/  R2UR.FILL UR68, R20 ;  /* 0x00000000144472ca */ /* 0x000fe200004e0000 */
[----:B------:R1:W-:Y:S01]  /*19f50*/  UTMASTG.5D [UR48], [UR4] ;  /* 0x00000030040073b5 */ /* 0x0003e20008020000 */
[----:B------:R-:W-:-:S02]  /*19f60*/  R2UR.FILL UR67, R19 ;  /* 0x00000000134372ca */ /* 0x000fc400004e0000 */
[----:B------:R-:W-:Y:S02]  /*19f70*/  R2UR.FILL UR66, R18 ;  /* 0x00000000124272ca */ /* 0x000fe400004e0000 */
[----:B------:R-:W-:Y:S01]  /*19f80*/  R2UR.FILL UR64, R17 ;  /* 0x00000000114072ca */ /* 0x000fe200004e0000 */
[----:B--2---:R-:W-:Y:S01]  /*19f90*/  UMOV UR8, UR34 ;  /* 0x0000002200087c82 */ /* 0x004fe20008000000 */
[----:B------:R-:W-:Y:S01]  /*19fa0*/  UMOV UR13, UR18 ;  /* 0x00000012000d7c82 */ /* 0x000fe20008000000 */
[----:B------:R-:W-:Y:S01]  /*19fb0*/  UTMASTG.5D [UR72], [UR4] ;  /* 0x00000048040073b5 */ /* 0x000fe20008020000 */
[----:B------:R-:W-:Y:S01]  /*19fc0*/  UMOV UR9, 0x40 ;  /* 0x0000004000097882 */ /* 0x000fe20000000000 */
[----:B---3--:R-:W-:Y:S02]  /*19fd0*/  R2UR.FILL UR37, R16 ;  /* 0x00000000102572ca */ /* 0x008fe400004e0000 */
[----:B------:R-:W-:Y:S02]  /*19fe0*/  R2UR.FILL UR36, R15 ;  /* 0x000000000f2472ca */ /* 0x000fe400004e0000 */
[----:B------:R-:W-:-:S04]  /*19ff0*/  R2UR.FILL UR35, R14 ;  /* 0x000000000e2372ca */ /* 0x000fc800004e0000 */
[----:B------:R-:W-:Y:S01]  /*1a000*/  UTMASTG.5D [UR64], [UR4] ;  /* 0x00000040040073b5 */ /* 0x000fe20008020000 */
[----:B------:R-:W-:Y:S02]  /*1a010*/  R2UR.FILL UR34, R13 ;  /* 0x000000000d2272ca */ /* 0x000fe400004e0000 */
[----:B------:R-:W-:Y:S01]  /*1a020*/  R2UR.FILL UR33, R12 ;  /* 0x000000000c2172ca */ /* 0x000fe200004e0000 */
[----:B----4-:R-:W-:Y:S01]  /*1a030*/  UIADD3 UR16, UPT, UPT, UR24, 0x1400, URZ ;  /* 0x0000140018107890 */ /* 0x010fe2000fffe0ff */
[----:B------:R-:W-:Y:S01]  /*1a040*/  R2UR.FILL UR32, R11 ;  /* 0x000000000b2072ca */ /* 0x000fe200004e0000 */
[----:B------:R-:W-:Y:S01]  /*1a050*/  UMOV UR17, 0x40 ;  /* 0x0000004000117882 */ /* 0x000fe20000000000 */
[----:B------:R-:W-:Y:S01]  /*1a060*/  R2UR.FILL UR18, R8 ;  /* 0x00000000081272ca */ /* 0x000fe200004e0000 */
[----:B------:R-:W-:Y:S01]  /*1a070*/  UTMASTG.5D [UR56], [UR4] ;  /* 0x00000038040073b5 */ /* 0x000fe20008020000 */
[----:B-----5:R-:W-:Y:S02]  /*1a080*/  R2UR.FILL UR45, R7 ;  /* 0x00000000072d72ca */ /* 0x020fe400004e0000 */
[----:B------:R-:W-:-:S02]  /*1a090*/  R2UR.FILL UR44, R6 ;  /* 0x00000000062c72ca */ /* 0x000fc400004e0000 */
[----:B------:R-:W-:Y:S02]  /*1a0a0*/  R2UR.FILL UR43, R5 ;  /* 0x00000000052b72ca */ /* 0x000fe400004e0000 */
[----:B------:R-:W-:Y:S02]  /*1a0b0*/  R2UR.FILL UR42, R4 ;  /* 0x00000000042a72ca */ /* 0x000fe400004e0000 */
[----:B------:R-:W-:Y:S01]  /*1a0c0*/  R2UR.FILL UR41, R3 ;  /* 0x00000000032972ca */ /* 0x000fe200004e0000 */
[----:B-1----:R-:W-:Y:S01]  /*1a0d0*/  UIADD3 UR48, UPT, UPT, UR24, 0x1c00, URZ ;  /* 0x00001c0018307890 */ /* 0x002fe2000fffe0ff */
[----:B------:R-:W-:Y:S01]  /*1a0e0*/  R2UR.FILL UR40, R2 ;  /* 0x00000000022872ca */ /* 0x000fe200004e0000 */
[----:B------:R-:W-:Y:S01]  /*1a0f0*/  UMOV UR49, 0x40 ;  /* 0x0000004000317882 */ /* 0x000fe20000000000 */
[----:B------:R-:W-:-:S11]  /*1a100*/  R2UR.FILL UR50, R0 ;  /* 0x00000000003272ca */ /* 0x000fd600004e0000 */
[----:B------:R1:W-:Y:S01]  /*1a110*/  UTMASTG.5D [UR40], [UR4] ;  /* 0x00000028040073b5 */ /* 0x0003e20008020000 */
[----:B------:R2:W-:Y:S01]  /*1a120*/  UTMASTG.5D [UR32], [UR4] ;  /* 0x00000020040073b5 */ /* 0x0005e20008020000 */
[----:B------:R3:W-:Y:S01]  /*1a130*/  UTMASTG.5D [UR16], [UR4] ;  /* 0x00000010040073b5 */ /* 0x0007e20008020000 */
[----:B------:R4:W-:Y:S01]  /*1a140*/  UTMASTG.5D [UR48], [UR4] ;  /* 0x00000030040073b5 */ /* 0x0009e20008020000 */
[----:B-1----:R-:W-:Y:S01]  /*1a150*/  UIADD3 UR40, UPT, UPT, UR24, 0x2400, URZ ;  /* 0x0000240018287890 */ /* 0x002fe2000fffe0ff */
[----:B------:R-:W-:Y:S01]  /*1a160*/  UMOV UR41, 0x40 ;  /* 0x0000004000297882 */ /* 0x000fe20000000000 */
[----:B------:R-:W-:Y:S01]  /*1a170*/  UMOV UR43, UR27 ;  /* 0x0000001b002b7c82 */ /* 0x000fe20008000000 */
[----:B------:R-:W-:Y:S01]  /*1a180*/  UMOV UR44, UR28 ;  /* 0x0000001c002c7c82 */ /* 0x000fe20008000000 */
[----:B------:R-:W-:Y:S01]  /*1a190*/  UMOV UR45, UR29 ;  /* 0x0000001d002d7c82 */ /* 0x000fe20008000000 */
[----:B------:R-:W-:Y:S01]  /*1a1a0*/  UMOV UR42, UR30 ;  /* 0x0000001e002a7c82 */ /* 0x000fe20008000000 */
[----:B--2---:R-:W-:-:S03]  /*1a1b0*/  UIADD3 UR32, UPT, UPT, UR24, 0x2c00, URZ ;  /* 0x00002c0018207890 */ /* 0x004fc6000fffe0ff */
[----:B------:R1:W-:Y:S01]  /*1a1c0*/  UTMASTG.5D [UR40], [UR4] ;  /* 0x00000028040073b5 */ /* 0x0003e20008020000 */
[----:B------:R-:W-:Y:S01]  /*1a1d0*/  UMOV UR33, 0x40 ;  /* 0x0000004000217882 */ /* 0x000fe20000000000 */
[----:B------:R-:W-:Y:S01]  /*1a1e0*/  UMOV UR35, UR27 ;  /* 0x0000001b00237c82 */ /* 0x000fe20008000000 */
[----:B------:R-:W-:Y:S01]  /*1a1f0*/  UMOV UR36, UR28 ;  /* 0x0000001c00247c82 */ /* 0x000fe20008000000 */
[----:B------:R-:W-:Y:S01]  /*1a200*/  UMOV UR37, UR29 ;  /* 0x0000001d00257c82 */ /* 0x000fe20008000000 */
[----:B------:R-:W-:Y:S01]  /*1a210*/  UMOV UR34, UR23 ;  /* 0x0000001700227c82 */ /* 0x000fe20008000000 */
[----:B---3--:R-:W-:Y:S01]  /*1a220*/  UIADD3 UR16, UPT, UPT, UR24, 0x3400, URZ ;  /* 0x0000340018107890 */ /* 0x008fe2000fffe0ff */
[----:B------:R2:W-:Y:S01]  /*1a230*/  UTMASTG.5D [UR32], [UR4] ;  /* 0x00000020040073b5 */ /* 0x0005e20008020000 */
[----:B------:R-:W-:Y:S01]  /*1a240*/  UMOV UR18, UR22 ;  /* 0x0000001600127c82 */ /* 0x000fe20008000000 */
[----:B----4-:R-:W-:-:S06]  /*1a250*/  UIADD3 UR48, UPT, UPT, UR24, 0x3c00, URZ ;  /* 0x00003c0018307890 */ /* 0x010fcc000fffe0ff */
[----:B------:R3:W-:Y:S01]  /*1a260*/  UTMASTG.5D [UR16], [UR4] ;  /* 0x00000010040073b5 */ /* 0x0007e20008020000 */
[----:B------:R-:W-:Y:S02]  /*1a270*/  UMOV UR50, UR15 ;  /* 0x0000000f00327c82 */ /* 0x000fe40008000000 */
[----:B------:R-:W-:Y:S01]  /*1a280*/  UTMASTG.5D [UR48], [UR4] ;  /* 0x00000030040073b5 */ /* 0x000fe20008020000 */
[----:B-1----:R-:W-:Y:S01]  /*1a290*/  UIADD3 UR40, UPT, UPT, UR24, 0x4400, URZ ;  /* 0x0000440018287890 */ /* 0x002fe2000fffe0ff */
[----:B------:R-:W-:Y:S01]  /*1a2a0*/  UMOV UR42, UR10 ;  /* 0x0000000a002a7c82 */ /* 0x000fe20008000000 */
[----:B------:R-:W-:Y:S01]  /*1a2b0*/  UMOV UR10, UR14 ;  /* 0x0000000e000a7c82 */ /* 0x000fe20008000000 */
[----:B--2---:R-:W-:-:S06]  /*1a2c0*/  UIADD3 UR32, UPT, UPT, UR24, 0x4c00, URZ ;  /* 0x00004c0018207890 */ /* 0x004fcc000fffe0ff */
[----:B------:R1:W-:Y:S01]  /*1a2d0*/  UTMASTG.5D [UR40], [UR4] ;  /* 0x00000028040073b5 */ /* 0x0003e20008020000 */
[----:B------:R-:W-:Y:S01]  /*1a2e0*/  UMOV UR34, UR8 ;  /* 0x0000000800227c82 */ /* 0x000fe20008000000 */
[----:B------:R-:W-:Y:S02]  /*1a2f0*/  UIADD3 UR8, UPT, UPT, UR24, 0x5c00, URZ ;  /* 0x00005c0018087890 */ /* 0x000fe4000fffe0ff */
[----:B---3--:R-:W-:Y:S01]  /*1a300*/  UIADD3 UR16, UPT, UPT, UR24, 0x5400, URZ ;  /* 0x0000540018107890 */ /* 0x008fe2000fffe0ff */
[----:B------:R2:W-:Y:S01]  /*1a310*/  UTMASTG.5D [UR32], [UR4] ;  /* 0x00000020040073b5 */ /* 0x0005e20008020000 */
[----:B------:R-:W-:Y:S01]  /*1a320*/  UMOV UR18, UR13 ;  /* 0x0000000d00127c82 */ /* 0x000fe20008000000 */
[----:B------:R-:W-:-:S06]  /*1a330*/  UMOV UR13, UR29 ;  /* 0x0000001d000d7c82 */ /* 0x000fcc0008000000 */
[----:B------:R3:W-:Y:S01]  /*1a340*/  UTMASTG.5D [UR16], [UR4] ;  /* 0x00000010040073b5 */ /* 0x0007e20008020000 */
[----:B------:R4:W-:Y:S01]  /*1a350*/  UTMASTG.5D [UR8], [UR4] ;  /* 0x00000008040073b5 */ /* 0x0009e20008020000 */
[----:B-1----:R-:W-:Y:S01]  /*1a360*/  UIADD3 UR40, UPT, UPT, UR24, 0x6400, URZ ;  /* 0x0000640018287890 */ /* 0x002fe2000fffe0ff */
[----:B------:R-:W-:Y:S01]  /*1a370*/  UMOV UR42, UR7 ;  /* 0x00000007002a7c82 */ /* 0x000fe20008000000 */
[----:B--2---:R-:W-:-:S07]  /*1a380*/  UIADD3 UR32, UPT, UPT, UR24, 0x6c00, URZ ;  /* 0x00006c0018207890 */ /* 0x004fce000fffe0ff */
[----:B------:R2:W-:Y:S01]  /*1a390*/  UTMASTG.5D [UR40], [UR4] ;  /* 0x00000028040073b5 */ /* 0x0005e20008020000 */
[----:B------:R-:W-:Y:S01]  /*1a3a0*/  UMOV UR34, UR74 ;  /* 0x0000004a00227c82 */ /* 0x000fe20008000000 */
[----:B---3--:R-:W-:Y:S01]  /*1a3b0*/  UIADD3 UR16, UPT, UPT, UR24, 0x7400, URZ ;  /* 0x0000740018107890 */ /* 0x008fe2000fffe0ff */
[----:B------:R2:W-:Y:S01]  /*1a3c0*/  UTMASTG.5D [UR32], [UR4] ;  /* 0x00000020040073b5 */ /* 0x0005e20008020000 */
[----:B------:R-:W-:Y:S01]  /*1a3d0*/  UMOV UR18, UR66 ;  /* 0x0000004200127c82 */ /* 0x000fe20008000000 */
[----:B----4-:R-:W-:-:S06]  /*1a3e0*/  UIADD3 UR8, UPT, UPT, UR24, 0x7c00, URZ ;  /* 0x00007c0018087890 */ /* 0x010fcc000fffe0ff */
[----:B------:R2:W-:Y:S01]  /*1a3f0*/  UTMASTG.5D [UR16], [UR4] ;  /* 0x00000010040073b5 */ /* 0x0005e20008020000 */
[----:B------:R-:W-:Y:S02]  /*1a400*/  UMOV UR10, UR58 ;  /* 0x0000003a000a7c82 */ /* 0x000fe40008000000 */
[----:B------:R2:W-:Y:S02]  /*1a410*/  UTMASTG.5D [UR8], [UR4] ;  /* 0x00000008040073b5 */ /* 0x0005e40008020000 */
[----:B--2---:R-:W-:Y:S01]  /*1a420*/  NOP ;  /* 0x0000000000007918 */ /* 0x004fe20000000000 */
.L_x_365:
[----:B------:R-:W-:Y:S05]  /*1a430*/  BSYNC.RECONVERGENT B0 ;  /* 0x0000000000007941 */ /* 0x000fea0003800200 */
.L_x_364:
[----:B------:R0:W-:Y:S01]  /*1a440*/  UTMACMDFLUSH ;  /* 0x00000000000079b7 */ /* 0x0001e20000000000 */
[----:B------:R-:W-:Y:S05]  /*1a450*/  BRA.U UP6, `(.L_x_366) ;  /* 0x0000000106047547 */ /* 0x000fea000b800000 */
[----:B------:R-:W-:Y:S05]  /*1a460*/  BPT.TRAP 0x1 ;  /* 0x000000040000795c */ /* 0x000fea0000300000 */
.L_x_366:
[----:B------:R-:W2:Y:S02]  /*1a470*/  SYNCS.PHASECHK.TRANS64.TRYWAIT P0, [UR24+0x280b8], R22 ;  /* 0x0280b816ff0075a7 */ /* 0x000ea40008001118 */
[----:B--2---:R-:W-:Y:S05]  /*1a480*/  @!P0 BRA `(.L_x_367) ;  /* 0x0000002400448947 */ /* 0x004fea0003800000 */
.L_x_463:
[----:B------:R-:W-:Y:S04]  /*1a490*/  BSSY.RECONVERGENT B0, `(.L_x_368) ;  /* 0x00000ea000007945 */ /* 0x000fe80003800200 */
[----:B------:R-:W-:Y:S05]  /*1a4a0*/  @!P1 BRA `(.L_x_369) ;  /* 0x0000000c00a09947 */ /* 0x000fea0003800000 */
[----:B------:R-:W2:Y:S01]  /*1a4b0*/  LDCU.64 UR4, c[0x0][0x348] ;  /* 0x00006900ff0477ac */ /* 0x000ea20008000a00 */
[----:B------:R-:W-:Y:S01]  /*1a4c0*/  IMAD.U32 R3, RZ, RZ, UR27 ;  /* 0x0000001bff037e24 */ /* 0x000fe2000f8e00ff */
[----:B------:R-:W-:Y:S01]  /*1a4d0*/  MOV.SPILL R28, UR29 ;  /* 0x0000001d001c7c02 */ /* 0x000fe20009000f00 */
[----:B------:R-:W-:Y:S01]  /*1a4e0*/  IMAD.U32 R2, RZ, RZ, UR28 ;  /* 0x0000001cff027e24 */ /* 0x000fe2000f8e00ff */
[----:B------:R-:W-:Y:S01]  /*1a4f0*/  UIADD3 UR66, UPT, UPT, UR26, 0xf0, URZ ;  /* 0x000000f01a427890 */ /* 0x000fe2000fffe0ff */
[----:B-1----:R-:W-:Y:S01]  /*1a500*/  IMAD.U32 R0, RZ, RZ, UR29 ;  /* 0x0000001dff007e24 */ /* 0x002fe2000f8e00ff */
[----:B------:R-:W-:Y:S01]  /*1a510*/  UIADD3 UR64, UPT, UPT, UR24, 0xf000, URZ ;  /* 0x0000f00018407890 */ /* 0x000fe2000fffe0ff */
[----:B------:R-:W-:Y:S01]  /*1a520*/  IMAD.U32 R13, RZ, RZ, UR27 ;  /* 0x0000001bff0d7e24 */ /* 0x000fe2000f8e00ff */
[----:B------:R-:W-:Y:S01]  /*1a530*/  UIADD3 UR18, UPT, UPT, UR26, 0x80, URZ ;  /* 0x000000801a127890 */ /* 0x000fe2000fffe0ff */
[----:B------:R-:W-:Y:S01]  /*1a540*/  IMAD.U32 R12, RZ, RZ, UR28 ;  /* 0x0000001cff0c7e24 */ /* 0x000fe2000f8e00ff */
[----:B------:R-:W-:Y:S01]  /*1a550*/  UIADD3 UR16, UPT, UPT, UR24, 0x8000, URZ ;  /* 0x0000800018107890 */ /* 0x000fe2000fffe0ff */
[----:B------:R-:W-:Y:S01]  /*1a560*/  MOV.SPILL R7, UR66 ;  /* 0x0000004200077c02 */ /* 0x000fe20009000f00 */
[----:B------:R-:W-:Y:S01]  /*1a570*/  UIADD3 UR34, UPT, UPT, UR26, 0x88, URZ ;  /* 0x000000881a227890 */ /* 0x000fe2000fffe0ff */
[----:B------:R-:W-:Y:S01]  /*1a580*/  MOV.SPILL R6, UR64 ;  /* 0x0000004000067c02 */ /* 0x000fe20009000f00 */
[----:B------:R-:W-:Y:S01]  /*1a590*/  UIADD3 UR32, UPT, UPT, UR24, 0x8800, URZ ;  /* 0x0000880018207890 */ /* 0x000fe2000fffe0ff */
[----:B------:R-:W-:Y:S01]  /*1a5a0*/  IMAD.U32 R11, RZ, RZ, UR29 ;  /* 0x0000001dff0b7e24 */ /* 0x000fe2000f8e00ff */
[----:B------:R-:W-:Y:S01]  /*1a5b0*/  UIADD3 UR58, UPT, UPT, UR26, 0x90, URZ ;  /* 0x000000901a3a7890 */ /* 0x000fe2000fffe0ff */
[----:B------:R-:W-:Y:S01]  /*1a5c0*/  MOV.SPILL R27, UR28 ;  /* 0x0000001c001b7c02 */ /* 0x000fe20009000f00 */
[----:B--2---:R-:W-:Y:S01]  /*1a5d0*/  UIADD3 UR4, UP0, UPT, UR4, 0x400, URZ ;  /* 0x0000040004047890 */ /* 0x004fe2000ff1e0ff */
[----:B------:R-:W-:Y:S01]  /*1a5e0*/  MOV.SPILL R19, UR34 ;  /* 0x0000002200137c02 */ /* 0x000fe20009000f00 */
[----:B------:R-:W-:Y:S01]  /*1a5f0*/  UIADD3 UR56, UPT, UPT, UR24, 0x9000, URZ ;  /* 0x0000900018387890 */ /* 0x000fe2000fffe0ff */
[----:B------:R-:W-:Y:S01]  /*1a600*/  MOV.SPILL R26, UR27 ;  /* 0x0000001b001a7c02 */ /* 0x000fe20009000f00 */
[----:B------:R-:W-:Y:S01]  /*1a610*/  UIADD3.X UR5, UPT, UPT, URZ, UR5, URZ, UP0, !UPT ;  /* 0x00000005ff057290 */ /* 0x000fe200087fe4ff */
[----:B------:R-:W-:Y:S01]  /*1a620*/  MOV.SPILL R25, UR26 ;  /* 0x0000001a00197c02 */ /* 0x000fe20009000f00 */
[----:B------:R-:W-:Y:S01]  /*1a630*/  UIADD3 UR50, UPT, UPT, UR26, 0x98, URZ ;  /* 0x000000981a327890 */ /* 0x000fe2000fffe0ff */
[----:B------:R-:W-:Y:S01]  /*1a640*/  MOV.SPILL R23, UR24 ;  /* 0x0000001800177c02 */ /* 0x000fe20009000f00 */
[----:B------:R-:W-:-:S02]  /*1a650*/  UIADD3 UR48, UPT, UPT, UR24, 0x9800, URZ ;  /* 0x0000980018307890 */ /* 0x000fc4000fffe0ff */
[----:B------:R-:W-:Y:S02]  /*1a660*/  UIADD3 UR42, UPT, UPT, UR26, 0xa0, URZ ;  /* 0x000000a01a2a7890 */ /* 0x000fe4000fffe0ff */
[----:B------:R-:W-:Y:S01]  /*1a670*/  UIADD3 UR40, UPT, UPT, UR24, 0xa000, URZ ;  /* 0x0000a00018287890 */ /* 0x000fe2000fffe0ff */
[----:B------:R-:W-:Y:S01]  /*1a680*/  MOV.SPILL R16, UR50 ;  /* 0x0000003200107c02 */ /* 0x000fe20009000f00 */
        /* <DEDUP_REMOVED lines=9> */
[----:B------:R-:W-:Y:S01]  /*1a720*/  UIADD3 UR9, UPT, UPT, UR26, 0xc8, URZ ;  /* 0x000000c81a097890 */ /* 0x000fe2000fffe0ff */
[----:B------:R-:W-:Y:S01]  /*1a730*/  UTMASTG.5D [UR16], [UR4] ;  /* 0x00000010040073b5 */ /* 0x000fe20008020000 */
[----:B------:R-:W-:Y:S01]  /*1a740*/  UIADD3 UR7, UPT, UPT, UR24, 0xc800, URZ ;  /* 0x0000c80018077890 */ /* 0x000fe2000fffe0ff */
[----:B------:R-:W-:Y:S01]  /*1a750*/  MOV.SPILL R22, UR37 ;  /* 0x0000002500167c02 */ /* 0x000fe20009000f00 */
[----:B------:R-:W-:Y:S01]  /*1a760*/  UMOV UR33, UR17 ;  /* 0x0000001100217c82 */ /* 0x000fe20008000000 */
        /* <DEDUP_REMOVED lines=18> */
[----:B------:R-:W-:Y:S01]  /*1a890*/  IMAD.U32 R15, RZ, RZ, UR9 ;  /* 0x00000009ff0f7e24 */ /* 0x000fe2000f8e00ff */
[----:B------:R-:W-:Y:S01]  /*1a8a0*/  UMOV UR23, UR66 ;  /* 0x0000004200177c82 */ /* 0x000fe20008000000 */
[----:B------:R-:W-:Y:S01]  /*1a8b0*/  IMAD.U32 R14, RZ, RZ, UR7 ;  /* 0x00000007ff0e7e24 */ /* 0x000fe2000f8e00ff */
[----:B------:R-:W-:Y:S01]  /*1a8c0*/  UIADD3 UR9, UPT, UPT, UR26, 0xd0, URZ ;  /* 0x000000d01a097890 */ /* 0x000fe2000fffe0ff */
[----:B------:R-:W-:Y:S01]  /*1a8d0*/  MOV.SPILL R10, UR69 ;  /* 0x00000045000a7c02 */ /* 0x000fe20009000f00 */
[----:B------:R3:W-:Y:S01]  /*1a8e0*/  UTMASTG.5D [UR48], [UR4] ;  /* 0x00000030040073b5 */ /* 0x0007e20008020000 */
[----:B------:R-:W-:Y:S01]  /*1a8f0*/  UIADD3 UR7, UPT, UPT, UR24, 0xd000, URZ ;  /* 0x0000d00018077890 */ /* 0x000fe2000fffe0ff */
[----:B------:R-:W-:Y:S01]  /*1a900*/  MOV.SPILL R9, UR68 ;  /* 0x0000004400097c02 */ /* 0x000fe20009000f00 */
[----:B------:R-:W-:Y:S01]  /*1a910*/  UMOV UR30, UR58 ;  /* 0x0000003a001e7c82 */ /* 0x000fe20008000000 */
[----:B------:R-:W-:Y:S01]  /*1a920*/  IMAD.U32 R5, RZ, RZ, UR9 ;  /* 0x00000009ff057e24 */ /* 0x000fe2000f8e00ff */
[----:B------:R-:W-:Y:S01]  /*1a930*/  UIADD3 UR10, UPT, UPT, UR26, 0xc0, URZ ;  /* 0x000000c01a0a7890 */ /* 0x000fe2000fffe0ff */
[----:B------:R-:W-:Y:S01]  /*1a940*/  MOV.SPILL R8, UR67 ;  /* 0x0000004300087c02 */ /* 0x000fe20009000f00 */
[----:B------:R-:W-:Y:S01]  /*1a950*/  IMAD.U32 R4, RZ, RZ, UR7 ;  /* 0x00000007ff047e24 */ /* 0x000fe2000f8e00ff */
[----:B------:R4:W-:Y:S01]  /*1a960*/  UTMASTG.5D [UR40], [UR4] ;  /* 0x00000028040073b5 */ /* 0x0009e20008020000 */
[----:B------:R-:W-:Y:S01]  /*1a970*/  UIADD3 UR8, UPT, UPT, UR24, 0xc000, URZ ;  /* 0x0000c00018087890 */ /* 0x000fe2000fffe0ff */
[----:B------:R-:W-:Y:S01]  /*1a980*/  MOV.SPILL R29, UR30 ;  /* 0x0000001e001d7c02 */ /* 0x000fe20009000f00 */
[----:B------:R-:W-:Y:S01]  /*1a990*/  UMOV UR11, UR27 ;  /* 0x0000001b000b7c82 */ /* 0x000fe20008000000 */
[----:B------:R-:W-:Y:S01]  /*1a9a0*/  UMOV UR12, UR28 ;  /* 0x0000001c000c7c82 */ /* 0x000fe20008000000 */
[----:B------:R-:W-:Y:S01]  /*1a9b0*/  UMOV UR13, UR29 ;  /* 0x0000001d000d7c82 */ /* 0x000fe20008000000 */
[----:B------:R-:W-:Y:S01]  /*1a9c0*/  UIADD3 UR74, UPT, UPT, UR26, 0xe8, URZ ;  /* 0x000000e81a4a7890 */ /* 0x000fe2000fffe0ff */
[----:B------:R-:W-:Y:S01]  /*1a9d0*/  MOV.SPILL R21, UR36 ;  /* 0x0000002400157c02 */ /* 0x000fe20009000f00 */
[----:B------:R5:W-:Y:S01]  /*1a9e0*/  UTMASTG.5D [UR64], [UR4] ;  /* 0x00000040040073b5 */ /* 0x000be20008020000 */
[----:B------:R-:W-:Y:S01]  /*1a9f0*/  UIADD3 UR72, UPT, UPT, UR24, 0xe800, URZ ;  /* 0x0000e80018487890 */ /* 0x000fe2000fffe0ff */
[----:B------:R-:W-:Y:S01]  /*1aa00*/  MOV.SPILL R20, UR35 ;  /* 0x0000002300147c02 */ /* 0x000fe20009000f00 */
[----:B------:R-:W-:Y:S01]  /*1aa10*/  UMOV UR75, UR27 ;  /* 0x0000001b004b7c82 */ /* 0x000fe20008000000 */
[----:B------:R-:W-:Y:S01]  /*1aa20*/  UMOV UR76, UR28 ;  /* 0x0000001c004c7c82 */ /* 0x000fe20008000000 */
[----:B-1----:R-:W-:Y:S01]  /*1aa30*/  UIADD3 UR32, UPT, UPT, UR24, 0x8c00, URZ ;  /* 0x00008c0018207890 */ /* 0x002fe2000fffe0ff */
[----:B------:R-:W-:Y:S01]  /*1aa40*/  R2UR UR27, R3 ;  /* 0x00000000031b72ca */ /* 0x000fe200000e0000 */
[----:B------:R-:W-:Y:S01]  /*1aa50*/  UMOV UR77, UR29 ;  /* 0x0000001d004d7c82 */ /* 0x000fe20008000000 */
[----:B------:R-:W-:Y:S01]  /*1aa60*/  UIADD3 UR34, UPT, UPT, UR26, 0xd8, URZ ;  /* 0x000000d81a227890 */ /* 0x000fe2000fffe0ff */
[----:B------:R-:W-:Y:S01]  /*1aa70*/  R2UR UR28, R2 ;  /* 0x00000000021c72ca */ /* 0x000fe200000e0000 */
[----:B------:R-:W-:Y:S01]  /*1aa80*/  UMOV UR25, UR42 ;  /* 0x0000002a00197c82 */ /* 0x000fe20008000000 */
[----:B------:R-:W-:Y:S01]  /*1aa90*/  MOV.SPILL R17, UR32 ;  /* 0x0000002000117c02 */ /* 0x000fe20009000f00 */
[----:B------:R-:W-:Y:S01]  /*1aaa0*/  UIADD3 UR32, UPT, UPT, UR24, 0xd800, URZ ;  /* 0x0000d80018207890 */ /* 0x000fe2000fffe0ff */
[----:B------:R-:W-:Y:S01]  /*1aab0*/  R2UR UR29, R0 ;  /* 0x00000000001d72ca */ /* 0x000fe200000e0000 */
[----:B--2---:R-:W-:Y:S01]  /*1aac0*/  UIADD3 UR58, UPT, UPT, UR26, 0xf8, URZ ;  /* 0x000000f81a3a7890 */ /* 0x004fe2000fffe0ff */
[----:B------:R-:W-:Y:S01]  /*1aad0*/  MOV.SPILL R24, UR25 ;  /* 0x0000001900187c02 */ /* 0x000fe20009000f00 */
[----:B------:R-:W-:Y:S01]  /*1aae0*/  UIADD3 UR56, UPT, UPT, UR24, 0xf800, URZ ;  /* 0x0000f80018387890 */ /* 0x000fe2000fffe0ff */
[----:B------:R-:W-:Y:S01]  /*1aaf0*/  R2UR.FILL UR30, R29 ;  /* 0x000000001d1e72ca */ /* 0x000fe200004e0000 */
[----:B------:R-:W-:Y:S01]  /*1ab00*/  UMOV UR25, UR17 ;  /* 0x0000001100197c82 */ /* 0x000fe20008000000 */
[----:B------:R-:W-:Y:S01]  /*1ab10*/  UMOV UR9, UR17 ;  /* 0x0000001100097c82 */ /* 0x000fe20008000000 */
[----:B------:R-:W-:Y:S01]  /*1ab20*/  MOV.SPILL R2, UR25 ;  /* 0x0000001900027c02 */ /* 0x000fe20009000f00 */
[----:B---3--:R-:W-:-:S02]  /*1ab30*/  UIADD3 UR48, UPT, UPT, UR24, 0xe000, URZ ;  /* 0x0000e00018307890 */ /* 0x008fc4000fffe0ff */
[----:B------:R-:W-:Y:S01]  /*1ab40*/  UIADD3 UR50, UPT, UPT, UR26, 0xe0, URZ ;  /* 0x000000e01a327890 */ /* 0x000fe2000fffe0ff */
[----:B------:R-:W-:Y:S01]  /*1ab50*/  UMOV UR33, 0x40 ;  /* 0x0000004000217882 */ /* 0x000fe20000000000 */
[----:B------:R-:W-:Y:S01]  /*1ab60*/  UMOV UR14, UR34 ;  /* 0x00000022000e7c82 */ /* 0x000fe20008000000 */
[----:B------:R-:W-:Y:S01]  /*1ab70*/  MOV.SPILL R18, UR33 ;  /* 0x0000002100127c02 */ /* 0x000fe20009000f00 */
[----:B------:R-:W-:Y:S01]  /*1ab80*/  UMOV UR33, UR17 ;  /* 0x0000001100217c82 */ /* 0x000fe20008000000 */
[----:B----4-:R-:W-:Y:S01]  /*1ab90*/  UIADD3 UR40, UPT, UPT, UR24, 0x8400, URZ ;  /* 0x0000840018287890 */ /* 0x010fe2000fffe0ff */
[----:B------:R-:W-:Y:S01]  /*1aba0*/  UMOV UR73, UR17 ;  /* 0x0000001100497c82 */ /* 0x000fe20008000000 */
[----:B------:R-:W-:Y:S01]  /*1abb0*/  UMOV UR7, UR50 ;  /* 0x0000003200077c82 */ /* 0x000fe20008000000 */
[----:B------:R-:W-:Y:S01]  /*1abc0*/  UMOV UR41, 0x40 ;  /* 0x0000004000297882 */ /* 0x000fe20000000000 */
[----:B------:R-:W-:Y:S01]  /*1abd0*/  UMOV UR42, UR18 ;  /* 0x00000012002a7c82 */ /* 0x000fe20008000000 */
[----:B------:R-:W-:Y:S01]  /*1abe0*/  UMOV UR17, 0x40 ;  /* 0x0000004000117882 */ /* 0x000fe20000000000 */
[----:B------:R-:W-:Y:S01]  /*1abf0*/  UMOV UR18, UR30 ;  /* 0x0000001e00127c82 */ /* 0x000fe20008000000 */
[----:B-----5:R-:W-:-:S02]  /*1ac00*/  UIADD3 UR64, UPT, UPT, UR24, 0xb000, URZ ;  /* 0x0000b00018407890 */ /* 0x020fc4000fffe0ff */
[----:B------:R-:W-:-:S07]  /*1ac10*/  UIADD3 UR66, UPT, UPT, UR26, 0xb0, URZ ;  /* 0x000000b01a427890 */ /* 0x000fce000fffe0ff */
[----:B------:R-:W-:Y:S02]  /*1ac20*/  UMOV UR22, UR66 ;  /* 0x0000004200167c82 */ /* 0x000fe40008000000 */
[----:B------:R1:W-:Y:S02]  /*1ac30*/  UTMASTG.5D [UR64], [UR4] ;  /* 0x00000040040073b5 */ /* 0x0003e40008020000 */
[----:B-1----:R-:W-:Y:S01]  /*1ac40*/  UIADD3 UR64, UPT, UPT, UR24, 0xb800, URZ ;  /* 0x0000b80018407890 */ /* 0x002fe2000fffe0ff */
[----:B------:R-:W-:Y:S01]  /*1ac50*/  R2UR UR24, R4 ;  /* 0x00000000041872ca */ /* 0x000fe200000e0000 */
[----:B------:R-:W-:Y:S01]  /*1ac60*/  UIADD3 UR66, UPT, UPT, UR26, 0xb8, URZ ;  /* 0x000000b81a427890 */ /* 0x000fe2000fffe0ff */
[----:B------:R-:W-:Y:S02]  /*1ac70*/  R2UR UR26, R5 ;  /* 0x00000000051a72ca */ /* 0x000fe400000e0000 */
[----:B------:R-:W-:Y:S02]  /*1ac80*/  MOV.SPILL R5, UR28 ;  /* 0x0000001c00057c02 */ /* 0x000fe40009000f00 */
[----:B------:R-:W-:-:S02]  /*1ac90*/  MOV.SPILL R4, UR27 ;  /* 0x0000001b00047c02 */ /* 0x000fc40009000f00 */
[----:B------:R-:W-:Y:S01]  /*1aca0*/  R2UR UR27, R13 ;  /* 0x000000000d1b72ca */ /* 0x000fe200000e0000 */
[----:B------:R-:W-:Y:S01]  /*1acb0*/  UMOV UR15, UR66 ;  /* 0x00000042000f7c82 */ /* 0x000fe20008000000 */
[----:B------:R1:W-:Y:S01]  /*1acc0*/  UTMASTG.5D [UR64], [UR4] ;  /* 0x00000040040073b5 */ /* 0x0003e20008020000 */
[----:B------:R-:W-:Y:S02]  /*1acd0*/  R2UR UR28, R12 ;  /* 0x000000000c1c72ca */ /* 0x000fe400000e0000 */
[----:B------:R-:W-:Y:S02]  /*1ace0*/  MOV.SPILL R0, UR24 ;  /* 0x0000001800007c02 */ /* 0x000fe40009000f00 */
[----:B------:R-:W-:Y:S02]  /*1acf0*/  MOV.SPILL R3, UR26 ;  /* 0x0000001a00037c02 */ /* 0x000fe40009000f00 */
[----:B------:R-:W-:Y:S01]  /*1ad00*/  R2UR UR24, R14 ;  /* 0x000000000e1872ca */ /* 0x000fe200000e0000 */
[----:B------:R2:W-:Y:S01]  /*1ad10*/  UTMASTG.5D [UR8], [UR4] ;  /* 0x00000008040073b5 */ /* 0x0005e20008020000 */
[----:B------:R-:W-:-:S02]  /*1ad20*/  R2UR UR26, R15 ;  /* 0x000000000f1a72ca */ /* 0x000fc400000e0000 */
[----:B-1----:R-:W-:Y:S02]  /*1ad30*/  R2UR.FILL UR64, R6 ;  /* 0x00000000064072ca */ /* 0x002fe400004e0000 */
[----:B------:R-:W-:Y:S02]  /*1ad40*/  MOV.SPILL R6, UR29 ;  /* 0x0000001d00067c02 */ /* 0x000fe40009000f00 */
[----:B------:R-:W-:Y:S02]  /*1ad50*/  R2UR UR29, R11 ;  /* 0x000000000b1d72ca */ /* 0x000fe400000e0000 */
[----:B------:R-:W-:-:S05]  /*1ad60*/  R2UR.FILL UR69, R10 ;  /* 0x000000000a4572ca */ /* 0x000fca00004e0000 */
[----:B--2---:R-:W-:Y:S01]  /*1ad70*/  UMOV UR8, UR26 ;  /* 0x0000001a00087c82 */ /* 0x004fe20008000000 */
[----:B------:R-:W-:Y:S01]  /*1ad80*/  R2UR.FILL UR68, R9 ;  /* 0x00000000094472ca */ /* 0x000fe200004e0000 */
[----:B------:R-:W-:Y:S01]  /*1ad90*/  UMOV UR9, 0x40 ;  /* 0x0000004000097882 */ /* 0x000fe20000000000 */
[----:B------:R-:W-:Y:S02]  /*1ada0*/  R2UR.FILL UR67, R8 ;  /* 0x00000000084372ca */ /* 0x000fe400004e0000 */
[----:B------:R-:W-:Y:S01]  /*1adb0*/  R2UR.FILL UR66, R7 ;  /* 0x00000000074272ca */ /* 0x000fe200004e0000 */
[----:B------:R1:W-:Y:S02]  /*1adc0*/  UTMASTG.5D [UR24], [UR4] ;  /* 0x00000018040073b5 */ /* 0x0003e40008020000 */
[----:B-1----:R-:W-:Y:S02]  /*1add0*/  R2UR.FILL UR29, R6 ;  /* 0x00000000061d72ca */ /* 0x002fe400004e0000 */
[----:B------:R-:W-:-:S02]  /*1ade0*/  R2UR.FILL UR28, R5 ;  /* 0x00000000051c72ca */ /* 0x000fc400004e0000 */
[----:B------:R-:W-:Y:S02]  /*1adf0*/  R2UR.FILL UR27, R4 ;  /* 0x00000000041b72ca */ /* 0x000fe400004e0000 */
[----:B------:R-:W-:Y:S02]  /*1ae00*/  R2UR.FILL UR26, R3 ;  /* 0x00000000031a72ca */ /* 0x000fe400004e0000 */
[----:B------:R-:W-:Y:S02]  /*1ae10*/  R2UR.FILL UR25, R2 ;  /* 0x00000000021972ca */ /* 0x000fe400004e0000 */
[----:B------:R-:W-:-:S09]  /*1ae20*/  R2UR.FILL UR24, R0 ;  /* 0x00000000001872ca */ /* 0x000fd200004e0000 */
[----:B------:R-:W-:-:S04]  /*1ae30*/  UMOV UR13, UR26 ;  /* 0x0000001a000d7c82 */ /* 0x000fc80008000000 */
[----:B------:R1:W-:Y:S01]  /*1ae40*/  UTMASTG.5D [UR24], [UR4] ;  /* 0x00000018040073b5 */ /* 0x0003e20008020000 */
[----:B------:R2:W-:Y:S01]  /*1ae50*/  UTMASTG.5D [UR32], [UR4] ;  /* 0x00000020040073b5 */ /* 0x0005e20008020000 */
[----:B------:R3:W-:Y:S01]  /*1ae60*/  UTMASTG.5D [UR48], [UR4] ;  /* 0x00000030040073b5 */ /* 0x0007e20008020000 */
[----:B------:R-:W-:Y:S01]  /*1ae70*/  UTMASTG.5D [UR72], [UR4] ;  /* 0x00000048040073b5 */ /* 0x000fe20008020000 */
[----:B------:R-:W-:Y:S01]  /*1ae80*/  UTMASTG.5D [UR64], [UR4] ;  /* 0x00000040040073b5 */ /* 0x000fe20008020000 */
[----:B-1----:R-:W-:Y:S02]  /*1ae90*/  R2UR.FILL UR24, R23 ;  /* 0x00000000171872ca */ /* 0x002fe400004e0000 */
[----:B------:R-:W-:Y:S01]  /*1aea0*/  R2UR.FILL UR29, R28 ;  /* 0x000000001c1d72ca */ /* 0x000fe200004e0000 */
[----:B------:R-:W-:Y:S01]  /*1aeb0*/  UTMASTG.5D [UR56], [UR4] ;  /* 0x00000038040073b5 */ /* 0x000fe20008020000 */
[----:B------:R-:W-:Y:S02]  /*1aec0*/  R2UR.FILL UR28, R27 ;  /* 0x000000001b1c72ca */ /* 0x000fe400004e0000 */
[----:B------:R-:W-:-:S02]  /*1aed0*/  R2UR.FILL UR27, R26 ;  /* 0x000000001a1b72ca */ /* 0x000fc400004e0000 */
[----:B--2---:R-:W-:Y:S02]  /*1aee0*/  R2UR.FILL UR37, R22 ;  /* 0x00000000162572ca */ /* 0x004fe400004e0000 */
[----:B------:R-:W-:Y:S01]  /*1aef0*/  R2UR.FILL UR36, R21 ;  /* 0x00000000152472ca */ /* 0x000fe200004e0000 */
[----:B------:R1:W-:Y:S01]  /*1af00*/  UTMASTG.5D [UR40], [UR4] ;  /* 0x00000028040073b5 */ /* 0x0003e20008020000 */
[----:B------:R-:W-:Y:S01]  /*1af10*/  R2UR.FILL UR35, R20 ;  /* 0x00000000142372ca */ /* 0x000fe200004e0000 */
[----:B------:R-:W-:Y:S01]  /*1af20*/  UIADD3 UR16, UPT, UPT, UR24, 0x9400, URZ ;  /* 0x0000940018107890 */ /* 0x000fe2000fffe0ff */
[----:B------:R-:W-:Y:S01]  /*1af30*/  R2UR.FILL UR34, R19 ;  /* 0x00000000132272ca */ /* 0x000fe200004e0000 */
[----:B------:R-:W-:Y:S01]  /*1af40*/  UMOV UR21, UR29 ;  /* 0x0000001d00157c82 */ /* 0x000fe20008000000 */
[----:B------:R-:W-:Y:S01]  /*1af50*/  R2UR.FILL UR33, R18 ;  /* 0x00000000122172ca */ /* 0x000fe200004e0000 */
[----:B------:R-:W-:Y:S01]  /*1af60*/  UMOV UR20, UR28 ;  /* 0x0000001c00147c82 */ /* 0x000fe20008000000 */
[----:B------:R-:W-:Y:S01]  /*1af70*/  R2UR.FILL UR32, R17 ;  /* 0x00000000112072ca */ /* 0x000fe200004e0000 */
[----:B------:R-:W-:Y:S01]  /*1af80*/  UMOV UR19, UR27 ;  /* 0x0000001b00137c82 */ /* 0x000fe20008000000 */
[----:B------:R-:W-:Y:S01]  /*1af90*/  R2UR.FILL UR25, R24 ;  /* 0x00000000181972ca */ /* 0x000fe200004e0000 */
[----:B---3--:R-:W-:Y:S01]  /*1afa0*/  UIADD3 UR48, UPT, UPT, UR24, 0x9c00, URZ ;  /* 0x00009c0018307890 */ /* 0x008fe2000fffe0ff */
[----:B------:R-:W-:Y:S01]  /*1afb0*/  R2UR.FILL UR50, R16 ;  /* 0x00000000103272ca */ /* 0x000fe200004e0000 */
[----:B------:R-:W-:Y:S01]  /*1afc0*/  UMOV UR49, 0x40 ;  /* 0x0000004000317882 */ /* 0x000fe20000000000 */
[----:B------:R-:W-:Y:S01]  /*1afd0*/  UMOV UR51, UR27 ;  /* 0x0000001b00337c82 */ /* 0x000fe20008000000 */
[----:B------:R-:W-:Y:S01]  /*1afe0*/  UMOV UR52, UR28 ;  /* 0x0000001c00347c82 */ /* 0x000fe20008000000 */
[----:B------:R-:W-:Y:S01]  /*1aff0*/  UMOV UR53, UR29 ;  /* 0x0000001d00357c82 */ /* 0x000fe20008000000 */
[----:B------:R-:W-:Y:S01]  /*1b000*/  UMOV UR11, UR27 ;  /* 0x0000001b000b7c82 */ /* 0x000fe20008000000 */
[----:B------:R-:W-:Y:S01]  /*1b010*/  UMOV UR12, UR28 ;  /* 0x0000001c000c7c82 */ /* 0x000fe20008000000 */
[----:B------:R-:W-:-:S02]  /*1b020*/  R2UR.FILL UR26, R25 ;  /* 0x00000000191a72ca */ /* 0x000fc400004e0000 */
[----:B------:R2:W-:Y:S01]  /*1b030*/  UTMASTG.5D [UR32], [UR4] ;  /* 0x00000020040073b5 */ /* 0x0005e20008020000 */
[----:B------:R3:W-:Y:S03]  /*1b040*/  UTMASTG.5D [UR16], [UR4] ;  /* 0x00000010040073b5 */ /* 0x0007e60008020000 */
[----:B------:R4:W-:Y:S01]  /*1b050*/  UTMASTG.5D [UR48], [UR4] ;  /* 0x00000030040073b5 */ /* 0x0009e20008020000 */
[----:B-1----:R-:W-:Y:S01]  /*1b060*/  UIADD3 UR40, UPT, UPT, UR24, 0xa400, URZ ;  /* 0x0000a40018287890 */ /* 0x002fe2000fffe0ff */
[----:B------:R-:W-:Y:S01]  /*1b070*/  UMOV UR43, UR27 ;  /* 0x0000001b002b7c82 */ /* 0x000fe20008000000 */
[----:B------:R-:W-:Y:S01]  /*1b080*/  UMOV UR44, UR28 ;  /* 0x0000001c002c7c82 */ /* 0x000fe20008000000 */
[----:B------:R-:W-:Y:S01]  /*1b090*/  UMOV UR45, UR29 ;  /* 0x0000001d002d7c82 */ /* 0x000fe20008000000 */
[----:B------:R-:W-:-:S05]  /*1b0a0*/  UMOV UR42, UR25 ;  /* 0x00000019002a7c82 */ /* 0x000fca0008000000 */
[----:B------:R1:W-:Y:S01]  /*1b0b0*/  UTMASTG.5D [UR40], [UR4] ;  /* 0x00000028040073b5 */ /* 0x0003e20008020000 */
[----:B--2---:R-:W-:Y:S01]  /*1b0c0*/  UIADD3 UR32, UPT, UPT, UR24, 0xac00, URZ ;  /* 0x0000ac0018207890 */ /* 0x004fe2000fffe0ff */
[----:B------:R-:W-:Y:S01]  /*1b0d0*/  UMOV UR33, 0x40 ;  /* 0x0000004000217882 */ /* 0x000fe20000000000 */
[----:B------:R-:W-:Y:S01]  /*1b0e0*/  UMOV UR35, UR27 ;  /* 0x0000001b00237c82 */ /* 0x000fe20008000000 */
[----:B------:R-:W-:Y:S01]  /*1b0f0*/  UMOV UR36, UR28 ;  /* 0x0000001c00247c82 */ /* 0x000fe20008000000 */
[----:B------:R-:W-:Y:S01]  /*1b100*/  UMOV UR37, UR29 ;  /* 0x0000001d00257c82 */ /* 0x000fe20008000000 */
[----:B------:R-:W-:Y:S01]  /*1b110*/  UMOV UR34, UR23 ;  /* 0x0000001700227c82 */ /* 0x000fe20008000000 */
[----:B---3--:R-:W-:-:S03]  /*1b120*/  UIADD3 UR16, UPT, UPT, UR24, 0xb400, URZ ;  /* 0x0000b40018107890 */ /* 0x008fc6000fffe0ff */
[----:B------:R2:W-:Y:S01]  /*1b130*/  UTMASTG.5D [UR32], [UR4] ;  /* 0x00000020040073b5 */ /* 0x0005e20008020000 */
[----:B------:R-:W-:Y:S01]  /*1b140*/  UMOV UR18, UR22 ;  /* 0x0000001600127c82 */ /* 0x000fe20008000000 */
[----:B----4-:R-:W-:-:S04]  /*1b150*/  UIADD3 UR48, UPT, UPT, UR24, 0xbc00, URZ ;  /* 0x0000bc0018307890 */ /* 0x010fc8000fffe0ff */
[----:B------:R3:W-:Y:S01]  /*1b160*/  UTMASTG.5D [UR16], [UR4] ;  /* 0x00000010040073b5 */ /* 0x0007e20008020000 */
[----:B------:R-:W-:-:S04]  /*1b170*/  UMOV UR50, UR15 ;  /* 0x0000000f00327c82 */ /* 0x000fc80008000000 */
[----:B------:R-:W-:Y:S01]  /*1b180*/  UTMASTG.5D [UR48], [UR4] ;  /* 0x00000030040073b5 */ /* 0x000fe20008020000 */
[----:B-1----:R-:W-:Y:S01]  /*1b190*/  UIADD3 UR40, UPT, UPT, UR24, 0xc400, URZ ;  /* 0x0000c40018287890 */ /* 0x002fe2000fffe0ff */
[----:B------:R-:W-:Y:S01]  /*1b1a0*/  UMOV UR42, UR10 ;  /* 0x0000000a002a7c82 */ /* 0x000fe20008000000 */
[----:B------:R-:W-:-:S07]  /*1b1b0*/  UMOV UR10, UR14 ;  /* 0x0000000e000a7c82 */ /* 0x000fce0008000000 */
[----:B------:R1:W-:Y:S01]  /*1b1c0*/  UTMASTG.5D [UR40], [UR4] ;  /* 0x00000028040073b5 */ /* 0x0003e20008020000 */
[----:B--2---:R-:W-:Y:S01]  /*1b1d0*/  UIADD3 UR32, UPT, UPT, UR24, 0xcc00, URZ ;  /* 0x0000cc0018207890 */ /* 0x004fe2000fffe0ff */
[----:B------:R-:W-:Y:S01]  /*1b1e0*/  UMOV UR34, UR8 ;  /* 0x0000000800227c82 */ /* 0x000fe20008000000 */
[----:B------:R-:W-:Y:S02]  /*1b1f0*/  UIADD3 UR8, UPT, UPT, UR24, 0xdc00, URZ ;  /* 0x0000dc0018087890 */ /* 0x000fe4000fffe0ff */
[----:B---3--:R-:W-:-:S05]  /*1b200*/  UIADD3 UR16, UPT, UPT, UR24, 0xd400, URZ ;  /* 0x0000d40018107890 */ /* 0x008fca000fffe0ff */
[----:B------:R2:W-:Y:S01]  /*1b210*/  UTMASTG.5D [UR32], [UR4] ;  /* 0x00000020040073b5 */ /* 0x0005e20008020000 */
[----:B------:R-:W-:Y:S01]  /*1b220*/  UMOV UR18, UR13 ;  /* 0x0000000d00127c82 */ /* 0x000fe20008000000 */
[----:B------:R-:W-:Y:S02]  /*1b230*/  UMOV UR13, UR29 ;  /* 0x0000001d000d7c82 */ /* 0x000fe40008000000 */
[----:B------:R3:W-:Y:S01]  /*1b240*/  UTMASTG.5D [UR16], [UR4] ;  /* 0x00000010040073b5 */ /* 0x0007e20008020000 */
[----:B------:R4:W-:Y:S01]  /*1b250*/  UTMASTG.5D [UR8], [UR4] ;  /* 0x00000008040073b5 */ /* 0x0009e20008020000 */
[----:B-1----:R-:W-:Y:S01]  /*1b260*/  UIADD3 UR40, UPT, UPT, UR24, 0xe400, URZ ;  /* 0x0000e40018287890 */ /* 0x002fe2000fffe0ff */
[----:B------:R-:W-:-:S08]  /*1b270*/  UMOV UR42, UR7 ;  /* 0x00000007002a7c82 */ /* 0x000fd00008000000 */
[----:B------:R1:W-:Y:S01]  /*1b280*/  UTMASTG.5D [UR40], [UR4] ;  /* 0x00000028040073b5 */ /* 0x0003e20008020000 */
[----:B--2---:R-:W-:Y:S01]  /*1b290*/  UIADD3 UR32, UPT, UPT, UR24, 0xec00, URZ ;  /* 0x0000ec0018207890 */ /* 0x004fe2000fffe0ff */
[----:B------:R-:W-:Y:S01]  /*1b2a0*/  UMOV UR34, UR74 ;  /* 0x0000004a00227c82 */ /* 0x000fe20008000000 */
[----:B---3--:R-:W-:-:S07]  /*1b2b0*/  UIADD3 UR16, UPT, UPT, UR24, 0xf400, URZ ;  /* 0x0000f40018107890 */ /* 0x008fce000fffe0ff */
[----:B------:R1:W-:Y:S01]  /*1b2c0*/  UTMASTG.5D [UR32], [UR4] ;  /* 0x00000020040073b5 */ /* 0x0003e20008020000 */
[----:B------:R-:W-:Y:S01]  /*1b2d0*/  UMOV UR18, UR66 ;  /* 0x0000004200127c82 */ /* 0x000fe20008000000 */
[----:B----4-:R-:W-:Y:S01]  /*1b2e0*/  UIADD3 UR8, UPT, UPT, UR24, 0xfc00, URZ ;  /* 0x0000fc0018087890 */ /* 0x010fe2000fffe0ff */
[----:B------:R1:W-:Y:S01]  /*1b2f0*/  UTMASTG.5D [UR16], [UR4] ;  /* 0x00000010040073b5 */ /* 0x0003e20008020000 */
[----:B------:R-:W-:-:S07]  /*1b300*/  UMOV UR10, UR58 ;  /* 0x0000003a000a7c82 */ /* 0x000fce0008000000 */
[----:B------:R1:W-:Y:S02]  /*1b310*/  UTMASTG.5D [UR8], [UR4] ;  /* 0x00000008040073b5 */ /* 0x0003e40008020000 */
[----:B-1----:R-:W-:Y:S01]  /*1b320*/  NOP ;  /* 0x0000000000007918 */ /* 0x002fe20000000000 */
.L_x_369:
[----:B------:R-:W-:Y:S05]  /*1b330*/  BSYNC.RECONVERGENT B0 ;  /* 0x0000000000007941 */ /* 0x000fea0003800200 */
.L_x_368:
[----:B------:R0:W-:Y:S01]  /*1b340*/  UTMACMDFLUSH ;  /* 0x00000000000079b7 */ /* 0x0001e20000000000 */
[----:B------:R-:W-:-:S04]  /*1b350*/  DEPBAR.LE SB0, 0x1 ;  /* 0x000080400000791a */ /* 0x000fc80000000000 */
[----:B------:R-:W-:Y:S05]  /*1b360*/  BRA.U UP6, `(.L_x_370) ;  /* 0x0000000106047547 */ /* 0x000fea000b800000 */
[----:B------:R-:W-:Y:S05]  /*1b370*/  BPT.TRAP 0x1 ;  /* 0x000000040000795c */ /* 0x000fea0000300000 */
.L_x_370:
[----:B------:R-:W-:-:S04]  /*1b380*/  UIADD3 UR4, UPT, UPT, UR24, 0x280c0, URZ ;  /* 0x000280c018047890 */ /* 0x000fc8000fffe0ff */
[----:B------:R-:W-:-:S09]  /*1b390*/  UPRMT UR4, UR6, 0x654, UR4 ;  /* 0x0000065406047896 */ /* 0x000fd20008000004 */
[----:B------:R-:W-:Y:S01]  /*1b3a0*/  SYNCS.ARRIVE.TRANS64.RED.A1T0 RZ, [UR4], RZ ;  /* 0x000000ffffff79a7 */ /* 0x000fe20008100404 */
[----:B------:R-:W-:-:S04]  /*1b3b0*/  DEPBAR.LE SB0, 0x0 ;  /* 0x000080000000791a */ /* 0x000fc80000000000 */
[----:B------:R-:W-:Y:S05]  /*1b3c0*/  BRA.U UP6, `(.L_x_371) ;  /* 0x0000000106047547 */ /* 0x000fea000b800000 */
[----:B------:R-:W-:Y:S05]  /*1b3d0*/  BPT.TRAP 0x1 ;  /* 0x000000040000795c */ /* 0x000fea0000300000 */
.L_x_371:
[----:B------:R-:W-:Y:S01]  /*1b3e0*/  UIADD3 UR4, UPT, UPT, UR24, 0x280c8, URZ ;  /* 0x000280c818047890 */ /* 0x000fe2000fffe0ff */
[----:B------:R-:W-:-:S03]  /*1b3f0*/  IMAD.MOV.U32 R3, RZ, RZ, 0xffff ;  /* 0x0000ffffff037424 */ /* 0x000fc600078e00ff */
[----:B------:R-:W-:-:S09]  /*1b400*/  UPRMT UR4, UR6, 0x654, UR4 ;  /* 0x0000065406047896 */ /* 0x000fd20008000004 */
[----:B------:R-:W-:Y:S01]  /*1b410*/  SYNCS.ARRIVE.TRANS64.RED.A1T0 RZ, [UR4], RZ ;  /* 0x000000ffffff79a7 */ /* 0x000fe20008100404 */
[----:B-1----:R-:W1:Y:S01]  /*1b420*/  LDS R0, [UR24+0x280e0] ;  /* 0x0280e018ff007984 */ /* 0x002e620008000800 */
[----:B------:R-:W-:Y:S02]  /*1b430*/  UMOV UR4, 0x40 ;  /* 0x0000004000047882 */ /* 0x000fe40000000000 */
[----:B------:R-:W-:Y:S01]  /*1b440*/  ULEA UR5, UR6, UR4, 0x18 ;  /* 0x0000000406057291 */ /* 0x000fe2000f8ec0ff */
[----:B------:R-:W-:-:S08]  /*1b450*/  NOP ;  /* 0x0000000000007918 */ /* 0x000fd00000000000 */
[----:B------:R-:W2:Y:S01]  /*1b460*/  LDS R2, [UR5+0x14] ;  /* 0x00001405ff027984 */ /* 0x000ea20008000800 */
[----:B-1----:R-:W-:-:S04]  /*1b470*/  LOP3.LUT R0, R0, 0xffff, RZ, 0xc0, !PT ;  /* 0x0000ffff00007812 */ /* 0x002fc800078ec0ff */
[----:B------:R-:W-:-:S04]  /*1b480*/  SHF.R.U32.HI R4, RZ, 0x5, R0 ;  /* 0x00000005ff047819 */ /* 0x000fc80000011600 */
[----:B------:R-:W-:-:S04]  /*1b490*/  SHF.L.U32 R3, R3, R4, RZ ;  /* 0x0000000403037219 */ /* 0x000fc800000006ff */
[----:B--2---:R-:W-:Y:S01]  /*1b4a0*/  LOP3.LUT R0, R2, R3, RZ, 0xc0, !PT ;  /* 0x0000000302007212 */ /* 0x004fe200078ec0ff */
[----:B------:R-:W-:-:S03]  /*1b4b0*/  IMAD.MOV.U32 R2, RZ, RZ, 0x1 ;  /* 0x00000001ff027424 */ /* 0x000fc600078e00ff */
[----:B------:R-:W-:Y:S02]  /*1b4c0*/  ISETP.NE.AND P0, PT, R0, R3, PT ;  /* 0x000000030000720c */ /* 0x000fe40003f05270 */
[----:B------:R-:W-:-:S11]  /*1b4d0*/  SHF.L.U32 R2, R2, R4, RZ ;  /* 0x0000000402027219 */ /* 0x000fd600000006ff */
[----:B------:R-:W-:Y:S05]  /*1b4e0*/  @P0 BRA `(.L_x_372) ;  /* 0x00000000005c0947 */ /* 0x000fea0003800000 */
[----:B------:R-:W1:Y:S02]  /*1b4f0*/  LDS R0, [UR5+0x18] ;  /* 0x00001805ff007984 */ /* 0x000e640008000800 */
[----:B-1----:R-:W-:-:S04]  /*1b500*/  LOP3.LUT R0, R0, R2, RZ, 0xc0, !PT ;  /* 0x0000000200007212 */ /* 0x002fc800078ec0ff */
[----:B------:R-:W-:-:S13]  /*1b510*/  ISETP.NE.AND P0, PT, R0, R2, PT ;  /* 0x000000020000720c */ /* 0x000fda0003f05270 */
[----:B------:R-:W-:Y:S05]  /*1b520*/  @P0 BRA `(.L_x_373) ;  /* 0x0000000000400947 */ /* 0x000fea0003800000 */
[----:B------:R-:W-:Y:S02]  /*1b530*/  R2UR UR4, R3 ;  /* 0x00000000030472ca */ /* 0x000fe400000e0000 */
[----:B------:R-:W1:Y:S01]  /*1b540*/  S2R R3, SR_LANEID ;  /* 0x0000000000037919 */ /* 0x000e620000000000 */
[----:B------:R-:W-:-:S04]  /*1b550*/  LOP3.LUT R2, RZ, R2, RZ, 0x33, !PT ;  /* 0x00000002ff027212 */ /* 0x000fc800078e33ff */
[----:B------:R-:W2:Y:S06]  /*1b560*/  REDUX UR7, R2 ;  /* 0x00000000020773c4 */ /* 0x000eac0000000000 */
[----:B------:R-:W-:-:S03]  /*1b570*/  ULOP3.LUT UR6, URZ, UR4, URZ, 0x33, !UPT ;  /* 0x00000004ff067292 */ /* 0x000fc6000f8e33ff */
[----:B------:R-:W-:Y:S02]  /*1b580*/  VOTEU.ANY UR4, UPT, PT ;  /* 0x0000000000047886 */ /* 0x000fe400038e0100 */
[----:B------:R-:W-:Y:S01]  /*1b590*/  UFLO.U32 UR4, UR4 ;  /* 0x00000004000472bd */ /* 0x000fe200080e0000 */
[----:B------:R-:W-:-:S04]  /*1b5a0*/  IMAD.U32 R0, RZ, RZ, UR6 ;  /* 0x00000006ff007e24 */ /* 0x000fc8000f8e00ff */
[----:B------:R2:W3:Y:S02]  /*1b5b0*/  REDUX UR8, R0 ;  /* 0x00000000000873c4 */ /* 0x0004e40000000000 */
[----:B------:R4:W-:Y:S01]  /*1b5c0*/  UTCATOMSWS.AND URZ, UR6 ;  /* 0x0000000600ff79e3 */ /* 0x0009e20008000000 */
[----:B-1----:R-:W-:Y:S01]  /*1b5d0*/  ISETP.EQ.U32.AND P0, PT, R3, UR4, PT ;  /* 0x0000000403007c0c */ /* 0x002fe2000bf02070 */
[----:B--2---:R-:W-:Y:S02]  /*1b5e0*/  IMAD.U32 R0, RZ, RZ, UR7 ;  /* 0x00000007ff007e24 */ /* 0x004fe4000f8e00ff */
[----:B---3--:R-:W-:-:S10]  /*1b5f0*/  IMAD.U32 R2, RZ, RZ, UR8 ;  /* 0x00000008ff027e24 */ /* 0x008fd4000f8e00ff */
[----:B------:R4:W-:Y:S04]  /*1b600*/  @P0 ATOMS.AND RZ, [UR5+0x14], R2 ;  /* 0x00001402ffff098c */ /* 0x0009e8000a800005 */
[----:B------:R4:W-:Y:S01]  /*1b610*/  @P0 ATOMS.AND RZ, [UR5+0x18], R0 ;  /* 0x00001800ffff098c */ /* 0x0009e2000a800005 */
[----:B------:R-:W-:Y:S05]  /*1b620*/  BRA `(.L_x_374) ;  /* 0x0000000000147947 */ /* 0x000fea0003800000 */
.L_x_373:
[----:B------:R-:W-:Y:S02]  /*1b630*/  MOV R2, 0x1b650 ;  /* 0x0001b65000027802 */ /* 0x000fe40000000f00 */
[----:B------:R-:W-:Y:S05]  /*1b640*/  CALL.REL.NOINC `($__internal_0_$__cuda_sm10x_tcgen05_guardrail_trap_col_being_dealloced_not_returned_by_alloc) ;  /* 0x0000001000ec7944 */ /* 0x000fea0003c00000 */
[----:B------:R-:W-:Y:S05]  /*1b650*/  BRA `(.L_x_374) ;  /* 0x0000000000087947 */ /* 0x000fea0003800000 */
.L_x_372:
[----:B------:R-:W-:Y:S02]  /*1b660*/  MOV R2, 0x1b680 ;  /* 0x0001b68000027802 */ /* 0x000fe40000000f00 */
[----:B------:R-:W-:Y:S05]  /*1b670*/  CALL.REL.NOINC `($__internal_2_$__cuda_sm10x_tcgen05_guardrail_trap_unallocated_columns_being_dealloced) ;  /* 0x0000001000f87944 */ /* 0x000fea0003c00000 */
.L_x_374:
[----:B------:R-:W-:Y:S01]  /*1b680*/  NOP ;  /* 0x0000000000007918 */ /* 0x000fe20000000000 */
[----:B----4-:R-:W-:Y:S05]  /*1b690*/  EXIT ;  /* 0x000000000000794d */ /* 0x010fea0003800000 */
.L_x_35:
[----:B------:R-:W-:-:S07]  /*1b6a0*/  MOV R0, UR20 ;  /* 0x0000001400007c02 */ /* 0x000fce0008000f00 */
.L_x_375:
[----:B-1----:R1:W2:Y:S02]  /*1b6b0*/  SYNCS.PHASECHK.TRANS64.TRYWAIT P0, [R0+URZ+0x28000], R3 ;  /* 0x02800003000075a7 */ /* 0x0022a400080011ff */
[----:B--2---:R-:W-:Y:S05]  /*1b6c0*/  @!P0 NANOSLEEP.SYNCS 0x989680 ;  /* 0x009896800000895d */ /* 0x004fea0003900000 */
[----:B------:R-:W2:Y:S02]  /*1b6d0*/  @!P0 SYNCS.PHASECHK.TRANS64 P0, [R0+URZ+0x28000], R3 ;  /* 0x02800003000085a7 */ /* 0x000ea400080010ff */
[----:B--2---:R-:W-:Y:S05]  /*1b6e0*/  @!P0 BRA `(.L_x_375) ;  /* 0xfffffffc00f08947 */ /* 0x004fea000383ffff */
[----:B------:R-:W-:Y:S05]  /*1b6f0*/  BRA `(.L_x_376) ;  /* 0xfffffe6400107947 */ /* 0x000fea000383ffff */
.L_x_37:
[----:B-1----:R-:W-:-:S07]  /*1b700*/  MOV R0, UR20 ;  /* 0x0000001400007c02 */ /* 0x002fce0008000f00 */
.L_x_377:
[----:B-1----:R1:W2:Y:S02]  /*1b710*/  SYNCS.PHASECHK.TRANS64.TRYWAIT P0, [R0+URZ+0x28020], R3 ;  /* 0x02802003000075a7 */ /* 0x0022a400080011ff */
[----:B--2---:R-:W-:Y:S05]  /*1b720*/  @!P0 NANOSLEEP.SYNCS 0x989680 ;  /* 0x009896800000895d */ /* 0x004fea0003900000 */
[----:B------:R-:W2:Y:S02]  /*1b730*/  @!P0 SYNCS.PHASECHK.TRANS64 P0, [R0+URZ+0x28020], R3 ;  /* 0x02802003000085a7 */ /* 0x000ea400080010ff */
[----:B--2---:R-:W-:Y:S05]  /*1b740*/  @!P0 BRA `(.L_x_377) ;  /* 0xfffffffc00f08947 */ /* 0x004fea000383ffff */
[----:B------:R-:W-:Y:S05]  /*1b750*/  BRA `(.L_x_378) ;  /* 0xfffffe64000c7947 */ /* 0x000fea000383ffff */
.L_x_39:
[----:B-1----:R-:W-:-:S07]  /*1b760*/  MOV R0, UR20 ;  /* 0x0000001400007c02 */ /* 0x002fce0008000f00 */
.L_x_379:
[----:B-1----:R1:W2:Y:S02]  /*1b770*/  SYNCS.PHASECHK.TRANS64.TRYWAIT P0, [R0+URZ+0x28058], R2 ;  /* 0x02805802000075a7 */ /* 0x0022a400080011ff */
[----:B--2---:R-:W-:Y:S05]  /*1b780*/  @!P0 NANOSLEEP.SYNCS 0x989680 ;  /* 0x009896800000895d */ /* 0x004fea0003900000 */
[----:B------:R-:W2:Y:S02]  /*1b790*/  @!P0 SYNCS.PHASECHK.TRANS64 P0, [R0+URZ+0x28058], R2 ;  /* 0x02805802000085a7 */ /* 0x000ea400080010ff */
[----:B--2---:R-:W-:Y:S05]  /*1b7a0*/  @!P0 BRA `(.L_x_379) ;  /* 0xfffffffc00f08947 */ /* 0x004fea000383ffff */
[----:B------:R-:W-:Y:S05]  /*1b7b0*/  BRA `(.L_x_380) ;  /* 0xfffffe6400187947 */ /* 0x000fea000383ffff */
.L_x_43:
[----:B------:R-:W-:-:S07]  /*1b7c0*/  MOV R0, UR20 ;  /* 0x0000001400007c02 */ /* 0x000fce0008000f00 */
.L_x_381:
[----:B-1----:R1:W2:Y:S02]  /*1b7d0*/  SYNCS.PHASECHK.TRANS64.TRYWAIT P0, [R0+URZ+0x28008], R3 ;  /* 0x02800803000075a7 */ /* 0x0022a400080011ff */
[----:B--2---:R-:W-:Y:S05]  /*1b7e0*/  @!P0 NANOSLEEP.SYNCS 0x989680 ;  /* 0x009896800000895d */ /* 0x004fea0003900000 */
[----:B------:R-:W2:Y:S02]  /*1b7f0*/  @!P0 SYNCS.PHASECHK.TRANS64 P0, [R0+URZ+0x28008], R3 ;  /* 0x02800803000085a7 */ /* 0x000ea400080010ff */
[----:B--2---:R-:W-:Y:S05]  /*1b800*/  @!P0 BRA `(.L_x_381) ;  /* 0xfffffffc00f08947 */ /* 0x004fea000383ffff */
[----:B------:R-:W-:Y:S05]  /*1b810*/  BRA `(.L_x_382) ;  /* 0xfffffe68002c7947 */ /* 0x000fea000383ffff */
.L_x_45:
[----:B-1----:R-:W-:-:S07]  /*1b820*/  MOV R0, UR20 ;  /* 0x0000001400007c02 */ /* 0x002fce0008000f00 */
.L_x_383:
[----:B-1----:R1:W2:Y:S02]  /*1b830*/  SYNCS.PHASECHK.TRANS64.TRYWAIT P0, [R0+URZ+0x28068], R2 ;  /* 0x02806802000075a7 */ /* 0x0022a400080011ff */
[----:B--2---:R-:W-:Y:S05]  /*1b840*/  @!P0 NANOSLEEP.SYNCS 0x989680 ;  /* 0x009896800000895d */ /* 0x004fea0003900000 */
[----:B------:R-:W2:Y:S02]  /*1b850*/  @!P0 SYNCS.PHASECHK.TRANS64 P0, [R0+URZ+0x28068], R2 ;  /* 0x02806802000085a7 */ /* 0x000ea400080010ff */
[----:B--2---:R-:W-:Y:S05]  /*1b860*/  @!P0 BRA `(.L_x_383) ;  /* 0xfffffffc00f08947 */ /* 0x004fea000383ffff */
[----:B------:R-:W-:Y:S05]  /*1b870*/  BRA `(.L_x_384) ;  /* 0xfffffe6800347947 */ /* 0x000fea000383ffff */
.L_x_49:
[----:B------:R-:W-:-:S07]  /*1b880*/  MOV R0, UR20 ;  /* 0x0000001400007c02 */ /* 0x000fce0008000f00 */
.L_x_385:
[----:B--2---:R2:W3:Y:S02]  /*1b890*/  SYNCS.PHASECHK.TRANS64.TRYWAIT P0, [R0+URZ+0x28028], R3 ;  /* 0x02802803000075a7 */ /* 0x0044e400080011ff */
[----:B---3--:R-:W-:Y:S05]  /*1b8a0*/  @!P0 NANOSLEEP.SYNCS 0x989680 ;  /* 0x009896800000895d */ /* 0x008fea0003900000 */
[----:B------:R-:W3:Y:S02]  /*1b8b0*/  @!P0 SYNCS.PHASECHK.TRANS64 P0, [R0+URZ+0x28028], R3 ;  /* 0x02802803000085a7 */ /* 0x000ee400080010ff */
[----:B---3--:R-:W-:Y:S05]  /*1b8c0*/  @!P0 BRA `(.L_x_385) ;  /* 0xfffffffc00f08947 */ /* 0x008fea000383ffff */
[----:B------:R-:W-:Y:S05]  /*1b8d0*/  BRA `(.L_x_386) ;  /* 0xfffffe6c00487947 */ /* 0x000fea000383ffff */
.L_x_51:
[----:B--2---:R-:W-:-:S07]  /*1b8e0*/  MOV R0, UR20 ;  /* 0x0000001400007c02 */ /* 0x004fce0008000f00 */
.L_x_387:
[----:B--2---:R2:W3:Y:S02]  /*1b8f0*/  SYNCS.PHASECHK.TRANS64.TRYWAIT P0, [R0+URZ+0x280a0], R2 ;  /* 0x0280a002000075a7 */ /* 0x0044e400080011ff */
[----:B---3--:R-:W-:Y:S05]  /*1b900*/  @!P0 NANOSLEEP.SYNCS 0x989680 ;  /* 0x009896800000895d */ /* 0x008fea0003900000 */
[----:B------:R-:W3:Y:S02]  /*1b910*/  @!P0 SYNCS.PHASECHK.TRANS64 P0, [R0+URZ+0x280a0], R2 ;  /* 0x0280a002000085a7 */ /* 0x000ee400080010ff */
[----:B---3--:R-:W-:Y:S05]  /*1b920*/  @!P0 BRA `(.L_x_387) ;  /* 0xfffffffc00f08947 */ /* 0x008fea000383ffff */
[----:B------:R-:W-:Y:S05]  /*1b930*/  BRA `(.L_x_388) ;  /* 0xfffffe6c00407947 */ /* 0x000fea000383ffff */
.L_x_53:
[----:B--2---:R-:W-:-:S07]  /*1b940*/  MOV R0, UR20 ;  /* 0x0000001400007c02 */ /* 0x004fce0008000f00 */
.L_x_389:
[----:B--2---:R2:W3:Y:S02]  /*1b950*/  SYNCS.PHASECHK.TRANS64.TRYWAIT P0, [R0+URZ+0x28058], R3 ;  /* 0x02805803000075a7 */ /* 0x0044e400080011ff */
[----:B---3--:R-:W-:Y:S05]  /*1b960*/  @!P0 NANOSLEEP.SYNCS 0x989680 ;  /* 0x009896800000895d */ /* 0x008fea0003900000 */
[----:B------:R-:W3:Y:S02]  /*1b970*/  @!P0 SYNCS.PHASECHK.TRANS64 P0, [R0+URZ+0x28058], R3 ;  /* 0x02805803000085a7 */ /* 0x000ee400080010ff */
[----:B---3--:R-:W-:Y:S05]  /*1b980*/  @!P0 BRA `(.L_x_389) ;  /* 0xfffffffc00f08947 */ /* 0x008fea000383ffff */
[----:B------:R-:W-:Y:S05]  /*1b990*/  BRA `(.L_x_390) ;  /* 0xfffffe6c00407947 */ /* 0x000fea000383ffff */
.L_x_57:
[----:B------:R-:W-:Y:S07]  /*1b9a0*/  MOV R6, UR5 ;  /* 0x0000000500067c02 */ /* 0x000fee0008000f00 */
.L_x_391:
[----:B-1----:R1:W2:Y:S02]  /*1b9b0*/  SYNCS.PHASECHK.TRANS64.TRYWAIT P0, [R6+URZ+0x28020], R5 ;  /* 0x02802005060075a7 */ /* 0x0022a400080011ff */
[----:B--2---:R-:W-:Y:S05]  /*1b9c0*/  @!P0 NANOSLEEP.SYNCS 0x989680 ;  /* 0x009896800000895d */ /* 0x004fea0003900000 */
[----:B------:R-:W2:Y:S02]  /*1b9d0*/  @!P0 SYNCS.PHASECHK.TRANS64 P0, [R6+URZ+0x28020], R5 ;  /* 0x02802005060085a7 */ /* 0x000ea400080010ff */
[----:B--2---:R-:W-:Y:S05]  /*1b9e0*/  @!P0 BRA `(.L_x_391) ;  /* 0xfffffffc00f08947 */ /* 0x004fea000383ffff */
[----:B------:R-:W-:Y:S05]  /*1b9f0*/  BRA `(.L_x_392) ;  /* 0xfffffe7000bc7947 */ /* 0x000fea000383ffff */
.L_x_60:
[----:B------:R-:W-:Y:S07]  /*1ba00*/  MOV R6, UR24 ;  /* 0x0000001800067c02 */ /* 0x000fee0008000f00 */
.L_x_393:
[----:B--2---:R2:W3:Y:S02]  /*1ba10*/  SYNCS.PHASECHK.TRANS64.TRYWAIT P0, [R6+URZ+0x280a8], R5 ;  /* 0x0280a805060075a7 */ /* 0x0044e400080011ff */
[----:B---3--:R-:W-:Y:S05]  /*1ba20*/  @!P0 NANOSLEEP.SYNCS 0x989680 ;  /* 0x009896800000895d */ /* 0x008fea0003900000 */
[----:B------:R-:W3:Y:S02]  /*1ba30*/  @!P0 SYNCS.PHASECHK.TRANS64 P0, [R6+URZ+0x280a8], R5 ;  /* 0x0280a805060085a7 */ /* 0x000ee400080010ff */
[----:B---3--:R-:W-:Y:S05]  /*1ba40*/  @!P0 BRA `(.L_x_393) ;  /* 0xfffffffc00f08947 */ /* 0x008fea000383ffff */
[----:B------:R-:W-:Y:S05]  /*1ba50*/  BRA `(.L_x_394) ;  /* 0xfffffe7400f07947 */ /* 0x000fea000383ffff */
.L_x_62:
[----:B------:R-:W-:Y:S07]  /*1ba60*/  MOV R6, UR24 ;  /* 0x0000001800067c02 */ /* 0x000fee0008000f00 */
.L_x_395:
[----:B--2---:R2:W3:Y:S02]  /*1ba70*/  SYNCS.PHASECHK.TRANS64.TRYWAIT P0, [R6+URZ+0x28068], R5 ;  /* 0x02806805060075a7 */ /* 0x0044e400080011ff */
[----:B---3--:R-:W-:Y:S05]  /*1ba80*/  @!P0 NANOSLEEP.SYNCS 0x989680 ;  /* 0x009896800000895d */ /* 0x008fea0003900000 */
[----:B------:R-:W3:Y:S02]  /*1ba90*/  @!P0 SYNCS.PHASECHK.TRANS64 P0, [R6+URZ+0x28068], R5 ;  /* 0x02806805060085a7 */ /* 0x000ee400080010ff */
[----:B---3--:R-:W-:Y:S05]  /*1baa0*/  @!P0 BRA `(.L_x_395) ;  /* 0xfffffffc00f08947 */ /* 0x008fea000383ffff */
[----:B------:R-:W-:Y:S05]  /*1bab0*/  BRA `(.L_x_396) ;  /* 0xfffffe7400f47947 */ /* 0x000fea000383ffff */
.L_x_68:
[----:B------:R-:W-:Y:S07]  /*1bac0*/  MOV R6, UR4 ;  /* 0x0000000400067c02 */ /* 0x000fee0008000f00 */
.L_x_397:
[----:B--2---:R2:W3:Y:S02]  /*1bad0*/  SYNCS.PHASECHK.TRANS64.TRYWAIT P0, [R6+URZ+0x28020], R5 ;  /* 0x02802005060075a7 */ /* 0x0044e400080011ff */
[----:B---3--:R-:W-:Y:S05]  /*1bae0*/  @!P0 NANOSLEEP.SYNCS 0x989680 ;  /* 0x009896800000895d */ /* 0x008fea0003900000 */
[----:B------:R-:W3:Y:S02]  /*1baf0*/  @!P0 SYNCS.PHASECHK.TRANS64 P0, [R6+URZ+0x28020], R5 ;  /* 0x02802005060085a7 */ /* 0x000ee400080010ff */
[----:B---3--:R-:W-:Y:S05]  /*1bb00*/  @!P0 BRA `(.L_x_397) ;  /* 0xfffffffc00f08947 */ /* 0x008fea000383ffff */
[----:B------:R-:W-:Y:S05]  /*1bb10*/  BRA `(.L_x_398) ;  /* 0xfffffe8000807947 */ /* 0x000fea000383ffff */
.L_x_70:
[----:B------:R-:W-:Y:S07]  /*1bb20*/  MOV R6, UR24 ;  /* 0x0000001800067c02 */ /* 0x000fee0008000f00 */
.L_x_399:
[----:B--2---:R2:W3:Y:S02]  /*1bb30*/  SYNCS.PHASECHK.TRANS64.TRYWAIT P0, [R6+URZ+0x280a0], R5 ;  /* 0x0280a005060075a7 */ /* 0x0044e400080011ff */
[----:B---3--:R-:W-:Y:S05]  /*1bb40*/  @!P0 NANOSLEEP.SYNCS 0x989680 ;  /* 0x009896800000895d */ /* 0x008fea0003900000 */
[----:B------:R-:W3:Y:S02]  /*1bb50*/  @!P0 SYNCS.PHASECHK.TRANS64 P0, [R6+URZ+0x280a0], R5 ;  /* 0x0280a005060085a7 */ /* 0x000ee400080010ff */
[----:B---3--:R-:W-:Y:S05]  /*1bb60*/  @!P0 BRA `(.L_x_399) ;  /* 0xfffffffc00f08947 */ /* 0x008fea000383ffff */
[----:B------:R-:W-:Y:S05]  /*1bb70*/  BRA `(.L_x_400) ;  /* 0xfffffe80007c7947 */ /* 0x000fea000383ffff */
.L_x_72:
[----:B------:R-:W-:Y:S07]  /*1bb80*/  MOV R6, UR24 ;  /* 0x0000001800067c02 */ /* 0x000fee0008000f00 */
.L_x_401:
[----:B--2---:R2:W3:Y:S02]  /*1bb90*/  SYNCS.PHASECHK.TRANS64.TRYWAIT P0, [R6+URZ+0x28058], R5 ;  /* 0x02805805060075a7 */ /* 0x0044e400080011ff */
[----:B---3--:R-:W-:Y:S05]  /*1bba0*/  @!P0 NANOSLEEP.SYNCS 0x989680 ;  /* 0x009896800000895d */ /* 0x008fea0003900000 */
[----:B------:R-:W3:Y:S02]  /*1bbb0*/  @!P0 SYNCS.PHASECHK.TRANS64 P0, [R6+URZ+0x28058], R5 ;  /* 0x02805805060085a7 */ /* 0x000ee400080010ff */
[----:B---3--:R-:W-:Y:S05]  /*1bbc0*/  @!P0 BRA `(.L_x_401) ;  /* 0xfffffffc00f08947 */ /* 0x008fea000383ffff */
[----:B------:R-:W-:Y:S05]  /*1bbd0*/  BRA `(.L_x_402) ;  /* 0xfffffe8000807947 */ /* 0x000fea000383ffff */
.L_x_80:
[----:B------:R-:W-:-:S07]  /*1bbe0*/  MOV R3, UR21 ;  /* 0x0000001500037c02 */ /* 0x000fce0008000f00 */
.L_x_403:
[----:B-1----:R1:W2:Y:S02]  /*1bbf0*/  SYNCS.PHASECHK.TRANS64.TRYWAIT P0, [R3+URZ+0x280a8], R0 ;  /* 0x0280a800030075a7 */ /* 0x0022a400080011ff */
[----:B--2---:R-:W-:Y:S05]  /*1bc00*/  @!P0 NANOSLEEP.SYNCS 0x989680 ;  /* 0x009896800000895d */ /* 0x004fea0003900000 */
[----:B------:R-:W2:Y:S02]  /*1bc10*/  @!P0 SYNCS.PHASECHK.TRANS64 P0, [R3+URZ+0x280a8], R0 ;  /* 0x0280a800030085a7 */ /* 0x000ea400080010ff */
[----:B--2---:R-:W-:Y:S05]  /*1bc20*/  @!P0 BRA `(.L_x_403) ;  /* 0xfffffffc00f08947 */ /* 0x004fea000383ffff */
[----:B------:R-:W-:Y:S05]  /*1bc30*/  BRA `(.L_x_404) ;  /* 0xfffffe88001c7947 */ /* 0x000fea000383ffff */
.L_x_82:
[----:B------:R-:W-:-:S07]  /*1bc40*/  MOV R0, UR21 ;  /* 0x0000001500007c02 */ /* 0x000fce0008000f00 */
.L_x_405:
[----:B-1----:R1:W2:Y:S02]  /*1bc50*/  SYNCS.PHASECHK.TRANS64.TRYWAIT P0, [R0+URZ+0x28068], R2 ;  /* 0x02806802000075a7 */ /* 0x0022a400080011ff */
[----:B--2---:R-:W-:Y:S05]  /*1bc60*/  @!P0 NANOSLEEP.SYNCS 0x989680 ;  /* 0x009896800000895d */ /* 0x004fea0003900000 */
[----:B------:R-:W2:Y:S02]  /*1bc70*/  @!P0 SYNCS.PHASECHK.TRANS64 P0, [R0+URZ+0x28068], R2 ;  /* 0x02806802000085a7 */ /* 0x000ea400080010ff */
[----:B--2---:R-:W-:Y:S05]  /*1bc80*/  @!P0 BRA `(.L_x_405) ;  /* 0xfffffffc00f08947 */ /* 0x004fea000383ffff */
[----:B------:R-:W-:Y:S05]  /*1bc90*/  BRA `(.L_x_406) ;  /* 0xfffffe8800207947 */ /* 0x000fea000383ffff */
.L_x_89:
[----:B-1----:R-:W1:Y:S01]  /*1bca0*/  S2R R4, SR_CgaCtaId ;  /* 0x0000000000047919 */ /* 0x002e620000008800 */
[----:B------:R-:W-:-:S04]  /*1bcb0*/  MOV R3, 0x400 ;  /* 0x0000040000037802 */ /* 0x000fc80000000f00 */
[----:B-1----:R-:W-:-:S04]  /*1bcc0*/  LEA R3, R4, R3, 0x18 ;  /* 0x0000000304037211 */ /* 0x002fc800078ec0ff */
[----:B------:R1:W2:Y:S03]  /*1bcd0*/  SYNCS.PHASECHK.TRANS64.TRYWAIT P0, [R3+URZ+0x280c0], R0 ;  /* 0x0280c000030075a7 */ /* 0x0002a600080011ff */
[----:B--2---:R-:W-:Y:S05]  /*1bce0*/  @!P0 NANOSLEEP.SYNCS 0x989680 ;  /* 0x009896800000895d */ /* 0x004fea0003900000 */
[----:B------:R-:W2:Y:S02]  /*1bcf0*/  @!P0 SYNCS.PHASECHK.TRANS64 P0, [R3+URZ+0x280c0], R0 ;  /* 0x0280c000030085a7 */ /* 0x000ea400080010ff */
[----:B--2---:R-:W-:Y:S05]  /*1bd00*/  @!P0 BRA `(.L_x_89) ;  /* 0xfffffffc00e48947 */ /* 0x004fea000383ffff */
[----:B------:R-:W-:Y:S05]  /*1bd10*/  BRA `(.L_x_407) ;  /* 0xfffffe8c00bc7947 */ /* 0x000fea000383ffff */
.L_x_155:
        /* <DEDUP_REMOVED lines=8> */
.L_x_160:
[----:B-1----:R-:W-:-:S04]  /*1bda0*/  MOV R3, UR36 ;  /* 0x0000002400037c02 */ /* 0x002fc80008000f00 */
[----:B------:R1:W2:Y:S03]  /*1bdb0*/  SYNCS.PHASECHK.TRANS64.TRYWAIT P0, [R3+URZ+0x28070], R0 ;  /* 0x02807000030075a7 */ /* 0x0002a600080011ff */
[----:B--2---:R-:W-:Y:S05]  /*1bdc0*/  @!P0 NANOSLEEP.SYNCS 0x989680 ;  /* 0x009896800000895d */ /* 0x004fea0003900000 */
[----:B------:R-:W2:Y:S02]  /*1bdd0*/  @!P0 SYNCS.PHASECHK.TRANS64 P0, [R3+URZ+0x28070], R0 ;  /* 0x02807000030085a7 */ /* 0x000ea400080010ff */
[----:B--2---:R-:W-:Y:S05]  /*1bde0*/  @!P0 BRA `(.L_x_160) ;  /* 0xfffffffc00ec8947 */ /* 0x004fea000383ffff */
[----:B------:R-:W-:Y:S05]  /*1bdf0*/  BRA `(.L_x_409) ;  /* 0xfffffee000fc7947 */ /* 0x000fea000383ffff */
.L_x_163:
[----:B--2---:R-:W-:-:S04]  /*1be00*/  MOV R2, UR36 ;  /* 0x0000002400027c02 */ /* 0x004fc80008000f00 */
[----:B------:R2:W3:Y:S03]  /*1be10*/  SYNCS.PHASECHK.TRANS64.TRYWAIT P0, [R2+URZ+0x28080], R0 ;  /* 0x02808000020075a7 */ /* 0x0004e600080011ff */
[----:B---3--:R-:W-:Y:S05]  /*1be20*/  @!P0 NANOSLEEP.SYNCS 0x989680 ;  /* 0x009896800000895d */ /* 0x008fea0003900000 */
[----:B------:R-:W3:Y:S02]  /*1be30*/  @!P0 SYNCS.PHASECHK.TRANS64 P0, [R2+URZ+0x28080], R0 ;  /* 0x02808000020085a7 */ /* 0x000ee400080010ff */
[----:B---3--:R-:W-:Y:S05]  /*1be40*/  @!P0 BRA `(.L_x_163) ;  /* 0xfffffffc00ec8947 */ /* 0x008fea000383ffff */
[----:B------:R-:W-:Y:S05]  /*1be50*/  BRA `(.L_x_410) ;  /* 0xfffffee400147947 */ /* 0x000fea000383ffff */
.L_x_166:
[----:B-1----:R-:W-:-:S04]  /*1be60*/  MOV R2, UR36 ;  /* 0x0000002400027c02 */ /* 0x002fc80008000f00 */
[----:B------:R1:W2:Y:S03]  /*1be70*/  SYNCS.PHASECHK.TRANS64.TRYWAIT P0, [R2+URZ+0x28070], R0 ;  /* 0x02807000020075a7 */ /* 0x0002a600080011ff */
[----:B--2---:R-:W-:Y:S05]  /*1be80*/  @!P0 NANOSLEEP.SYNCS 0x989680 ;  /* 0x009896800000895d */ /* 0x004fea0003900000 */
[----:B------:R-:W2:Y:S02]  /*1be90*/  @!P0 SYNCS.PHASECHK.TRANS64 P0, [R2+URZ+0x28070], R0 ;  /* 0x02807000020085a7 */ /* 0x000ea400080010ff */
[----:B--2---:R-:W-:Y:S05]  /*1bea0*/  @!P0 BRA `(.L_x_166) ;  /* 0xfffffffc00ec8947 */ /* 0x004fea000383ffff */
[----:B------:R-:W-:Y:S05]  /*1beb0*/  BRA `(.L_x_411) ;  /* 0xfffffee400e07947 */ /* 0x000fea000383ffff */
.L_x_168:
[----:B-1----:R-:W-:-:S04]  /*1bec0*/  MOV R2, UR36 ;  /* 0x0000002400027c02 */ /* 0x002fc80008000f00 */
[----:B------:R1:W2:Y:S03]  /*1bed0*/  SYNCS.PHASECHK.TRANS64.TRYWAIT P0, [R2+URZ+0x28090], R0 ;  /* 0x02809000020075a7 */ /* 0x0002a600080011ff */
[----:B--2---:R-:W-:Y:S05]  /*1bee0*/  @!P0 NANOSLEEP.SYNCS 0x989680 ;  /* 0x009896800000895d */ /* 0x004fea0003900000 */
[----:B------:R-:W2:Y:S02]  /*1bef0*/  @!P0 SYNCS.PHASECHK.TRANS64 P0, [R2+URZ+0x28090], R0 ;  /* 0x02809000020085a7 */ /* 0x000ea400080010ff */
[----:B--2---:R-:W-:Y:S05]  /*1bf00*/  @!P0 BRA `(.L_x_168) ;  /* 0xfffffffc00ec8947 */ /* 0x004fea000383ffff */
[----:B------:R-:W-:Y:S05]  /*1bf10*/  BRA `(.L_x_412) ;  /* 0xfffffee800207947 */ /* 0x000fea000383ffff */
.L_x_189:
[----:B-1----:R-:W-:-:S04]  /*1bf20*/  MOV R2, UR36 ;  /* 0x0000002400027c02 */ /* 0x002fc80008000f00 */
[----:B------:R1:W4:Y:S03]  /*1bf30*/  SYNCS.PHASECHK.TRANS64.TRYWAIT P1, [R2+URZ+0x28080], R0 ;  /* 0x02808000020075a7 */ /* 0x00032600080211ff */
[----:B----4-:R-:W-:Y:S05]  /*1bf40*/  @!P1 NANOSLEEP.SYNCS 0x989680 ;  /* 0x009896800000995d */ /* 0x010fea0003900000 */
[----:B------:R-:W4:Y:S02]  /*1bf50*/  @!P1 SYNCS.PHASECHK.TRANS64 P1, [R2+URZ+0x28080], R0 ;  /* 0x02808000020095a7 */ /* 0x000f2400080210ff */
[----:B----4-:R-:W-:Y:S05]  /*1bf60*/  @!P1 BRA `(.L_x_189) ;  /* 0xfffffffc00ec9947 */ /* 0x010fea000383ffff */
[----:B------:R-:W-:Y:S05]  /*1bf70*/  BRA `(.L_x_413) ;  /* 0xffffff0000d07947 */ /* 0x000fea000383ffff */
.L_x_192:
[----:B-1----:R-:W-:-:S04]  /*1bf80*/  MOV R2, UR36 ;  /* 0x0000002400027c02 */ /* 0x002fc80008000f00 */
[----:B------:R1:W4:Y:S03]  /*1bf90*/  SYNCS.PHASECHK.TRANS64.TRYWAIT P0, [R2+URZ+0x28098], R0 ;  /* 0x02809800020075a7 */ /* 0x00032600080011ff */
[----:B----4-:R-:W-:Y:S05]  /*1bfa0*/  @!P0 NANOSLEEP.SYNCS 0x989680 ;  /* 0x009896800000895d */ /* 0x010fea0003900000 */
[----:B------:R-:W4:Y:S02]  /*1bfb0*/  @!P0 SYNCS.PHASECHK.TRANS64 P0, [R2+URZ+0x28098], R0 ;  /* 0x02809800020085a7 */ /* 0x000f2400080010ff */
[----:B----4-:R-:W-:Y:S05]  /*1bfc0*/  @!P0 BRA `(.L_x_192) ;  /* 0xfffffffc00ec8947 */ /* 0x010fea000383ffff */
[----:B------:R-:W-:Y:S05]  /*1bfd0*/  BRA `(.L_x_414) ;  /* 0xffffff0400587947 */ /* 0x000fea000383ffff */
.L_x_215:
[----:B-1----:R1:W2:Y:S02]  /*1bfe0*/  SYNCS.PHASECHK.TRANS64.TRYWAIT P0, [R36+URZ+0x28070], R0 ;  /* 0x02807000240075a7 */ /* 0x0022a400080011ff */
[----:B--2---:R-:W-:Y:S05]  /*1bff0*/  @!P0 NANOSLEEP.SYNCS 0x989680 ;  /* 0x009896800000895d */ /* 0x004fea0003900000 */
[----:B------:R-:W2:Y:S02]  /*1c000*/  @!P0 SYNCS.PHASECHK.TRANS64 P0, [R36+URZ+0x28070], R0 ;  /* 0x02807000240085a7 */ /* 0x000ea400080010ff */
[----:B--2---:R-:W-:Y:S05]  /*1c010*/  @!P0 BRA `(.L_x_215) ;  /* 0xfffffffc00f08947 */ /* 0x004fea000383ffff */
[----:B------:R-:W-:Y:S05]  /*1c020*/  BRA `(.L_x_415) ;  /* 0xffffff2000387947 */ /* 0x000fea000383ffff */
.L_x_218:
[----:B-1----:R1:W2:Y:S02]  /*1c030*/  SYNCS.PHASECHK.TRANS64.TRYWAIT P0, [R36+URZ+0x28090], R0 ;  /* 0x02809000240075a7 */ /* 0x0022a400080011ff */
[----:B--2---:R-:W-:Y:S05]  /*1c040*/  @!P0 NANOSLEEP.SYNCS 0x989680 ;  /* 0x009896800000895d */ /* 0x004fea0003900000 */
[----:B------:R-:W2:Y:S02]  /*1c050*/  @!P0 SYNCS.PHASECHK.TRANS64 P0, [R36+URZ+0x28090], R0 ;  /* 0x02809000240085a7 */ /* 0x000ea400080010ff */
[----:B--2---:R-:W-:Y:S05]  /*1c060*/  @!P0 BRA `(.L_x_218) ;  /* 0xfffffffc00f08947 */ /* 0x004fea000383ffff */
[----:B------:R-:W-:Y:S05]  /*1c070*/  BRA `(.L_x_416) ;  /* 0xffffff2000587947 */ /* 0x000fea000383ffff */
.L_x_220:
[----:B-1----:R1:W2:Y:S02]  /*1c080*/  SYNCS.PHASECHK.TRANS64.TRYWAIT P0, [R36+URZ+0x280c0], R2 ;  /* 0x0280c002240075a7 */ /* 0x0022a400080011ff */
[----:B--2---:R-:W-:Y:S05]  /*1c090*/  @!P0 NANOSLEEP.SYNCS 0x989680 ;  /* 0x009896800000895d */ /* 0x004fea0003900000 */
[----:B------:R-:W2:Y:S02]  /*1c0a0*/  @!P0 SYNCS.PHASECHK.TRANS64 P0, [R36+URZ+0x280c0], R2 ;  /* 0x0280c002240085a7 */ /* 0x000ea400080010ff */
[----:B--2---:R-:W-:Y:S05]  /*1c0b0*/  @!P0 BRA `(.L_x_220) ;  /* 0xfffffffc00f08947 */ /* 0x004fea000383ffff */
[----:B------:R-:W-:Y:S05]  /*1c0c0*/  BRA `(.L_x_417) ;  /* 0xffffff2000647947 */ /* 0x000fea000383ffff */
.L_x_236:
[----:B-1----:R1:W2:Y:S02]  /*1c0d0*/  SYNCS.PHASECHK.TRANS64.TRYWAIT P1, [R36+URZ+0x28080], R0 ;  /* 0x02808000240075a7 */ /* 0x0022a400080211ff */
[----:B--2---:R-:W-:Y:S05]  /*1c0e0*/  @!P1 NANOSLEEP.SYNCS 0x989680 ;  /* 0x009896800000995d */ /* 0x004fea0003900000 */
[----:B------:R-:W2:Y:S02]  /*1c0f0*/  @!P1 SYNCS.PHASECHK.TRANS64 P1, [R36+URZ+0x28080], R0 ;  /* 0x02808000240095a7 */ /* 0x000ea400080210ff */
[----:B--2---:R-:W-:Y:S05]  /*1c100*/  @!P1 BRA `(.L_x_236) ;  /* 0xfffffffc00f09947 */ /* 0x004fea000383ffff */
[----:B------:R-:W-:Y:S05]  /*1c110*/  BRA `(.L_x_418) ;  /* 0xffffff4000607947 */ /* 0x000fea000383ffff */
.L_x_240:
[----:B-1----:R1:W2:Y:S02]  /*1c120*/  SYNCS.PHASECHK.TRANS64.TRYWAIT P0, [R36+URZ+0x28098], R0 ;  /* 0x02809800240075a7 */ /* 0x0022a400080011ff */
[----:B--2---:R-:W-:Y:S05]  /*1c130*/  @!P0 NANOSLEEP.SYNCS 0x989680 ;  /* 0x009896800000895d */ /* 0x004fea0003900000 */
[----:B------:R-:W2:Y:S02]  /*1c140*/  @!P0 SYNCS.PHASECHK.TRANS64 P0, [R36+URZ+0x28098], R0 ;  /* 0x02809800240085a7 */ /* 0x000ea400080010ff */
[----:B--2---:R-:W-:Y:S05]  /*1c150*/  @!P0 BRA `(.L_x_240) ;  /* 0xfffffffc00f08947 */ /* 0x004fea000383ffff */
[----:B------:R-:W-:Y:S05]  /*1c160*/  BRA `(.L_x_419) ;  /* 0xffffff4000cc7947 */ /* 0x000fea000383ffff */
.L_x_242:
[----:B-1----:R1:W2:Y:S02]  /*1c170*/  SYNCS.PHASECHK.TRANS64.TRYWAIT P0, [R36+URZ+0x280c8], R2 ;  /* 0x0280c802240075a7 */ /* 0x0022a400080011ff */
[----:B--2---:R-:W-:Y:S05]  /*1c180*/  @!P0 NANOSLEEP.SYNCS 0x989680 ;  /* 0x009896800000895d */ /* 0x004fea0003900000 */
[----:B------:R-:W2:Y:S02]  /*1c190*/  @!P0 SYNCS.PHASECHK.TRANS64 P0, [R36+URZ+0x280c8], R2 ;  /* 0x0280c802240085a7 */ /* 0x000ea400080010ff */
[----:B--2---:R-:W-:Y:S05]  /*1c1a0*/  @!P0 BRA `(.L_x_242) ;  /* 0xfffffffc00f08947 */ /* 0x004fea000383ffff */
[----:B------:R-:W-:Y:S05]  /*1c1b0*/  BRA `(.L_x_420) ;  /* 0xffffff4000d87947 */ /* 0x000fea000383ffff */
.L_x_258:
[----:B------:R-:W-:-:S07]  /*1c1c0*/  MOV R0, UR5 ;  /* 0x0000000500007c02 */ /* 0x000fce0008000f00 */
.L_x_421:
[----:B-1----:R1:W2:Y:S02]  /*1c1d0*/  SYNCS.PHASECHK.TRANS64.TRYWAIT P0, [R0+URZ], R2 ;  /* 0x00000002000075a7 */ /* 0x0022a400080011ff */
[----:B--2---:R-:W-:Y:S05]  /*1c1e0*/  @!P0 NANOSLEEP.SYNCS 0x989680 ;  /* 0x009896800000895d */ /* 0x004fea0003900000 */
[----:B------:R-:W2:Y:S02]  /*1c1f0*/  @!P0 SYNCS.PHASECHK.TRANS64 P0, [R0+URZ], R2 ;  /* 0x00000002000085a7 */ /* 0x000ea400080010ff */
[----:B--2---:R-:W-:Y:S05]  /*1c200*/  @!P0 BRA `(.L_x_421) ;  /* 0xfffffffc00f08947 */ /* 0x004fea000383ffff */
[----:B------:R-:W-:Y:S05]  /*1c210*/  BRA `(.L_x_422) ;  /* 0xffffff6000e07947 */ /* 0x000fea000383ffff */
.L_x_261:
[----:B------:R-:W-:-:S07]  /*1c220*/  MOV R2, UR4 ;  /* 0x0000000400027c02 */ /* 0x000fce0008000f00 */
.L_x_423:
[----:B-1----:R1:W3:Y:S02]  /*1c230*/  SYNCS.PHASECHK.TRANS64.TRYWAIT P1, [R2+URZ], R0 ;  /* 0x00000000020075a7 */ /* 0x0022e400080211ff */
[----:B---3--:R-:W-:Y:S05]  /*1c240*/  @!P1 NANOSLEEP.SYNCS 0x989680 ;  /* 0x009896800000995d */ /* 0x008fea0003900000 */
[----:B------:R-:W3:Y:S02]  /*1c250*/  @!P1 SYNCS.PHASECHK.TRANS64 P1, [R2+URZ], R0 ;  /* 0x00000000020095a7 */ /* 0x000ee400080210ff */
[----:B---3--:R-:W-:Y:S05]  /*1c260*/  @!P1 BRA `(.L_x_423) ;  /* 0xfffffffc00f09947 */ /* 0x008fea000383ffff */
[----:B------:R-:W-:Y:S05]  /*1c270*/  BRA `(.L_x_424) ;  /* 0xffffff64008c7947 */ /* 0x000fea000383ffff */
.L_x_268:
[----:B--23--:R-:W-:-:S04]  /*1c280*/  MOV R3, UR49 ;  /* 0x0000003100037c02 */ /* 0x00cfc80008000f00 */
[----:B------:R2:W3:Y:S03]  /*1c290*/  SYNCS.PHASECHK.TRANS64.TRYWAIT P5, [R3+URZ], R2 ;  /* 0x00000002030075a7 */ /* 0x0004e600080a11ff */
[----:B---3--:R-:W-:Y:S05]  /*1c2a0*/  @!P5 NANOSLEEP.SYNCS 0x989680 ;  /* 0x009896800000d95d */ /* 0x008fea0003900000 */
[----:B------:R-:W3:Y:S02]  /*1c2b0*/  @!P5 SYNCS.PHASECHK.TRANS64 P5, [R3+URZ], R2 ;  /* 0x000000020300d5a7 */ /* 0x000ee400080a10ff */
[----:B---3--:R-:W-:Y:S05]  /*1c2c0*/  @!P5 BRA `(.L_x_268) ;  /* 0xfffffffc00ecd947 */ /* 0x008fea000383ffff */
[----:B------:R-:W-:Y:S05]  /*1c2d0*/  BRA `(.L_x_425) ;  /* 0xffffff7000d47947 */ /* 0x000fea000383ffff */
.L_x_273:
[----:B------:R-:W-:-:S07]  /*1c2e0*/  MOV R2, UR4 ;  /* 0x0000000400027c02 */ /* 0x000fce0008000f00 */
.L_x_426:
[----:B-1----:R1:W2:Y:S02]  /*1c2f0*/  SYNCS.PHASECHK.TRANS64.TRYWAIT P2, [R2+URZ], R0 ;  /* 0x00000000020075a7 */ /* 0x0022a400080411ff */
[----:B--2---:R-:W-:Y:S05]  /*1c300*/  @!P2 NANOSLEEP.SYNCS 0x989680 ;  /* 0x009896800000a95d */ /* 0x004fea0003900000 */
[----:B------:R-:W2:Y:S02]  /*1c310*/  @!P2 SYNCS.PHASECHK.TRANS64 P2, [R2+URZ], R0 ;  /* 0x000000000200a5a7 */ /* 0x000ea400080410ff */
[----:B--2---:R-:W-:Y:S05]  /*1c320*/  @!P2 BRA `(.L_x_426) ;  /* 0xfffffffc00f0a947 */ /* 0x004fea000383ffff */
[----:B------:R-:W-:Y:S05]  /*1c330*/  BRA `(.L_x_427) ;  /* 0xffffffa000b47947 */ /* 0x000fea000383ffff */
.L_x_278:
[----:B------:R-:W-:-:S07]  /*1c340*/  MOV R2, UR4 ;  /* 0x0000000400027c02 */ /* 0x000fce0008000f00 */
.L_x_428:
[----:B-1----:R1:W2:Y:S02]  /*1c350*/  SYNCS.PHASECHK.TRANS64.TRYWAIT P1, [R2+URZ], R0 ;  /* 0x00000000020075a7 */ /* 0x0022a400080211ff */
[----:B--2---:R-:W-:Y:S05]  /*1c360*/  @!P1 NANOSLEEP.SYNCS 0x989680 ;  /* 0x009896800000995d */ /* 0x004fea0003900000 */
[----:B------:R-:W2:Y:S02]  /*1c370*/  @!P1 SYNCS.PHASECHK.TRANS64 P1, [R2+URZ], R0 ;  /* 0x00000000020095a7 */ /* 0x000ea400080210ff */
[----:B--2---:R-:W-:Y:S05]  /*1c380*/  @!P1 BRA `(.L_x_428) ;  /* 0xfffffffc00f09947 */ /* 0x004fea000383ffff */
[----:B------:R-:W-:Y:S05]  /*1c390*/  BRA `(.L_x_429) ;  /* 0xffffffa400fc7947 */ /* 0x000fea000383ffff */
.L_x_283:
[----:B------:R-:W-:-:S07]  /*1c3a0*/  MOV R2, UR4 ;  /* 0x0000000400027c02 */ /* 0x000fce0008000f00 */
.L_x_430:
[----:B-1----:R1:W3:Y:S02]  /*1c3b0*/  SYNCS.PHASECHK.TRANS64.TRYWAIT P0, [R2+URZ], R0 ;  /* 0x00000000020075a7 */ /* 0x0022e400080011ff */
[----:B---3--:R-:W-:Y:S05]  /*1c3c0*/  @!P0 NANOSLEEP.SYNCS 0x989680 ;  /* 0x009896800000895d */ /* 0x008fea0003900000 */
[----:B------:R-:W3:Y:S02]  /*1c3d0*/  @!P0 SYNCS.PHASECHK.TRANS64 P0, [R2+URZ], R0 ;  /* 0x00000000020085a7 */ /* 0x000ee400080010ff */
[----:B---3--:R-:W-:Y:S05]  /*1c3e0*/  @!P0 BRA `(.L_x_430) ;  /* 0xfffffffc00f08947 */ /* 0x008fea000383ffff */
[----:B------:R-:W-:Y:S05]  /*1c3f0*/  BRA `(.L_x_431) ;  /* 0xffffffa800b07947 */ /* 0x000fea000383ffff */
.L_x_287:
[----:B------:R-:W-:-:S07]  /*1c400*/  MOV R2, UR8 ;  /* 0x0000000800027c02 */ /* 0x000fce0008000f00 */
.L_x_432:
[----:B-1----:R1:W2:Y:S02]  /*1c410*/  SYNCS.PHASECHK.TRANS64.TRYWAIT P1, [R2+URZ+0x28010], R4 ;  /* 0x02801004020075a7 */ /* 0x0022a400080211ff */
[----:B--2---:R-:W-:Y:S05]  /*1c420*/  @!P1 NANOSLEEP.SYNCS 0x989680 ;  /* 0x009896800000995d */ /* 0x004fea0003900000 */
[----:B------:R-:W2:Y:S02]  /*1c430*/  @!P1 SYNCS.PHASECHK.TRANS64 P1, [R2+URZ+0x28010], R4 ;  /* 0x02801004020095a7 */ /* 0x000ea400080210ff */
[----:B--2---:R-:W-:Y:S05]  /*1c440*/  @!P1 BRA `(.L_x_432) ;  /* 0xfffffffc00f09947 */ /* 0x004fea000383ffff */
[----:B------:R-:W-:Y:S05]  /*1c450*/  BRA `(.L_x_433) ;  /* 0xffffffac00a87947 */ /* 0x000fea000383ffff */
.L_x_293:
[----:B------:R-:W-:-:S07]  /*1c460*/  MOV R3, UR8 ;  /* 0x0000000800037c02 */ /* 0x000fce0008000f00 */
.L_x_434:
[----:B-1----:R1:W2:Y:S02]  /*1c470*/  SYNCS.PHASECHK.TRANS64.TRYWAIT P1, [R3+URZ+0x28038], R4 ;  /* 0x02803804030075a7 */ /* 0x0022a400080211ff */
[----:B--2---:R-:W-:Y:S05]  /*1c480*/  @!P1 NANOSLEEP.SYNCS 0x989680 ;  /* 0x009896800000995d */ /* 0x004fea0003900000 */
[----:B------:R-:W2:Y:S02]  /*1c490*/  @!P1 SYNCS.PHASECHK.TRANS64 P1, [R3+URZ+0x28038], R4 ;  /* 0x02803804030095a7 */ /* 0x000ea400080210ff */
[----:B--2---:R-:W-:Y:S05]  /*1c4a0*/  @!P1 BRA `(.L_x_434) ;  /* 0xfffffffc00f09947 */ /* 0x004fea000383ffff */
[----:B------:R-:W-:Y:S05]  /*1c4b0*/  BRA `(.L_x_435) ;  /* 0xffffffb000207947 */ /* 0x000fea000383ffff */
.L_x_299:
[----:B------:R-:W-:-:S07]  /*1c4c0*/  MOV R2, UR8 ;  /* 0x0000000800027c02 */ /* 0x000fce0008000f00 */
.L_x_436:
[----:B--2---:R2:W3:Y:S02]  /*1c4d0*/  SYNCS.PHASECHK.TRANS64.TRYWAIT P2, [R2+URZ+0x28018], R4 ;  /* 0x02801804020075a7 */ /* 0x0044e400080411ff */
[----:B---3--:R-:W-:Y:S05]  /*1c4e0*/  @!P2 NANOSLEEP.SYNCS 0x989680 ;  /* 0x009896800000a95d */ /* 0x008fea0003900000 */
[----:B------:R-:W3:Y:S02]  /*1c4f0*/  @!P2 SYNCS.PHASECHK.TRANS64 P2, [R2+URZ+0x28018], R4 ;  /* 0x028018040200a5a7 */ /* 0x000ee400080410ff */
[----:B---3--:R-:W-:Y:S05]  /*1c500*/  @!P2 BRA `(.L_x_436) ;  /* 0xfffffffc00f0a947 */ /* 0x008fea000383ffff */
[----:B------:R-:W-:Y:S05]  /*1c510*/  BRA `(.L_x_437) ;  /* 0xffffffb000947947 */ /* 0x000fea000383ffff */
.L_x_305:
[----:B--2---:R-:W-:-:S07]  /*1c520*/  MOV R2, UR8 ;  /* 0x0000000800027c02 */ /* 0x004fce0008000f00 */
.L_x_438:
[----:B--2---:R2:W3:Y:S02]  /*1c530*/  SYNCS.PHASECHK.TRANS64.TRYWAIT P2, [R2+URZ+0x28040], R4 ;  /* 0x02804004020075a7 */ /* 0x0044e400080411ff */
[----:B---3--:R-:W-:Y:S05]  /*1c540*/  @!P2 NANOSLEEP.SYNCS 0x989680 ;  /* 0x009896800000a95d */ /* 0x008fea0003900000 */
[----:B------:R-:W3:Y:S02]  /*1c550*/  @!P2 SYNCS.PHASECHK.TRANS64 P2, [R2+URZ+0x28040], R4 ;  /* 0x028040040200a5a7 */ /* 0x000ee400080410ff */
[----:B---3--:R-:W-:Y:S05]  /*1c560*/  @!P2 BRA `(.L_x_438) ;  /* 0xfffffffc00f0a947 */ /* 0x008fea000383ffff */
[----:B------:R-:W-:Y:S05]  /*1c570*/  BRA `(.L_x_439) ;  /* 0xffffffb400087947 */ /* 0x000fea000383ffff */
.L_x_311:
[----:B------:R-:W-:-:S07]  /*1c580*/  MOV R4, UR41 ;  /* 0x0000002900047c02 */ /* 0x000fce0008000f00 */
.L_x_440:
[----:B-1----:R1:W2:Y:S02]  /*1c590*/  SYNCS.PHASECHK.TRANS64.TRYWAIT P2, [R4+URZ+0x28038], R2 ;  /* 0x02803802040075a7 */ /* 0x0022a400080411ff */
[----:B--2---:R-:W-:Y:S05]  /*1c5a0*/  @!P2 NANOSLEEP.SYNCS 0x989680 ;  /* 0x009896800000a95d */ /* 0x004fea0003900000 */
[----:B------:R-:W2:Y:S02]  /*1c5b0*/  @!P2 SYNCS.PHASECHK.TRANS64 P2, [R4+URZ+0x28038], R2 ;  /* 0x028038020400a5a7 */ /* 0x000ea400080410ff */
[----:B--2---:R-:W-:Y:S05]  /*1c5c0*/  @!P2 BRA `(.L_x_440) ;  /* 0xfffffffc00f0a947 */ /* 0x004fea000383ffff */
[----:B------:R-:W-:Y:S05]  /*1c5d0*/  BRA `(.L_x_441) ;  /* 0xffffffb400e47947 */ /* 0x000fea000383ffff */
.L_x_316:
[----:B------:R-:W-:-:S07]  /*1c5e0*/  MOV R4, UR25 ;  /* 0x0000001900047c02 */ /* 0x000fce0008000f00 */
.L_x_442:
[----:B-1----:R1:W2:Y:S02]  /*1c5f0*/  SYNCS.PHASECHK.TRANS64.TRYWAIT P2, [R4+URZ+0x28038], R2 ;  /* 0x02803802040075a7 */ /* 0x0022a400080411ff */
[----:B--2---:R-:W-:Y:S05]  /*1c600*/  @!P2 NANOSLEEP.SYNCS 0x989680 ;  /* 0x009896800000a95d */ /* 0x004fea0003900000 */
[----:B------:R-:W2:Y:S02]  /*1c610*/  @!P2 SYNCS.PHASECHK.TRANS64 P2, [R4+URZ+0x28038], R2 ;  /* 0x028038020400a5a7 */ /* 0x000ea400080410ff */
[----:B--2---:R-:W-:Y:S05]  /*1c620*/  @!P2 BRA `(.L_x_442) ;  /* 0xfffffffc00f0a947 */ /* 0x004fea000383ffff */
[----:B------:R-:W-:Y:S05]  /*1c630*/  BRA `(.L_x_443) ;  /* 0xffffffb8005c7947 */ /* 0x000fea000383ffff */
.L_x_321:
[----:B------:R-:W-:-:S07]  /*1c640*/  MOV R4, UR33 ;  /* 0x0000002100047c02 */ /* 0x000fce0008000f00 */
.L_x_444:
[----:B-1----:R1:W2:Y:S02]  /*1c650*/  SYNCS.PHASECHK.TRANS64.TRYWAIT P2, [R4+URZ+0x28038], R2 ;  /* 0x02803802040075a7 */ /* 0x0022a400080411ff */
[----:B--2---:R-:W-:Y:S05]  /*1c660*/  @!P2 NANOSLEEP.SYNCS 0x989680 ;  /* 0x009896800000a95d */ /* 0x004fea0003900000 */
[----:B------:R-:W2:Y:S02]  /*1c670*/  @!P2 SYNCS.PHASECHK.TRANS64 P2, [R4+URZ+0x28038], R2 ;  /* 0x028038020400a5a7 */ /* 0x000ea400080410ff */
[----:B--2---:R-:W-:Y:S05]  /*1c680*/  @!P2 BRA `(.L_x_444) ;  /* 0xfffffffc00f0a947 */ /* 0x004fea000383ffff */
[----:B------:R-:W-:Y:S05]  /*1c690*/  BRA `(.L_x_445) ;  /* 0xffffffb800dc7947 */ /* 0x000fea000383ffff */
.L_x_326:
[----:B------:R-:W-:-:S07]  /*1c6a0*/  MOV R4, UR25 ;  /* 0x0000001900047c02 */ /* 0x000fce0008000f00 */
.L_x_446:
[----:B-1----:R1:W2:Y:S02]  /*1c6b0*/  SYNCS.PHASECHK.TRANS64.TRYWAIT P2, [R4+URZ+0x28038], R2 ;  /* 0x02803802040075a7 */ /* 0x0022a400080411ff */
[----:B--2---:R-:W-:Y:S05]  /*1c6c0*/  @!P2 NANOSLEEP.SYNCS 0x989680 ;  /* 0x009896800000a95d */ /* 0x004fea0003900000 */
[----:B------:R-:W2:Y:S02]  /*1c6d0*/  @!P2 SYNCS.PHASECHK.TRANS64 P2, [R4+URZ+0x28038], R2 ;  /* 0x028038020400a5a7 */ /* 0x000ea400080410ff */
[----:B--2---:R-:W-:Y:S05]  /*1c6e0*/  @!P2 BRA `(.L_x_446) ;  /* 0xfffffffc00f0a947 */ /* 0x004fea000383ffff */
[----:B------:R-:W-:Y:S05]  /*1c6f0*/  BRA `(.L_x_447) ;  /* 0xffffffbc00587947 */ /* 0x000fea000383ffff */
.L_x_331:
[----:B------:R-:W-:-:S07]  /*1c700*/  MOV R4, UR25 ;  /* 0x0000001900047c02 */ /* 0x000fce0008000f00 */
.L_x_448:
[----:B-1----:R1:W2:Y:S02]  /*1c710*/  SYNCS.PHASECHK.TRANS64.TRYWAIT P2, [R4+URZ+0x28038], R2 ;  /* 0x02803802040075a7 */ /* 0x0022a400080411ff */
[----:B--2---:R-:W-:Y:S05]  /*1c720*/  @!P2 NANOSLEEP.SYNCS 0x989680 ;  /* 0x009896800000a95d */ /* 0x004fea0003900000 */
[----:B------:R-:W2:Y:S02]  /*1c730*/  @!P2 SYNCS.PHASECHK.TRANS64 P2, [R4+URZ+0x28038], R2 ;  /* 0x028038020400a5a7 */ /* 0x000ea400080410ff */
[----:B--2---:R-:W-:Y:S05]  /*1c740*/  @!P2 BRA `(.L_x_448) ;  /* 0xfffffffc00f0a947 */ /* 0x004fea000383ffff */
[----:B------:R-:W-:Y:S05]  /*1c750*/  BRA `(.L_x_449) ;  /* 0xffffffbc00d87947 */ /* 0x000fea000383ffff */
.L_x_336:
[----:B------:R-:W-:-:S07]  /*1c760*/  MOV R4, UR25 ;  /* 0x0000001900047c02 */ /* 0x000fce0008000f00 */
.L_x_450:
[----:B-1----:R1:W2:Y:S02]  /*1c770*/  SYNCS.PHASECHK.TRANS64.TRYWAIT P2, [R4+URZ+0x28038], R2 ;  /* 0x02803802040075a7 */ /* 0x0022a400080411ff */
[----:B--2---:R-:W-:Y:S05]  /*1c780*/  @!P2 NANOSLEEP.SYNCS 0x989680 ;  /* 0x009896800000a95d */ /* 0x004fea0003900000 */
[----:B------:R-:W2:Y:S02]  /*1c790*/  @!P2 SYNCS.PHASECHK.TRANS64 P2, [R4+URZ+0x28038], R2 ;  /* 0x028038020400a5a7 */ /* 0x000ea400080410ff */
[----:B--2---:R-:W-:Y:S05]  /*1c7a0*/  @!P2 BRA `(.L_x_450) ;  /* 0xfffffffc00f0a947 */ /* 0x004fea000383ffff */
[----:B------:R-:W-:Y:S05]  /*1c7b0*/  BRA `(.L_x_451) ;  /* 0xffffffc000587947 */ /* 0x000fea000383ffff */
.L_x_341:
[----:B------:R-:W-:-:S07]  /*1c7c0*/  MOV R4, UR25 ;  /* 0x0000001900047c02 */ /* 0x000fce0008000f00 */
.L_x_452:
[----:B-1----:R1:W2:Y:S02]  /*1c7d0*/  SYNCS.PHASECHK.TRANS64.TRYWAIT P2, [R4+URZ+0x28038], R2 ;  /* 0x02803802040075a7 */ /* 0x0022a400080411ff */
[----:B--2---:R-:W-:Y:S05]  /*1c7e0*/  @!P2 NANOSLEEP.SYNCS 0x989680 ;  /* 0x009896800000a95d */ /* 0x004fea0003900000 */
[----:B------:R-:W2:Y:S02]  /*1c7f0*/  @!P2 SYNCS.PHASECHK.TRANS64 P2, [R4+URZ+0x28038], R2 ;  /* 0x028038020400a5a7 */ /* 0x000ea400080410ff */
[----:B--2---:R-:W-:Y:S05]  /*1c800*/  @!P2 BRA `(.L_x_452) ;  /* 0xfffffffc00f0a947 */ /* 0x004fea000383ffff */
[----:B------:R-:W-:Y:S05]  /*1c810*/  BRA `(.L_x_453) ;  /* 0xffffffc000d87947 */ /* 0x000fea000383ffff */
.L_x_346:
[----:B------:R-:W-:-:S07]  /*1c820*/  MOV R4, UR25 ;  /* 0x0000001900047c02 */ /* 0x000fce0008000f00 */
.L_x_454:
[----:B-1----:R1:W2:Y:S02]  /*1c830*/  SYNCS.PHASECHK.TRANS64.TRYWAIT P2, [R4+URZ+0x28038], R2 ;  /* 0x02803802040075a7 */ /* 0x0022a400080411ff */
[----:B--2---:R-:W-:Y:S05]  /*1c840*/  @!P2 NANOSLEEP.SYNCS 0x989680 ;  /* 0x009896800000a95d */ /* 0x004fea0003900000 */
[----:B------:R-:W2:Y:S02]  /*1c850*/  @!P2 SYNCS.PHASECHK.TRANS64 P2, [R4+URZ+0x28038], R2 ;  /* 0x028038020400a5a7 */ /* 0x000ea400080410ff */
[----:B--2---:R-:W-:Y:S05]  /*1c860*/  @!P2 BRA `(.L_x_454) ;  /* 0xfffffffc00f0a947 */ /* 0x004fea000383ffff */
[----:B------:R-:W-:Y:S05]  /*1c870*/  BRA `(.L_x_455) ;  /* 0xffffffc400587947 */ /* 0x000fea000383ffff */
.L_x_352:
[----:B------:R-:W-:-:S07]  /*1c880*/  MOV R4, UR25 ;  /* 0x0000001900047c02 */ /* 0x000fce0008000f00 */
.L_x_456:
[----:B-1----:R1:W2:Y:S02]  /*1c890*/  SYNCS.PHASECHK.TRANS64.TRYWAIT P2, [R4+URZ+0x28038], R2 ;  /* 0x02803802040075a7 */ /* 0x0022a400080411ff */
[----:B--2---:R-:W-:Y:S05]  /*1c8a0*/  @!P2 NANOSLEEP.SYNCS 0x989680 ;  /* 0x009896800000a95d */ /* 0x004fea0003900000 */
[----:B------:R-:W2:Y:S02]  /*1c8b0*/  @!P2 SYNCS.PHASECHK.TRANS64 P2, [R4+URZ+0x28038], R2 ;  /* 0x028038020400a5a7 */ /* 0x000ea400080410ff */
[----:B--2---:R-:W-:Y:S05]  /*1c8c0*/  @!P2 BRA `(.L_x_456) ;  /* 0xfffffffc00f0a947 */ /* 0x004fea000383ffff */
[----:B------:R-:W-:Y:S05]  /*1c8d0*/  BRA `(.L_x_457) ;  /* 0xffffffc800007947 */ /* 0x000fea000383ffff */
.L_x_357:
[----:B------:R-:W-:-:S07]  /*1c8e0*/  MOV R4, UR25 ;  /* 0x0000001900047c02 */ /* 0x000fce0008000f00 */
.L_x_458:
[----:B-1----:R1:W2:Y:S02]  /*1c8f0*/  SYNCS.PHASECHK.TRANS64.TRYWAIT P2, [R4+URZ+0x28038], R2 ;  /* 0x02803802040075a7 */ /* 0x0022a400080411ff */
[----:B--2---:R-:W-:Y:S05]  /*1c900*/  @!P2 NANOSLEEP.SYNCS 0x989680 ;  /* 0x009896800000a95d */ /* 0x004fea0003900000 */
[----:B------:R-:W2:Y:S02]  /*1c910*/  @!P2 SYNCS.PHASECHK.TRANS64 P2, [R4+URZ+0x28038], R2 ;  /* 0x028038020400a5a7 */ /* 0x000ea400080410ff */
[----:B--2---:R-:W-:Y:S05]  /*1c920*/  @!P2 BRA `(.L_x_458) ;  /* 0xfffffffc00f0a947 */ /* 0x004fea000383ffff */
[----:B------:R-:W-:Y:S05]  /*1c930*/  BRA `(.L_x_459) ;  /* 0xffffffc8007c7947 */ /* 0x000fea000383ffff */
.L_x_363:
[----:B------:R-:W-:-:S07]  /*1c940*/  MOV R0, UR24 ;  /* 0x0000001800007c02 */ /* 0x000fce0008000f00 */
.L_x_460:
[----:B-1----:R1:W2:Y:S02]  /*1c950*/  SYNCS.PHASECHK.TRANS64.TRYWAIT P0, [R0+URZ+0x280b0], R22 ;  /* 0x0280b016000075a7 */ /* 0x0022a400080011ff */
[----:B--2---:R-:W-:Y:S05]  /*1c960*/  @!P0 NANOSLEEP.SYNCS 0x989680 ;  /* 0x009896800000895d */ /* 0x004fea0003900000 */
[----:B------:R-:W2:Y:S02]  /*1c970*/  @!P0 SYNCS.PHASECHK.TRANS64 P0, [R0+URZ+0x280b0], R22 ;  /* 0x0280b016000085a7 */ /* 0x000ea400080010ff */
[----:B--2---:R-:W-:Y:S05]  /*1c980*/  @!P0 BRA `(.L_x_460) ;  /* 0xfffffffc00f08947 */ /* 0x004fea000383ffff */
[----:B------:R-:W-:Y:S05]  /*1c990*/  BRA `(.L_x_461) ;  /* 0xffffffcc00987947 */ /* 0x000fea000383ffff */
.L_x_367:
[----:B-1----:R-:W-:-:S07]  /*1c9a0*/  MOV R0, UR24 ;  /* 0x0000001800007c02 */ /* 0x002fce0008000f00 */
.L_x_462:
[----:B-1----:R1:W2:Y:S02]  /*1c9b0*/  SYNCS.PHASECHK.TRANS64.TRYWAIT P0, [R0+URZ+0x280b8], R22 ;  /* 0x0280b816000075a7 */ /* 0x0022a400080011ff */
[----:B--2---:R-:W-:Y:S05]  /*1c9c0*/  @!P0 NANOSLEEP.SYNCS 0x989680 ;  /* 0x009896800000895d */ /* 0x004fea0003900000 */
[----:B------:R-:W2:Y:S02]  /*1c9d0*/  @!P0 SYNCS.PHASECHK.TRANS64 P0, [R0+URZ+0x280b8], R22 ;  /* 0x0280b816000085a7 */ /* 0x000ea400080010ff */
[----:B--2---:R-:W-:Y:S05]  /*1c9e0*/  @!P0 BRA `(.L_x_462) ;  /* 0xfffffffc00f08947 */ /* 0x004fea000383ffff */
[----:B------:R-:W-:Y:S05]  /*1c9f0*/  BRA `(.L_x_463) ;  /* 0xffffffd800a47947 */ /* 0x000fea000383ffff */
        .weak           $__internal_0_$__cuda_sm10x_tcgen05_guardrail_trap_col_being_dealloced_not_returned_by_alloc
        .type           $__internal_0_$__cuda_sm10x_tcgen05_guardrail_trap_col_being_dealloced_not_returned_by_alloc,@function
        .size           $__internal_0_$__cuda_sm10x_tcgen05_guardrail_trap_col_being_dealloced_not_returned_by_alloc,($__internal_1_$__cuda_sm10x_tcgen05_guardrail_trap_phase_invalid_during_alloc - $__internal_0_$__cuda_sm10x_tcgen05_guardrail_trap_col_being_dealloced_not_returned_by_alloc)
$__internal_0_$__cuda_sm10x_tcgen05_guardrail_trap_col_being_dealloced_not_returned_by_alloc:
[----:B------:R-:W-:Y:S05]  /*1ca00*/  BPT.TRAP 0x1 ;  /* 0x000000040000795c */ /* 0x000fea0000300000 */
[----:B------:R-:W-:-:S04]  /*1ca10*/  HFMA2 R3, -RZ, RZ, 0, 0 ;  /* 0x00000000ff037431 */ /* 0x000fc800000001ff */
[----:B------:R-:W-:Y:S05]  /*1ca20*/  RET.REL.NODEC R2 `(_ZN7cutlass13device_kernelINS_4fmha6kernel36Sm100FmhaFwdKernelTmaWarpspecializedIN4cute5tupleIJiiiNS5_IJNS5_IJiiEEEiEEEEEENS1_10collective38Sm100FmhaFwdMainloopTmaWarpspecializedINS_10bfloat16_tEffNS5_IJNS4_1CILi256EEENSC_ILi128EEESE_EEENS5_IJiNSC_ILi1EEES7_EEENS5_IJiSG_NS5_IJNS5_IJNSC_ILi0EEEiEEEiEEEEEESL_NS9_6NoMaskENS5_IJNSC_ILi2EEESG_SG_EEENSC_ILb0EEEEENS9_38Sm100FmhaFwdEpilogueTmaWarpspecializedINS_6half_tEfNS5_IJSE_SE_SE_EEESH_NS5_IJSG_S7_EEESP_EENS2_23IndividualTileSchedulerENS2_41Sm100FmhaCtxKernelWarpspecializedScheduleEEEEEvNT_6ParamsE) ;  /* 0xfffffe3402747950 */ /* 0x000fea0003c3ffff */
        .weak           $__internal_1_$__cuda_sm10x_tcgen05_guardrail_trap_phase_invalid_during_alloc
        .type           $__internal_1_$__cuda_sm10x_tcgen05_guardrail_trap_phase_invalid_during_alloc,@function
        .size           $__internal_1_$__cuda_sm10x_tcgen05_guardrail_trap_phase_invalid_during_alloc,($__internal_2_$__cuda_sm10x_tcgen05_guardrail_trap_unallocated_columns_being_dealloced - $__internal_1_$__cuda_sm10x_tcgen05_guardrail_trap_phase_invalid_during_alloc)
$__internal_1_$__cuda_sm10x_tcgen05_guardrail_trap_phase_invalid_during_alloc:
[----:B------:R-:W-:Y:S05]  /*1ca30*/  BPT.TRAP 0x1 ;  /* 0x000000040000795c */ /* 0x000fea0000300000 */
[----:B------:R-:W-:-:S04]  /*1ca40*/  MOV R3, 0x0 ;  /* 0x0000000000037802 */ /* 0x000fc80000000f00 */
[----:B------:R-:W-:Y:S05]  /*1ca50*/  RET.REL.NODEC R2 `(_ZN7cutlass13device_kernelINS_4fmha6kernel36Sm100FmhaFwdKernelTmaWarpspecializedIN4cute5tupleIJiiiNS5_IJNS5_IJiiEEEiEEEEEENS1_10collective38Sm100FmhaFwdMainloopTmaWarpspecializedINS_10bfloat16_tEffNS5_IJNS4_1CILi256EEENSC_ILi128EEESE_EEENS5_IJiNSC_ILi1EEES7_EEENS5_IJiSG_NS5_IJNS5_IJNSC_ILi0EEEiEEEiEEEEEESL_NS9_6NoMaskENS5_IJNSC_ILi2EEESG_SG_EEENSC_ILb0EEEEENS9_38Sm100FmhaFwdEpilogueTmaWarpspecializedINS_6half_tEfNS5_IJSE_SE_SE_EEESH_NS5_IJSG_S7_EEESP_EENS2_23IndividualTileSchedulerENS2_41Sm100FmhaCtxKernelWarpspecializedScheduleEEEEEvNT_6ParamsE) ;  /* 0xfffffe3402687950 */ /* 0x000fea0003c3ffff */
        .weak           $__internal_2_$__cuda_sm10x_tcgen05_guardrail_trap_unallocated_columns_being_dealloced
        .type           $__internal_2_$__cuda_sm10x_tcgen05_guardrail_trap_unallocated_columns_being_dealloced,@function
        .size           $__internal_2_$__cuda_sm10x_tcgen05_guardrail_trap_unallocated_columns_being_dealloced,($__internal_3_$__cuda_sm3x_div_rn_noftz_f32_slowpath - $__internal_2_$__cuda_sm10x_tcgen05_guardrail_trap_unallocated_columns_being_dealloced)
$__internal_2_$__cuda_sm10x_tcgen05_guardrail_trap_unallocated_columns_being_dealloced:
[----:B------:R-:W-:Y:S05]  /*1ca60*/  BPT.TRAP 0x1 ;  /* 0x000000040000795c */ /* 0x000fea0000300000 */
[----:B------:R-:W-:-:S04]  /*1ca70*/  HFMA2 R3, -RZ, RZ, 0, 0 ;  /* 0x00000000ff037431 */ /* 0x000fc800000001ff */
[----:B------:R-:W-:Y:S05]  /*1ca80*/  RET.REL.NODEC R2 `(_ZN7cutlass13device_kernelINS_4fmha6kernel36Sm100FmhaFwdKernelTmaWarpspecializedIN4cute5tupleIJiiiNS5_IJNS5_IJiiEEEiEEEEEENS1_10collective38Sm100FmhaFwdMainloopTmaWarpspecializedINS_10bfloat16_tEffNS5_IJNS4_1CILi256EEENSC_ILi128EEESE_EEENS5_IJiNSC_ILi1EEES7_EEENS5_IJiSG_NS5_IJNS5_IJNSC_ILi0EEEiEEEiEEEEEESL_NS9_6NoMaskENS5_IJNSC_ILi2EEESG_SG_EEENSC_ILb0EEEEENS9_38Sm100FmhaFwdEpilogueTmaWarpspecializedINS_6half_tEfNS5_IJSE_SE_SE_EEESH_NS5_IJSG_S7_EEESP_EENS2_23IndividualTileSchedulerENS2_41Sm100FmhaCtxKernelWarpspecializedScheduleEEEEEvNT_6ParamsE) ;  /* 0xfffffe34025c7950 */ /* 0x000fea0003c3ffff */
        .weak           $__internal_3_$__cuda_sm3x_div_rn_noftz_f32_slowpath
        .type           $__internal_3_$__cuda_sm3x_div_rn_noftz_f32_slowpath,@function
        .size           $__internal_3_$__cuda_sm3x_div_rn_noftz_f32_slowpath,(.L_x_480 - $__internal_3_$__cuda_sm3x_div_rn_noftz_f32_slowpath)
$__internal_3_$__cuda_sm3x_div_rn_noftz_f32_slowpath:
[----:B------:R-:W-:Y:S01]  /*1ca90*/  SHF.R.U32.HI R7, RZ, 0x17, R0 ;  /* 0x00000017ff077819 */ /* 0x000fe20000011600 */
[----:B------:R-:W-:Y:S01]  /*1caa0*/  BSSY.RECONVERGENT B1, `(.L_x_464) ;  /* 0x0000063000017945 */ /* 0x000fe20003800200 */
[--C-:B------:R-:W-:Y:S01]  /*1cab0*/  SHF.R.U32.HI R9, RZ, 0x17, R41.reuse ;  /* 0x00000017ff097819 */ /* 0x100fe20000011629 */
[----:B------:R-:W-:Y:S01]  /*1cac0*/  IMAD.MOV.U32 R2, RZ, RZ, R41 ;  /* 0x000000ffff027224 */ /* 0x000fe200078e0029 */
[----:B------:R-:W-:Y:S02]  /*1cad0*/  LOP3.LUT R7, R7, 0xff, RZ, 0xc0, !PT ;  /* 0x000000ff07077812 */ /* 0x000fe400078ec0ff */
[----:B------:R-:W-:-:S03]  /*1cae0*/  LOP3.LUT R9, R9, 0xff, RZ, 0xc0, !PT ;  /* 0x000000ff09097812 */ /* 0x000fc600078ec0ff */
[----:B------:R-:W-:Y:S02]  /*1caf0*/  VIADD R3, R7, 0xffffffff ;  /* 0xffffffff07037836 */ /* 0x000fe40000000000 */
[----:B------:R-:W-:-:S03]  /*1cb00*/  VIADD R4, R9, 0xffffffff ;  /* 0xffffffff09047836 */ /* 0x000fc60000000000 */
[----:B------:R-:W-:-:S04]  /*1cb10*/  ISETP.GT.U32.AND P0, PT, R3, 0xfd, PT ;  /* 0x000000fd0300780c */ /* 0x000fc80003f04070 */
[----:B------:R-:W-:-:S13]  /*1cb20*/  ISETP.GT.U32.OR P0, PT, R4, 0xfd, P0 ;  /* 0x000000fd0400780c */ /* 0x000fda0000704470 */
[----:B------:R-:W-:Y:S01]  /*1cb30*/  @!P0 IMAD.MOV.U32 R5, RZ, RZ, RZ ;  /* 0x000000ffff058224 */ /* 0x000fe200078e00ff */
[----:B------:R-:W-:Y:S06]  /*1cb40*/  @!P0 BRA `(.L_x_465) ;  /* 0x00000000005c8947 */ /* 0x000fec0003800000 */
[----:B------:R-:W-:Y:S02]  /*1cb50*/  FSETP.GTU.FTZ.AND P1, PT, |R41|, +INF , PT ;  /* 0x7f8000002900780b */ /* 0x000fe40003f3c200 */
[----:B------:R-:W-:-:S04]  /*1cb60*/  FSETP.GTU.FTZ.AND P0, PT, |R0|, +INF , PT ;  /* 0x7f8000000000780b */ /* 0x000fc80003f1c200 */
[----:B------:R-:W-:-:S13]  /*1cb70*/  PLOP3.LUT P0, PT, P1, P0, PT, 0xf8, 0x8f ;  /* 0x00000000008f781c */ /* 0x000fda0000f01f70 */
[----:B------:R-:W-:Y:S05]  /*1cb80*/  @P0 BRA `(.L_x_466) ;  /* 0x00000004004c0947 */ /* 0x000fea0003800000 */
[----:B------:R-:W-:-:S13]  /*1cb90*/  LOP3.LUT P0, RZ, R0, 0x7fffffff, R2, 0xc8, !PT ;  /* 0x7fffffff00ff7812 */ /* 0x000fda000780c802 */
[----:B------:R-:W-:Y:S05]  /*1cba0*/  @!P0 BRA `(.L_x_467) ;  /* 0x00000004003c8947 */ /* 0x000fea0003800000 */
[C---:B------:R-:W-:Y:S02]  /*1cbb0*/  FSETP.NEU.FTZ.AND P0, PT, |R41|.reuse, +INF , PT ;  /* 0x7f8000002900780b */ /* 0x040fe40003f1d200 */
[----:B------:R-:W-:Y:S02]  /*1cbc0*/  FSETP.NEU.FTZ.AND P1, PT, |R0|, +INF , PT ;  /* 0x7f8000000000780b */ /* 0x000fe40003f3d200 */
[----:B------:R-:W-:-:S11]  /*1cbd0*/  FSETP.NEU.FTZ.AND P2, PT, |R41|, +INF , PT ;  /* 0x7f8000002900780b */ /* 0x000fd60003f5d200 */
[----:B------:R-:W-:Y:S05]  /*1cbe0*/  @!P1 BRA !P0, `(.L_x_467) ;  /* 0x00000004002c9947 */ /* 0x000fea0004000000 */
[----:B------:R-:W-:-:S04]  /*1cbf0*/  LOP3.LUT P0, RZ, R2, 0x7fffffff, RZ, 0xc0, !PT ;  /* 0x7fffffff02ff7812 */ /* 0x000fc8000780c0ff */
[----:B------:R-:W-:-:S13]  /*1cc00*/  PLOP3.LUT P0, PT, P1, P0, PT, 0x2f, 0xf2 ;  /* 0x0000000000f2781c */ /* 0x000fda0000f00577 */
[----:B------:R-:W-:Y:S05]  /*1cc10*/  @P0 BRA `(.L_x_468) ;  /* 0x0000000400180947 */ /* 0x000fea0003800000 */
[----:B------:R-:W-:-:S04]  /*1cc20*/  LOP3.LUT P0, RZ, R0, 0x7fffffff, RZ, 0xc0, !PT ;  /* 0x7fffffff00ff7812 */ /* 0x000fc8000780c0ff */
[----:B------:R-:W-:-:S13]  /*1cc30*/  PLOP3.LUT P0, PT, P2, P0, PT, 0x2f, 0xf2 ;  /* 0x0000000000f2781c */ /* 0x000fda0001700577 */
[----:B------:R-:W-:Y:S05]  /*1cc40*/  @P0 BRA `(.L_x_469) ;  /* 0x0000000400000947 */ /* 0x000fea0003800000 */
[----:B------:R-:W-:Y:S02]  /*1cc50*/  ISETP.GE.AND P1, PT, R4, RZ, PT ;  /* 0x000000ff0400720c */ /* 0x000fe40003f26270 */
[----:B------:R-:W-:-:S11]  /*1cc60*/  ISETP.GE.AND P0, PT, R3, RZ, PT ;  /* 0x000000ff0300720c */ /* 0x000fd60003f06270 */
[----:B------:R-:W-:Y:S01]  /*1cc70*/  @P1 MOV R5, RZ ;  /* 0x000000ff00051202 */ /* 0x000fe20000000f00 */
[----:B------:R-:W-:Y:S01]  /*1cc80*/  @!P1 FFMA R2, R41, 1.84467440737095516160e+19, RZ ;  /* 0x5f80000029029823 */ /* 0x000fe200000000ff */
[----:B------:R-:W-:Y:S01]  /*1cc90*/  @!P1 MOV R5, 0xffffffc0 ;  /* 0xffffffc000059802 */ /* 0x000fe20000000f00 */
[----:B------:R-:W-:-:S03]  /*1cca0*/  @!P0 FFMA R0, R0, 1.84467440737095516160e+19, RZ ;  /* 0x5f80000000008823 */ /* 0x000fc600000000ff */
[----:B------:R-:W-:-:S07]  /*1ccb0*/  @!P0 IADD3 R5, PT, PT, R5, 0x40, RZ ;  /* 0x0000004005058810 */ /* 0x000fce0007ffe0ff */
.L_x_465:
[----:B------:R-:W-:Y:S01]  /*1ccc0*/  LEA R3, R7, 0xc0800000, 0x17 ;  /* 0xc080000007037811 */ /* 0x000fe200078eb8ff */
[----:B------:R-:W-:Y:S01]  /*1ccd0*/  BSSY.RECONVERGENT B0, `(.L_x_470) ;  /* 0x0000036000007945 */ /* 0x000fe20003800200 */
[----:B------:R-:W-:Y:S02]  /*1cce0*/  IADD3 R9, PT, PT, R9, -0x7f, RZ ;  /* 0xffffff8109097810 */ /* 0x000fe40007ffe0ff */
[----:B------:R-:W-:Y:S02]  /*1ccf0*/  IADD3 R0, PT, PT, -R3, R0, RZ ;  /* 0x0000000003007210 */ /* 0x000fe40007ffe1ff */
[----:B------:R-:W-:Y:S02]  /*1cd00*/  IADD3 R7, PT, PT, R9, 0x7f, -R7 ;  /* 0x0000007f09077810 */ /* 0x000fe40007ffe807 */
[----:B------:R-:W1:Y:S01]  /*1cd10*/  MUFU.RCP R3, R0 ;  /* 0x0000000000037308 */ /* 0x000e620000001000 */
[----:B------:R-:W-:Y:S01]  /*1cd20*/  FADD.FTZ R6, -R0, -RZ ;  /* 0x800000ff00067221 */ /* 0x000fe20000010100 */
[----:B------:R-:W-:-:S03]  /*1cd30*/  IADD3 R5, PT, PT, R7, R5, RZ ;  /* 0x0000000507057210 */ /* 0x000fc60007ffe0ff */
[----:B-1----:R-:W-:Y:S01]  /*1cd40*/  FFMA R4, R3, R6, 1 ;  /* 0x3f80000003047423 */ /* 0x002fe20000000006 */
[----:B------:R-:W-:-:S03]  /*1cd50*/  IMAD R0, R9, -0x800000, R2 ;  /* 0xff80000009007824 */ /* 0x000fc600078e0202 */
[----:B------:R-:W-:-:S04]  /*1cd60*/  FFMA R3, R3, R4, R3 ;  /* 0x0000000403037223 */ /* 0x000fc80000000003 */
[----:B------:R-:W-:-:S04]  /*1cd70*/  FFMA R4, R0, R3, RZ ;  /* 0x0000000300047223 */ /* 0x000fc800000000ff */
[----:B------:R-:W-:-:S04]  /*1cd80*/  FFMA R2, R6, R4, R0 ;  /* 0x0000000406027223 */ /* 0x000fc80000000000 */
[----:B------:R-:W-:-:S04]  /*1cd90*/  FFMA R4, R3, R2, R4 ;  /* 0x0000000203047223 */ /* 0x000fc80000000004 */
[----:B------:R-:W-:-:S04]  /*1cda0*/  FFMA R6, R6, R4, R0 ;  /* 0x0000000406067223 */ /* 0x000fc80000000000 */
[----:B------:R-:W-:-:S05]  /*1cdb0*/  FFMA R0, R3, R6, R4 ;  /* 0x0000000603007223 */ /* 0x000fca0000000004 */
[----:B------:R-:W-:-:S04]  /*1cdc0*/  SHF.R.U32.HI R2, RZ, 0x17, R0 ;  /* 0x00000017ff027819 */ /* 0x000fc80000011600 */
[----:B------:R-:W-:-:S04]  /*1cdd0*/  LOP3.LUT R2, R2, 0xff, RZ, 0xc0, !PT ;  /* 0x000000ff02027812 */ /* 0x000fc800078ec0ff */
[----:B------:R-:W-:-:S04]  /*1cde0*/  IADD3 R2, PT, PT, R2, R5, RZ ;  /* 0x0000000502027210 */ /* 0x000fc80007ffe0ff */
[----:B------:R-:W-:-:S04]  /*1cdf0*/  IADD3 R7, PT, PT, R2, -0x1, RZ ;  /* 0xffffffff02077810 */ /* 0x000fc80007ffe0ff */
[----:B------:R-:W-:-:S13]  /*1ce00*/  ISETP.GE.U32.AND P0, PT, R7, 0xfe, PT ;  /* 0x000000fe0700780c */ /* 0x000fda0003f06070 */
[----:B------:R-:W-:Y:S05]  /*1ce10*/  @!P0 BRA `(.L_x_471) ;  /* 0x0000000000808947 */ /* 0x000fea0003800000 */
[----:B------:R-:W-:-:S13]  /*1ce20*/  ISETP.GT.AND P0, PT, R2, 0xfe, PT ;  /* 0x000000fe0200780c */ /* 0x000fda0003f04270 */
[----:B------:R-:W-:Y:S05]  /*1ce30*/  @P0 BRA `(.L_x_472) ;  /* 0x00000000006c0947 */ /* 0x000fea0003800000 */
[----:B------:R-:W-:-:S13]  /*1ce40*/  ISETP.GE.AND P0, PT, R2, 0x1, PT ;  /* 0x000000010200780c */ /* 0x000fda0003f06270 */
[----:B------:R-:W-:Y:S05]  /*1ce50*/  @P0 BRA `(.L_x_473) ;  /* 0x0000000000740947 */ /* 0x000fea0003800000 */
[----:B------:R-:W-:Y:S02]  /*1ce60*/  ISETP.GE.AND P0, PT, R2, -0x18, PT ;  /* 0xffffffe80200780c */ /* 0x000fe40003f06270 */
[----:B------:R-:W-:-:S11]  /*1ce70*/  LOP3.LUT R0, R0, 0x80000000, RZ, 0xc0, !PT ;  /* 0x8000000000007812 */ /* 0x000fd600078ec0ff */
[----:B------:R-:W-:Y:S05]  /*1ce80*/  @!P0 BRA `(.L_x_473) ;  /* 0x0000000000688947 */ /* 0x000fea0003800000 */
[CCC-:B------:R-:W-:Y:S01]  /*1ce90*/  FFMA.RZ R5, R3.reuse, R6.reuse, R4.reuse ;  /* 0x0000000603057223 */ /* 0x1c0fe2000000c004 */
[CCC-:B------:R-:W-:Y:S01]  /*1cea0*/  FFMA.RP R7, R3.reuse, R6.reuse, R4.reuse ;  /* 0x0000000603077223 */ /* 0x1c0fe20000008004 */
[----:B------:R-:W-:Y:S01]  /*1ceb0*/  FFMA.RM R6, R3, R6, R4 ;  /* 0x0000000603067223 */ /* 0x000fe20000004004 */
[C---:B------:R-:W-:Y:S01]  /*1cec0*/  VIADD R4, R2.reuse, 0x20 ;  /* 0x0000002002047836 */ /* 0x040fe20000000000 */
[C---:B------:R-:W-:Y:S02]  /*1ced0*/  ISETP.NE.AND P0, PT, R2.reuse, RZ, PT ;  /* 0x000000ff0200720c */ /* 0x040fe40003f05270 */
[----:B------:R-:W-:Y:S02]  /*1cee0*/  LOP3.LUT R5, R5, 0x7fffff, RZ, 0xc0, !PT ;  /* 0x007fffff05057812 */ /* 0x000fe400078ec0ff */
[----:B------:R-:W-:Y:S01]  /*1cef0*/  ISETP.NE.AND P1, PT, R2, RZ, PT ;  /* 0x000000ff0200720c */ /* 0x000fe20003f25270 */
[----:B------:R-:W-:Y:S01]  /*1cf00*/  IMAD.MOV R2, RZ, RZ, -R2 ;  /* 0x000000ffff027224 */ /* 0x000fe200078e0a02 */
[----:B------:R-:W-:-:S02]  /*1cf10*/  LOP3.LUT R3, R5, 0x800000, RZ, 0xfc, !PT ;  /* 0x0080000005037812 */ /* 0x000fc400078efcff */
[----:B------:R-:W-:Y:S02]  /*1cf20*/  FSETP.NEU.FTZ.AND P2, PT, R7, R6, PT ;  /* 0x000000060700720b */ /* 0x000fe40003f5d000 */
[----:B------:R-:W-:Y:S02]  /*1cf30*/  SHF.L.U32 R4, R3, R4, RZ ;  /* 0x0000000403047219 */ /* 0x000fe400000006ff */
[----:B------:R-:W-:Y:S02]  /*1cf40*/  SEL R2, R2, RZ, P0 ;  /* 0x000000ff02027207 */ /* 0x000fe40000000000 */
[----:B------:R-:W-:Y:S02]  /*1cf50*/  ISETP.NE.AND P1, PT, R4, RZ, P1 ;  /* 0x000000ff0400720c */ /* 0x000fe40000f25270 */
[----:B------:R-:W-:Y:S02]  /*1cf60*/  SHF.R.U32.HI R3, RZ, R2, R3 ;  /* 0x00000002ff037219 */ /* 0x000fe40000011603 */
[----:B------:R-:W-:-:S02]  /*1cf70*/  PLOP3.LUT P1, PT, P2, P1, PT, 0xf8, 0x8f ;  /* 0x00000000008f781c */ /* 0x000fc40001723f70 */
[----:B------:R-:W-:Y:S02]  /*1cf80*/  SHF.R.U32.HI R2, RZ, 0x1, R3 ;  /* 0x00000001ff027819 */ /* 0x000fe40000011603 */
[----:B------:R-:W-:-:S04]  /*1cf90*/  SEL R4, RZ, 0x1, !P1 ;  /* 0x00000001ff047807 */ /* 0x000fc80004800000 */
[----:B------:R-:W-:-:S04]  /*1cfa0*/  LOP3.LUT R4, R4, 0x1, R2, 0xf8, !PT ;  /* 0x0000000104047812 */ /* 0x000fc800078ef802 */
[----:B------:R-:W-:-:S05]  /*1cfb0*/  LOP3.LUT R3, R4, R3, RZ, 0xc0, !PT ;  /* 0x0000000304037212 */ /* 0x000fca00078ec0ff */
[----:B------:R-:W-:-:S05]  /*1cfc0*/  IMAD.IADD R2, R2, 0x1, R3 ;  /* 0x0000000102027824 */ /* 0x000fca00078e0203 */
[----:B------:R-:W-:Y:S01]  /*1cfd0*/  LOP3.LUT R0, R2, R0, RZ, 0xfc, !PT ;  /* 0x0000000002007212 */ /* 0x000fe200078efcff */
[----:B------:R-:W-:Y:S05]  /*1cfe0*/  BRA `(.L_x_473) ;  /* 0x0000000000107947 */ /* 0x000fea0003800000 */
.L_x_472:
[----:B------:R-:W-:-:S04]  /*1cff0*/  LOP3.LUT R0, R0, 0x80000000, RZ, 0xc0, !PT ;  /* 0x8000000000007812 */ /* 0x000fc800078ec0ff */
[----:B------:R-:W-:Y:S01]  /*1d000*/  LOP3.LUT R0, R0, 0x7f800000, RZ, 0xfc, !PT ;  /* 0x7f80000000007812 */ /* 0x000fe200078efcff */
[----:B------:R-:W-:Y:S05]  /*1d010*/  BRA `(.L_x_473) ;  /* 0x0000000000047947 */ /* 0x000fea0003800000 */
.L_x_471:
[----:B------:R-:W-:Y:S02]  /*1d020*/  LEA R0, R5, R0, 0x17 ;  /* 0x0000000005007211 */ /* 0x000fe400078eb8ff */
.L_x_473:
[----:B------:R-:W-:Y:S05]  /*1d030*/  BSYNC.RECONVERGENT B0 ;  /* 0x0000000000007941 */ /* 0x000fea0003800200 */
.L_x_470:
[----:B------:R-:W-:Y:S05]  /*1d040*/  BRA `(.L_x_474) ;  /* 0x0000000000207947 */ /* 0x000fea0003800000 */
.L_x_469:
[----:B------:R-:W-:-:S04]  /*1d050*/  LOP3.LUT R0, R0, 0x80000000, R2, 0x48, !PT ;  /* 0x8000000000007812 */ /* 0x000fc800078e4802 */
[----:B------:R-:W-:Y:S01]  /*1d060*/  LOP3.LUT R0, R0, 0x7f800000, RZ, 0xfc, !PT ;  /* 0x7f80000000007812 */ /* 0x000fe200078efcff */
[----:B------:R-:W-:Y:S05]  /*1d070*/  BRA `(.L_x_474) ;  /* 0x0000000000147947 */ /* 0x000fea0003800000 */
.L_x_468:
[----:B------:R-:W-:Y:S01]  /*1d080*/  LOP3.LUT R0, R0, 0x80000000, R2, 0x48, !PT ;  /* 0x8000000000007812 */ /* 0x000fe200078e4802 */
[----:B------:R-:W-:Y:S05]  /*1d090*/  BRA `(.L_x_474) ;  /* 0x00000000000c7947 */ /* 0x000fea0003800000 */
.L_x_467:
[----:B------:R-:W1:Y:S01]  /*1d0a0*/  MUFU.RSQ R0, -QNAN ;  /* 0xffc0000000007908 */ /* 0x000e620000001400 */
[----:B------:R-:W-:Y:S05]  /*1d0b0*/  BRA `(.L_x_474) ;  /* 0x0000000000047947 */ /* 0x000fea0003800000 */
.L_x_466:
[----:B------:R-:W-:-:S07]  /*1d0c0*/  FADD.FTZ R0, R41, R0 ;  /* 0x0000000029007221 */ /* 0x000fce0000010000 */
.L_x_474:
[----:B------:R-:W-:Y:S05]  /*1d0d0*/  BSYNC.RECONVERGENT B1 ;  /* 0x0000000000017941 */ /* 0x000fea0003800200 */
.L_x_464:
[----:B------:R-:W-:-:S04]  /*1d0e0*/  HFMA2 R9, -RZ, RZ, 0, 0 ;  /* 0x00000000ff097431 */ /* 0x000fc800000001ff */
[----:B-1----:R-:W-:Y:S05]  /*1d0f0*/  RET.REL.NODEC R8 `(_ZN7cutlass13device_kernelINS_4fmha6kernel36Sm100FmhaFwdKernelTmaWarpspecializedIN4cute5tupleIJiiiNS5_IJNS5_IJiiEEEiEEEEEENS1_10collective38Sm100FmhaFwdMainloopTmaWarpspecializedINS_10bfloat16_tEffNS5_IJNS4_1CILi256EEENSC_ILi128EEESE_EEENS5_IJiNSC_ILi1EEES7_EEENS5_IJiSG_NS5_IJNS5_IJNSC_ILi0EEEiEEEiEEEEEESL_NS9_6NoMaskENS5_IJNSC_ILi2EEESG_SG_EEENSC_ILb0EEEEENS9_38Sm100FmhaFwdEpilogueTmaWarpspecializedINS_6half_tEfNS5_IJSE_SE_SE_EEESH_NS5_IJSG_S7_EEESP_EENS2_23IndividualTileSchedulerENS2_41Sm100FmhaCtxKernelWarpspecializedScheduleEEEEEvNT_6ParamsE) ;  /* 0xfffffe2c08c07950 */ /* 0x002fea0003c3ffff */
.L_x_475:
[----:B------:R-:W-:-:S00]  /*1d100*/  BRA `(.L_x_475) ;  /* 0xfffffffc00fc7947 */ /* 0x000fc0000383ffff */
[----:B------:R-:W-:-:S00]  /*1d110*/  NOP ;  /* 0x0000000000007918 */ /* 0x000fc00000000000 */
        /* <DEDUP_REMOVED lines=14> */
.L_x_480:


//--------------------- .nv.global.init           --------------------------
	.section	.nv.global.init,"aw",@progbits
.nv.global.init:
	.type		$str$23,@object
	.size		$str$23,($str$37 - $str$23)
$str$23:
        /*0000*/ 	.byte	0x0a, 0x00
	.type		$str$37,@object
	.size		$str$37,($str$32 - $str$37)
$str$37:
        /*0002*/ 	.byte	0x3a, 0x00
	.type		$str$32,@object
	.size		$str$32,($str$29 - $str$32)
$str$32:
        /*0004*/ 	.byte	0x5f, 0x00
	.type		$str$29,@object
	.size		$str$29,($str$28 - $str$29)
$str$29:
        /*0006*/ 	.byte	0x25, 0x64, 0x00
	.type		$str$28,@object
	.size		$str$28,($str$30 - $str$28)
$str$28:
        /*0009*/ 	.byte	0x25, 0x63, 0x00
	.type		$str$30,@object
	.size		$str$30,($str$31 - $str$30)
$str$30:
        /*000c*/ 	.byte	0x25, 0x73, 0x00
	.type		$str$31,@object
	.size		$str$31,($str$35 - $str$31)
$str$31:
        /*000f*/ 	.byte	0x20, 0x6f, 0x20, 0x00
	.type		$str$35,@object
	.size		$str$35,($str$22 - $str$35)
$str$35:
        /*0013*/ 	.byte	0x70, 0x74, 0x72, 0x5b, 0x00
	.type		$str$22,@object
	.size		$str$22,($str$34 - $str$22)
$str$22:
        /*0018*/ 	.byte	0x73, 0x4f, 0x3a, 0x20, 0x00
	.type		$str$34,@object
	.size		$str$34,($str$36 - $str$34)
$str$34:
        /*001d*/ 	.byte	0x73, 0x6d, 0x65, 0x6d, 0x5f, 0x00
	.type		$str$36,@object
	.size		$str$36,($str$33 - $str$36)
$str$36:
        /*0023*/ 	.byte	0x62, 0x5d, 0x28, 0x25, 0x70, 0x29, 0x00
	.type		$str$33,@object
	.size		$str$33,($str$27 - $str$33)
$str$33:
        /*002a*/ 	.byte	0x53, 0x77, 0x3c, 0x25, 0x64, 0x2c, 0x25, 0x64, 0x2c, 0x25, 0x64, 0x3e, 0x00
	.type		$str$27,@object
	.size		$str$27,($str$26 - $str$27)
$str$27:
        /*0037*/ 	.byte	0x2f, 0x74, 0x6d, 0x70, 0x2f, 0x63, 0x75, 0x74, 0x6c, 0x61, 0x73, 0x73, 0x5f, 0x73, 0x77, 0x65
        /*0047*/ 	.byte	0x65, 0x70, 0x5f, 0x73, 0x72, 0x63, 0x2f, 0x69, 0x6e, 0x63, 0x6c, 0x75, 0x64, 0x65, 0x2f, 0x63
        /*0057*/ 	.byte	0x75, 0x74, 0x65, 0x2f, 0x61, 0x74, 0x6f, 0x6d, 0x2f, 0x63, 0x6f, 0x70, 0x79, 0x5f, 0x74, 0x72
        /*0067*/ 	.byte	0x61, 0x69, 0x74, 0x73, 0x5f, 0x73, 0x6d, 0x31, 0x30, 0x30, 0x2e, 0x68, 0x70, 0x70, 0x00
	.type		$str$26,@object
	.size		$str$26,(__unnamed_4 - $str$26)
$str$26:
        /*0076*/ 	.byte	0x28, 0x28, 0x75, 0x69, 0x6e, 0x74, 0x33, 0x32, 0x5f, 0x74, 0x28, 0x74, 0x68, 0x72, 0x65, 0x61
        /*0086*/ 	.byte	0x64, 0x49, 0x64, 0x78, 0x2e, 0x78, 0x29, 0x20, 0x2f, 0x20, 0x33, 0x32, 0x29, 0x20, 0x25, 0x20
        /*0096*/ 	.byte	0x34, 0x29, 0x20, 0x3d, 0x3d, 0x20, 0x28, 0x28, 0x28, 0x74, 0x6d, 0x65, 0x6d, 0x5f, 0x61, 0x64
        /*00a6*/ 	.byte	0x64, 0x72, 0x20, 0x3e, 0x3e, 0x20, 0x31, 0x36, 0x29, 0x20, 0x2f, 0x20, 0x33, 0x32, 0x29, 0x20
        /*00b6*/ 	.byte	0x25, 0x20, 0x34, 0x29, 0x00
	.type		__unnamed_4,@object
	.size		__unnamed_4,(__unnamed_1 - __unnamed_4)
__unnamed_4:
        /* <DEDUP_REMOVED lines=37> */
        /*030b*/ 	.byte	0x30, 0x3e, 0x3e, 0x3e, 0x3e, 0x5d, 0x00
	.type		__unnamed_1,@object
	.size		__unnamed_1,(__unnamed_5 - __unnamed_1)
__unnamed_1:
        /* <DEDUP_REMOVED lines=37> */
        /*0562*/ 	.byte	0x3a, 0x43, 0x3c, 0x30, 0x3e, 0x3e, 0x3e, 0x3e, 0x5d, 0x00
	.type		__unnamed_5,@object
	.size		__unnamed_5,(__unnamed_6 - __unnamed_5)
__unnamed_5:
        /* <DEDUP_REMOVED lines=38> */
	.type		__unnamed_6,@object
	.size		__unnamed_6,(__unnamed_7 - __unnamed_6)
__unnamed_6:
        /* <DEDUP_REMOVED lines=37> */
        /*0a16*/ 	.byte	0x74, 0x65, 0x3a, 0x3a, 0x43, 0x3c, 0x30, 0x3e, 0x3e, 0x3e, 0x3e, 0x5d, 0x00
	.type		__unnamed_7,@object
	.size		__unnamed_7,(__unnamed_2 - __unnamed_7)
__unnamed_7:
        /* <DEDUP_REMOVED lines=37> */
        /*0c73*/ 	.byte	0x63, 0x75, 0x74, 0x65, 0x3a, 0x3a, 0x43, 0x3c, 0x30, 0x3e, 0x3e, 0x3e, 0x3e, 0x5d, 0x00
	.type		__unnamed_2,@object
	.size		__unnamed_2,(__unnamed_3 - __unnamed_2)
__unnamed_2:
        /* <DEDUP_REMOVED lines=38> */
	.type		__unnamed_3,@object
	.size		__unnamed_3,(.L_3 - __unnamed_3)
__unnamed_3:
        /* <DEDUP_REMOVED lines=39> */
.L_3:


//--------------------- .nv.shared._ZN7cutlass13device_kernelINS_4fmha6kernel36Sm100FmhaFwdKernelTmaWarpspecializedIN4cute5tupleIJiiiNS5_IJNS5_IJiiEEEiEEEEEENS1_10collective38Sm100FmhaFwdMainloopTmaWarpspecializedINS_10bfloat16_tEffNS5_IJNS4_1CILi256EEENSC_ILi128EEESE_EEENS5_IJiNSC_ILi1EEES7_EEENS5_IJiSG_NS5_IJNS5_IJNSC_ILi0EEEiEEEiEEEEEESL_NS9_6NoMaskENS5_IJNSC_ILi2EEESG_SG_EEENSC_ILb0EEEEENS9_38Sm100FmhaFwdEpilogueTmaWarpspecializedINS_6half_tEfNS5_IJSE_SE_SE_EEESH_NS5_IJSG_S7_EEESP_EENS2_23IndividualTileSchedulerENS2_41Sm100FmhaCtxKernelWarpspecializedScheduleEEEEEvNT_6ParamsE --------------------------
	.section	.nv.shared._ZN7cutlass13device_kernelINS_4fmha6kernel36Sm100FmhaFwdKernelTmaWarpspecializedIN4cute5tupleIJiiiNS5_IJNS5_IJiiEEEiEEEEEENS1_10collective38Sm100FmhaFwdMainloopTmaWarpspecializedINS_10bfloat16_tEffNS5_IJNS4_1CILi256EEENSC_ILi128EEESE_EEENS5_IJiNSC_ILi1EEES7_EEENS5_IJiSG_NS5_IJNS5_IJNSC_ILi0EEEiEEEiEEEEEESL_NS9_6NoMaskENS5_IJNSC_ILi2EEESG_SG_EEENSC_ILb0EEEEENS9_38Sm100FmhaFwdEpilogueTmaWarpspecializedINS_6half_tEfNS5_IJSE_SE_SE_EEESH_NS5_IJSG_S7_EEESP_EENS2_23IndividualTileSchedulerENS2_41Sm100FmhaCtxKernelWarpspecializedScheduleEEEEEvNT_6ParamsE,"aw",@nobits
	.sectionflags	@""
	.align	16
	.zero		1024


//--------------------- .nv.shared.reserved.0     --------------------------
	.section	.nv.shared.reserved.0,"aw",@nobits
	.weak		__nv_reservedSMEM_offset_0_alias
	.size		__nv_reservedSMEM_offset_0_alias, 0, 64
	.other		__nv_reservedSMEM_offset_0_alias,@"STO_CUDA_RESERVED_SHARED STV_DEFAULT"
__nv_reservedSMEM_offset_0_alias:
	.zero		0
.nv.shared.reserved.0:
	.zero		64
	.weak		__nv_reservedSMEM_tcgen05_partition
	.type		__nv_reservedSMEM_tcgen05_partition,@object
	.size		__nv_reservedSMEM_tcgen05_partition,(.L_0 - __nv_reservedSMEM_tcgen05_partition)
__nv_reservedSMEM_tcgen05_partition:
	.zero		32
.L_0:


//--------------------- .nv.global                --------------------------
	.section	.nv.global,"aw",@nobits
.nv.global:
	.type		_ZN39_INTERNAL_b0e01d2c_4_k_cu_376628bb_28744cute1_E,@object
	.size		_ZN39_INTERNAL_b0e01d2c_4_k_cu_376628bb_28744cute1_E,(_ZN39_INTERNAL_b0e01d2c_4_k_cu_376628bb_28744cuda3std3__45__cpo6cbeginE - _ZN39_INTERNAL_b0e01d2c_4_k_cu_376628bb_28744cute1_E)
_ZN39_INTERNAL_b0e01d2c_4_k_cu_376628bb_28744cute1_E:
	.zero		1
	.type		_ZN39_INTERNAL_b0e01d2c_4_k_cu_376628bb_28744cuda3std3__45__cpo6cbeginE,@object
	.size		_ZN39_INTERNAL_b0e01d2c_4_k_cu_376628bb_28744cuda3std3__45__cpo6cbeginE,(_ZN39_INTERNAL_b0e01d2c_4_k_cu_376628bb_28744cuda3std3__48in_placeE - _ZN39_INTERNAL_b0e01d2c_4_k_cu_376628bb_28744cuda3std3__45__cpo6cbeginE)
_ZN39_INTERNAL_b0e01d2c_4_k_cu_376628bb_28744cuda3std3__45__cpo6cbeginE:
	.zero		1
	.type		_ZN39_INTERNAL_b0e01d2c_4_k_cu_376628bb_28744cuda3std3__48in_placeE,@object
	.size		_ZN39_INTERNAL_b0e01d2c_4_k_cu_376628bb_28744cuda3std3__48in_placeE,(_ZN39_INTERNAL_b0e01d2c_4_k_cu_376628bb_28744cuda3std6ranges3__45__cpo9iter_moveE - _ZN39_INTERNAL_b0e01d2c_4_k_cu_376628bb_28744cuda3std3__48in_placeE)
_ZN39_INTERNAL_b0e01d2c_4_k_cu_376628bb_28744cuda3std3__48in_placeE:
	.zero		1
	.type		_ZN39_INTERNAL_b0e01d2c_4_k_cu_376628bb_28744cuda3std6ranges3__45__cpo9iter_moveE,@object
	.size		_ZN39_INTERNAL_b0e01d2c_4_k_cu_376628bb_28744cuda3std6ranges3__45__cpo9iter_moveE,(_ZN39_INTERNAL_b0e01d2c_4_k_cu_376628bb_28744cuda3std3__45__cpo5beginE - _ZN39_INTERNAL_b0e01d2c_4_k_cu_376628bb_28744cuda3std6ranges3__45__cpo9iter_moveE)
_ZN39_INTERNAL_b0e01d2c_4_k_cu_376628bb_28744cuda3std6ranges3__45__cpo9iter_moveE:
	.zero		1
	.type		_ZN39_INTERNAL_b0e01d2c_4_k_cu_376628bb_28744cuda3std3__45__cpo5beginE,@object
	.size		_ZN39_INTERNAL_b0e01d2c_4_k_cu_376628bb_28744cuda3std3__45__cpo5beginE,(_ZN39_INTERNAL_b0e01d2c_4_k_cu_376628bb_28744cuda3std3__441_GLOBAL__N__b0e01d2c_4_k_cu_376628bb_28746ignoreE - _ZN39_INTERNAL_b0e01d2c_4_k_cu_376628bb_28744cuda3std3__45__cpo5beginE)
_ZN39_INTERNAL_b0e01d2c_4_k_cu_376628bb_28744cuda3std3__45__cpo5beginE:
	.zero		1
	.type		_ZN39_INTERNAL_b0e01d2c_4_k_cu_376628bb_28744cuda3std3__441_GLOBAL__N__b0e01d2c_4_k_cu_376628bb_28746ignoreE,@object
	.size		_ZN39_INTERNAL_b0e01d2c_4_k_cu_376628bb_28744cuda3std3__441_GLOBAL__N__b0e01d2c_4_k_cu_376628bb_28746ignoreE,(_ZN39_INTERNAL_b0e01d2c_4_k_cu_376628bb_28744cute7productE - _ZN39_INTERNAL_b0e01d2c_4_k_cu_376628bb_28744cuda3std3__441_GLOBAL__N__b0e01d2c_4_k_cu_376628bb_28746ignoreE)
_ZN39_INTERNAL_b0e01d2c_4_k_cu_376628bb_28744cuda3std3__441_GLOBAL__N__b0e01d2c_4_k_cu_376628bb_28746ignoreE:
	.zero		1
	.type		_ZN39_INTERNAL_b0e01d2c_4_k_cu_376628bb_28744cute7productE,@object
	.size		_ZN39_INTERNAL_b0e01d2c_4_k_cu_376628bb_28744cute7productE,(_ZN39_INTERNAL_b0e01d2c_4_k_cu_376628bb_28744cuda3std3__45__cpo3endE - _ZN39_INTERNAL_b0e01d2c_4_k_cu_376628bb_28744cute7productE)
_ZN39_INTERNAL_b0e01d2c_4_k_cu_376628bb_28744cute7productE:
	.zero		1
	.type		_ZN39_INTERNAL_b0e01d2c_4_k_cu_376628bb_28744cuda3std3__45__cpo3endE,@object
	.size		_ZN39_INTERNAL_b0e01d2c_4_k_cu_376628bb_28744cuda3std3__45__cpo3endE,(_ZN39_INTERNAL_b0e01d2c_4_k_cu_376628bb_28744cuda3std3__419piecewise_constructE - _ZN39_INTERNAL_b0e01d2c_4_k_cu_376628bb_28744cuda3std3__45__cpo3endE)
_ZN39_INTERNAL_b0e01d2c_4_k_cu_376628bb_28744cuda3std3__45__cpo3endE:
	.zero		1
	.type		_ZN39_INTERNAL_b0e01d2c_4_k_cu_376628bb_28744cuda3std3__419piecewise_constructE,@object
	.size		_ZN39_INTERNAL_b0e01d2c_4_k_cu_376628bb_28744cuda3std3__419piecewise_constructE,(_ZN39_INTERNAL_b0e01d2c_4_k_cu_376628bb_28744cuda3std3__45__cpo4cendE - _ZN39_INTERNAL_b0e01d2c_4_k_cu_376628bb_28744cuda3std3__419piecewise_constructE)
_ZN39_INTERNAL_b0e01d2c_4_k_cu_376628bb_28744cuda3std3__419piecewise_constructE:
	.zero		1
	.type		_ZN39_INTERNAL_b0e01d2c_4_k_cu_376628bb_28744cuda3std3__45__cpo4cendE,@object
	.size		_ZN39_INTERNAL_b0e01d2c_4_k_cu_376628bb_28744cuda3std3__45__cpo4cendE,(_ZN39_INTERNAL_b0e01d2c_4_k_cu_376628bb_28744cuda3std6ranges3__45__cpo4swapE - _ZN39_INTERNAL_b0e01d2c_4_k_cu_376628bb_28744cuda3std3__45__cpo4cendE)
_ZN39_INTERNAL_b0e01d2c_4_k_cu_376628bb_28744cuda3std3__45__cpo4cendE:
	.zero		1
	.type		_ZN39_INTERNAL_b0e01d2c_4_k_cu_376628bb_28744cuda3std6ranges3__45__cpo4swapE,@object
	.size		_ZN39_INTERNAL_b0e01d2c_4_k_cu_376628bb_28744cuda3std6ranges3__45__cpo4swapE,(.L_15 - _ZN39_INTERNAL_b0e01d2c_4_k_cu_376628bb_28744cuda3std6ranges3__45__cpo4swapE)
_ZN39_INTERNAL_b0e01d2c_4_k_cu_376628bb_28744cuda3std6ranges3__45__cpo4swapE:
	.zero		1
.L_15:


//--------------------- .nv.constant0._ZN7cutlass13device_kernelINS_4fmha6kernel36Sm100FmhaFwdKernelTmaWarpspecializedIN4cute5tupleIJiiiNS5_IJNS5_IJiiEEEiEEEEEENS1_10collective38Sm100FmhaFwdMainloopTmaWarpspecializedINS_10bfloat16_tEffNS5_IJNS4_1CILi256EEENSC_ILi128EEESE_EEENS5_IJiNSC_ILi1EEES7_EEENS5_IJiSG_NS5_IJNS5_IJNSC_ILi0EEEiEEEiEEEEEESL_NS9_6NoMaskENS5_IJNSC_ILi2EEESG_SG_EEENSC_ILb0EEEEENS9_38Sm100FmhaFwdEpilogueTmaWarpspecializedINS_6half_tEfNS5_IJSE_SE_SE_EEESH_NS5_IJSG_S7_EEESP_EENS2_23IndividualTileSchedulerENS2_41Sm100FmhaCtxKernelWarpspecializedScheduleEEEEEvNT_6ParamsE --------------------------
	.section	.nv.constant0._ZN7cutlass13device_kernelINS_4fmha6kernel36Sm100FmhaFwdKernelTmaWarpspecializedIN4cute5tupleIJiiiNS5_IJNS5_IJiiEEEiEEEEEENS1_10collective38Sm100FmhaFwdMainloopTmaWarpspecializedINS_10bfloat16_tEffNS5_IJNS4_1CILi256EEENSC_ILi128EEESE_EEENS5_IJiNSC_ILi1EEES7_EEENS5_IJiSG_NS5_IJNS5_IJNSC_ILi0EEEiEEEiEEEEEESL_NS9_6NoMaskENS5_IJNSC_ILi2EEESG_SG_EEENSC_ILb0EEEEENS9_38Sm100FmhaFwdEpilogueTmaWarpspecializedINS_6half_tEfNS5_IJSE_SE_SE_EEESH_NS5_IJSG_S7_EEESP_EENS2_23IndividualTileSchedulerENS2_41Sm100FmhaCtxKernelWarpspecializedScheduleEEEEEvNT_6ParamsE,"a",@progbits
	.sectionflags	@""
	.align	4
.nv.constant0._ZN7cutlass13device_kernelINS_4fmha6kernel36Sm100FmhaFwdKernelTmaWarpspecializedIN4cute5tupleIJiiiNS5_IJNS5_IJiiEEEiEEEEEENS1_10collective38Sm100FmhaFwdMainloopTmaWarpspecializedINS_10bfloat16_tEffNS5_IJNS4_1CILi256EEENSC_ILi128EEESE_EEENS5_IJiNSC_ILi1EEES7_EEENS5_IJiSG_NS5_IJNS5_IJNSC_ILi0EEEiEEEiEEEEEESL_NS9_6NoMaskENS5_IJNSC_ILi2EEESG_SG_EEENSC_ILb0EEEEENS9_38Sm100FmhaFwdEpilogueTmaWarpspecializedINS_6half_tEfNS5_IJSE_SE_SE_EEESH_NS5_IJSG_S7_EEESP_EENS2_23IndividualTileSchedulerENS2_41Sm100FmhaCtxKernelWarpspecializedScheduleEEEEEvNT_6ParamsE:
	.zero		2432


//--------------------- SYMBOLS --------------------------

	.type		.nv.reservedSmem.offset0,@object
	.size		.nv.reservedSmem.offset0,0x4
	.type		.nv.reservedSmem.cap,@object
	.size		.nv.reservedSmem.cap,0x4
	.type		vprintf,@function
	.type		__assertfail,@function
